def matmul_kernel(
    a_ptr,
    b_ptr,
    c_ptr,
    M,
    N,
    K,
    stride_am,
    stride_ak,
    stride_bk,
    stride_bn,
    stride_cm,
    stride_cn,
    BLOCK_M: tl.constexpr,
    BLOCK_N: tl.constexpr,
    BLOCK_K: tl.constexpr,
    GROUP_M: tl.constexpr,
):
    pid = tl.program_id(axis=0)
    num_pid_m = tl.cdiv(M, BLOCK_M)
    num_pid_n = tl.cdiv(N, BLOCK_N)
    num_pid_in_group = GROUP_M * num_pid_n
    group_id = pid // num_pid_in_group
    first_pid_m = group_id * GROUP_M
    group_size_m = min(num_pid_m - first_pid_m, GROUP_M)
    pid_m = first_pid_m + ((pid % num_pid_in_group) % group_size_m)
    pid_n = (pid % num_pid_in_group) // group_size_m

    offs_am = (pid_m * BLOCK_M + tl.arange(0, BLOCK_M)) % M
    offs_bn = (pid_n * BLOCK_N + tl.arange(0, BLOCK_N)) % N
    offs_k = tl.arange(0, BLOCK_K)
    a_ptrs = a_ptr + offs_am[:, None] * stride_am + offs_k[None, :] * stride_ak
    b_ptrs = b_ptr + offs_k[:, None] * stride_bk + offs_bn[None, :] * stride_bn

    acc = tl.zeros((BLOCK_M, BLOCK_N), dtype=tl.float32)
    for kk in range(0, tl.cdiv(K, BLOCK_K)):
        a = tl.load(a_ptrs, mask=offs_k[None, :] < K - kk * BLOCK_K, other=0.0)
        b = tl.load(b_ptrs, mask=offs_k[:, None] < K - kk * BLOCK_K, other=0.0)
        acc = tl.dot(a, b, acc)
        a_ptrs += BLOCK_K * stride_ak
        b_ptrs += BLOCK_K * stride_bk

    c = acc.to(c_ptr.dtype.element_ty)
    offs_cm = pid_m * BLOCK_M + tl.arange(0, BLOCK_M)
    offs_cn = pid_n * BLOCK_N + tl.arange(0, BLOCK_N)
    c_ptrs = c_ptr + offs_cm[:, None] * stride_cm + offs_cn[None, :] * stride_cn
    mask = (offs_cm[:, None] < M) & (offs_cn[None, :] < N)
    tl.store(c_ptrs, c, mask=mask)

# config = {"BLOCK_K": 128, "BLOCK_M": 128, "BLOCK_N": 256, "GROUP_M": 4, "arch": "sm_100", "dtype": "bf16", "num_ctas": 1, "num_stages": 3, "num_warps": 4}
# arch = sm_100


// ===== COMPILED SASS (sm_100a) =====

	.target	sm_100a

	.elftype	@"ET_EXEC"


//--------------------- .note.nv.tkinfo           --------------------------
	.section	.note.nv.tkinfo,"",@"SHT_NOTE"
	.sectionflags	@"SHF_NOTE_NV_TKINFO"
	.tkinfo
        /*0018*/ 	.word	0x00000081
        /*0030*/ 	.string	""
        /*0030*/ 	.string	"ptxas-blackwell"
        /*0030*/ 	.string	"Cuda compilation tools, release 12.9, V12.9.86"
        /*0030*/ 	.string	"Build cuda_12.9.r12.9/compiler.36037853_0"
        /*0030*/ 	.string	"-v  -suppress-debug-info  -lineinfo  -arch sm_100a "



//--------------------- .note.nv.cuver            --------------------------
	.section	.note.nv.cuver,"",@"SHT_NOTE"
	.sectionflags	@"SHF_NOTE_NV_CUVER"
        /*0018*/ 	.short	0x0001
        /*001a*/ 	.short	0x0064
        /*001c*/ 	.short	0x0001
        /*001e*/ 	.short	0x0000
        /*0020*/ 	.short	0x0001
        /*0022*/ 	.short	0x0000


//--------------------- .nv.info                  --------------------------
	.section	.nv.info,"",@"SHT_CUDA_INFO"
	.align	4


	//----- nvinfo : EIATTR_REGCOUNT
	.align		4
        /*0000*/ 	.byte	0x04, 0x2f
        /*0002*/ 	.short	(.L_4 - .L_3)
	.align		4
.L_3:
        /*0004*/ 	.word	index@(matmul_kernel)
        /*0008*/ 	.word	0x00000060


	//----- nvinfo : EIATTR_FRAME_SIZE
	.align		4
.L_4:
        /*000c*/ 	.byte	0x04, 0x11
        /*000e*/ 	.short	(.L_6 - .L_5)
	.align		4
.L_5:
        /*0010*/ 	.word	index@($__internal_2_$__cuda_sm10x_tcgen05_guardrail_trap_unallocated_columns_being_dealloced)
        /*0014*/ 	.word	0x00001598


	//----- nvinfo : EIATTR_FRAME_SIZE
	.align		4
.L_6:
        /*0018*/ 	.byte	0x04, 0x11
        /*001a*/ 	.short	(.L_8 - .L_7)
	.align		4
.L_7:
        /*001c*/ 	.word	index@($__internal_1_$__cuda_sm10x_tcgen05_guardrail_trap_phase_invalid_during_alloc)
        /*0020*/ 	.word	0x00001598


	//----- nvinfo : EIATTR_FRAME_SIZE
	.align		4
.L_8:
        /*0024*/ 	.byte	0x04, 0x11
        /*0026*/ 	.short	(.L_10 - .L_9)
	.align		4
.L_9:
        /*0028*/ 	.word	index@($__internal_0_$__cuda_sm10x_tcgen05_guardrail_trap_col_being_dealloced_not_returned_by_alloc)
        /*002c*/ 	.word	0x00001598


	//----- nvinfo : EIATTR_FRAME_SIZE
	.align		4
.L_10:
        /*0030*/ 	.byte	0x04, 0x11
        /*0032*/ 	.short	(.L_12 - .L_11)
	.align		4
.L_11:
        /*0034*/ 	.word	index@(matmul_kernel)
        /*0038*/ 	.word	0x00001598


	//----- nvinfo : EIATTR_MIN_STACK_SIZE
	.align		4
.L_12:
        /*003c*/ 	.byte	0x04, 0x12
        /*003e*/ 	.short	(.L_14 - .L_13)
	.align		4
.L_13:
        /*0040*/ 	.word	index@(matmul_kernel)
        /*0044*/ 	.word	0x00001598
.L_14:


//--------------------- .nv.info.matmul_kernel    --------------------------
	.section	.nv.info.matmul_kernel,"",@"SHT_CUDA_INFO"
	.sectionflags	@""
	.align	4


	//----- nvinfo : EIATTR_CUDA_API_VERSION
	.align		4
        /*0000*/ 	.byte	0x04, 0x37
        /*0002*/ 	.short	(.L_16 - .L_15)
.L_15:
        /*0004*/ 	.word	0x00000081


	//----- nvinfo : EIATTR_KPARAM_INFO
	.align		4
.L_16:
        /*0008*/ 	.byte	0x04, 0x17
        /*000a*/ 	.short	(.L_18 - .L_17)
.L_17:
        /*000c*/ 	.word	0x00000000
        /*0010*/ 	.short	0x000d
        /*0012*/ 	.short	0x0048
        /*0014*/ 	.byte	0x00, 0xf4, 0x21, 0x00


	//----- nvinfo : EIATTR_KPARAM_INFO
	.align		4
.L_18:
        /*0018*/ 	.byte	0x04, 0x17
        /*001a*/ 	.short	(.L_20 - .L_19)
.L_19:
        /*001c*/ 	.word	0x00000000
        /*0020*/ 	.short	0x000c
        /*0022*/ 	.short	0x0040
        /*0024*/ 	.byte	0x00, 0xf4, 0x21, 0x00


	//----- nvinfo : EIATTR_KPARAM_INFO
	.align		4
.L_20:
        /*0028*/ 	.byte	0x04, 0x17
        /*002a*/ 	.short	(.L_22 - .L_21)
.L_21:
        /*002c*/ 	.word	0x00000000
        /*0030*/ 	.short	0x000b
        /*0032*/ 	.short	0x0038
        /*0034*/ 	.byte	0x00, 0xf0, 0x11, 0x00


	//----- nvinfo : EIATTR_KPARAM_INFO
	.align		4
.L_22:
        /*0038*/ 	.byte	0x04, 0x17
        /*003a*/ 	.short	(.L_24 - .L_23)
.L_23:
        /*003c*/ 	.word	0x00000000
        /*0040*/ 	.short	0x000a
        /*0042*/ 	.short	0x0034
        /*0044*/ 	.byte	0x00, 0xf0, 0x11, 0x00


	//----- nvinfo : EIATTR_KPARAM_INFO
	.align		4
.L_24:
        /*0048*/ 	.byte	0x04, 0x17
        /*004a*/ 	.short	(.L_26 - .L_25)
.L_25:
        /*004c*/ 	.word	0x00000000
        /*0050*/ 	.short	0x0009
        /*0052*/ 	.short	0x0030
        /*0054*/ 	.byte	0x00, 0xf0, 0x11, 0x00


	//----- nvinfo : EIATTR_KPARAM_INFO
	.align		4
.L_26:
        /*0058*/ 	.byte	0x04, 0x17
        /*005a*/ 	.short	(.L_28 - .L_27)
.L_27:
        /*005c*/ 	.word	0x00000000
        /*0060*/ 	.short	0x0008
        /*0062*/ 	.short	0x002c
        /*0064*/ 	.byte	0x00, 0xf0, 0x11, 0x00


	//----- nvinfo : EIATTR_KPARAM_INFO
	.align		4
.L_28:
        /*0068*/ 	.byte	0x04, 0x17
        /*006a*/ 	.short	(.L_30 - .L_29)
.L_29:
        /*006c*/ 	.word	0x00000000
        /*0070*/ 	.short	0x0007
        /*0072*/ 	.short	0x0028
        /*0074*/ 	.byte	0x00, 0xf0, 0x11, 0x00


	//----- nvinfo : EIATTR_KPARAM_INFO
	.align		4
.L_30:
        /*0078*/ 	.byte	0x04, 0x17
        /*007a*/ 	.short	(.L_32 - .L_31)
.L_31:
        /*007c*/ 	.word	0x00000000
        /*0080*/ 	.short	0x0006
        /*0082*/ 	.short	0x0024
        /*0084*/ 	.byte	0x00, 0xf0, 0x11, 0x00


	//----- nvinfo : EIATTR_KPARAM_INFO
	.align		4
.L_32:
        /*0088*/ 	.byte	0x04, 0x17
        /*008a*/ 	.short	(.L_34 - .L_33)
.L_33:
        /*008c*/ 	.word	0x00000000
        /*0090*/ 	.short	0x0005
        /*0092*/ 	.short	0x0020
        /*0094*/ 	.byte	0x00, 0xf0, 0x11, 0x00


	//----- nvinfo : EIATTR_KPARAM_INFO
	.align		4
.L_34:
        /*0098*/ 	.byte	0x04, 0x17
        /*009a*/ 	.short	(.L_36 - .L_35)
.L_35:
        /*009c*/ 	.word	0x00000000
        /*00a0*/ 	.short	0x0004
        /*00a2*/ 	.short	0x001c
        /*00a4*/ 	.byte	0x00, 0xf0, 0x11, 0x00


	//----- nvinfo : EIATTR_KPARAM_INFO
	.align		4
.L_36:
        /*00a8*/ 	.byte	0x04, 0x17
        /*00aa*/ 	.short	(.L_38 - .L_37)
.L_37:
        /*00ac*/ 	.word	0x00000000
        /*00b0*/ 	.short	0x0003
        /*00b2*/ 	.short	0x0018
        /*00b4*/ 	.byte	0x00, 0xf0, 0x11, 0x00


	//----- nvinfo : EIATTR_KPARAM_INFO
	.align		4
.L_38:
        /*00b8*/ 	.byte	0x04, 0x17
        /*00ba*/ 	.short	(.L_40 - .L_39)
.L_39:
        /*00bc*/ 	.word	0x00000000
        /*00c0*/ 	.short	0x0002
        /*00c2*/ 	.short	0x0010
        /*00c4*/ 	.byte	0x00, 0xf4, 0x21, 0x00


	//----- nvinfo : EIATTR_KPARAM_INFO
	.align		4
.L_40:
        /*00c8*/ 	.byte	0x04, 0x17
        /*00ca*/ 	.short	(.L_42 - .L_41)
.L_41:
        /*00cc*/ 	.word	0x00000000
        /*00d0*/ 	.short	0x0001
        /*00d2*/ 	.short	0x0008
        /*00d4*/ 	.byte	0x00, 0xf4, 0x21, 0x00


	//----- nvinfo : EIATTR_KPARAM_INFO
	.align		4
.L_42:
        /*00d8*/ 	.byte	0x04, 0x17
        /*00da*/ 	.short	(.L_44 - .L_43)
.L_43:
        /*00dc*/ 	.word	0x00000000
        /*00e0*/ 	.short	0x0000
        /*00e2*/ 	.short	0x0000
        /*00e4*/ 	.byte	0x00, 0xf4, 0x21, 0x00


	//----- nvinfo : EIATTR_AT_ENTRY_FRAGMENTS
	.align		4
.L_44:
        /*00e8*/ 	.byte	0x04, 0x4f
        /*00ea*/ 	.short	(.L_46 - .L_45)


	//   ....[0]....
.L_45:
        /*00ec*/ 	.word	0x00000004


	//----- nvinfo : EIATTR_RESERVED_SMEM_USED
	.align		4
.L_46:
        /*00f0*/ 	.byte	0x01, 0x41
	.zero		2


	//----- nvinfo : EIATTR_SPARSE_MMA_MASK
	.align		4
        /*00f4*/ 	.byte	0x03, 0x50
        /*00f6*/ 	.short	0x0000


	//----- nvinfo : EIATTR_TCGEN05_1CTA_USED
	.align		4
        /*00f8*/ 	.byte	0x01, 0x51
	.zero		2


	//----- nvinfo : EIATTR_MAXREG_COUNT
	.align		4
        /*00fc*/ 	.byte	0x03, 0x1b
        /*00fe*/ 	.short	0x00ff


	//----- nvinfo : EIATTR_NUM_BARRIERS
	.align		4
        /*0100*/ 	.byte	0x02, 0x4c
        /*0102*/ 	.byte	0x01
	.zero		1


	//----- nvinfo : EIATTR_ANNOTATIONS
	.align		4
        /*0104*/ 	.byte	0x04, 0x55
        /*0106*/ 	.short	(.L_48 - .L_47)


	//   ....[0]....
.L_47:
        /*0108*/ 	.word	0x00000001
        /*010c*/ 	.byte	0xc0, 0x09, 0x00, 0x00, 0x01, 0x00, 0x00, 0x00, 0x40, 0x0a, 0x00, 0x00, 0x01, 0x00, 0x00, 0x00
        /* <DEDUP_REMOVED lines=2914> */
        /*b73c*/ 	.byte	0xf0, 0x68, 0x04, 0x00, 0x01, 0x00, 0x00, 0x00, 0x00, 0x69, 0x04, 0x00


	//----- nvinfo : EIATTR_INT_WARP_WIDE_INSTR_OFFSETS
	.align		4
.L_48:
        /*b748*/ 	.byte	0x04, 0x31
        /*b74a*/ 	.short	(.L_50 - .L_49)


	//   ....[0]....
.L_49:
        /*b74c*/ 	.word	0x00006ae0


	//   ....[1]....
        /*b750*/ 	.word	0x00006b10


	//   ....[2]....
        /*b754*/ 	.word	0x0000d2b0


	//   ....[3]....
        /*b758*/ 	.word	0x00046e20


	//   ....[4]....
        /*b75c*/ 	.word	0x00046e70


	//----- nvinfo : EIATTR_COOP_GROUP_MASK_REGIDS
	.align		4
.L_50:
        /*b760*/ 	.byte	0x04, 0x29
        /*b762*/ 	.short	(.L_52 - .L_51)


	//   ....[0]....
.L_51:
        /*b764*/ 	.word	0xffffffff


	//   ....[1]....
        /*b768*/ 	.word	0xffffffff


	//   ....[2]....
        /*b76c*/ 	.word	0xffffffff


	//   ....[3]....
        /*b770*/ 	.word	0xffffffff


	//----- nvinfo : EIATTR_COOP_GROUP_INSTR_OFFSETS
	.align		4
.L_52:
        /*b774*/ 	.byte	0x04, 0x28
        /*b776*/ 	.short	(.L_54 - .L_53)


	//   ....[0]....
.L_53:
        /*b778*/ 	.word	0x00000070


	//   ....[1]....
        /*b77c*/ 	.word	0x00000330


	//   ....[2]....
        /*b780*/ 	.word	0x00046cb0


	//   ....[3]....
        /*b784*/ 	.word	0x00046f20


	//----- nvinfo : EIATTR_VRC_CTA_INIT_COUNT
	.align		4
.L_54:
        /*b788*/ 	.byte	0x02, 0x4a
        /*b78a*/ 	.byte	0x80
	.zero		1


	//----- nvinfo : EIATTR_MBARRIER_INSTR_OFFSETS
	.align		4
        /*b78c*/ 	.byte	0x04, 0x39
        /*b78e*/ 	.short	(.L_56 - .L_55)


	//   ....[0]....
.L_55:
        /*b790*/ 	.word	0x00006c80
        /*b794*/ 	.word	0x000000ff
        /*b798*/ 	.word	0x00000000
        /*b79c*/ 	.short	0x0100
        /*b79e*/ 	.byte	0x06
	.zero		1


	//   ....[1]....
        /*b7a0*/ 	.word	0x0000d2e0
        /*b7a4*/ 	.word	0x000000ff
        /*b7a8*/ 	.word	0x00020008
        /*b7ac*/ 	.short	0x0100
        /*b7ae*/ 	.byte	0x09
	.zero		1


	//   ....[2]....
        /*b7b0*/ 	.word	0x0002cee0
        /*b7b4*/ 	.word	0x000000ff
        /*b7b8*/ 	.word	0x00000000
        /*b7bc*/ 	.short	0x010a
        /*b7be*/ 	.byte	0x06
	.zero		1


	//   ....[3]....
        /*b7c0*/ 	.word	0x0003c2d0
        /*b7c4*/ 	.word	0x000000ff
        /*b7c8*/ 	.word	0x00000000
        /*b7cc*/ 	.short	0x010a
        /*b7ce*/ 	.byte	0x06
	.zero		1


	//   ....[4]....
        /*b7d0*/ 	.word	0x0003c460
        /*b7d4*/ 	.word	0x000000ff
        /*b7d8*/ 	.word	0x00020000
        /*b7dc*/ 	.short	0x0108
        /*b7de*/ 	.byte	0x09
	.zero		1


	//   ....[5]....
        /*b7e0*/ 	.word	0x0003c540
        /*b7e4*/ 	.word	0x000000ff
        /*b7e8*/ 	.word	0x00020008
        /*b7ec*/ 	.short	0x0108
        /*b7ee*/ 	.byte	0x09
	.zero		1


	//   ....[6]....
        /*b7f0*/ 	.word	0x00046f40
        /*b7f4*/ 	.word	0x000000ff
        /*b7f8*/ 	.word	0x00000000
        /*b7fc*/ 	.short	0x010a
        /*b7fe*/ 	.byte	0x06
	.zero		1


	//   ....[7]....
        /*b800*/ 	.word	0x00046f70
        /*b804*/ 	.word	0x000000ff
        /*b808*/ 	.word	0x00000000
        /*b80c*/ 	.short	0x010a
        /*b80e*/ 	.byte	0x06
	.zero		1


	//----- nvinfo : EIATTR_NUM_MBARRIERS
	.align		4
.L_56:
        /*b810*/ 	.byte	0x03, 0x38
        /*b812*/ 	.short	0x0002


	//----- nvinfo : EIATTR_EXIT_INSTR_OFFSETS
	.align		4
        /*b814*/ 	.byte	0x04, 0x1c
        /*b816*/ 	.short	(.L_58 - .L_57)


	//   ....[0]....
.L_57:
        /*b818*/ 	.word	0x00046f30


	//----- nvinfo : EIATTR_REQNTID
	.align		4
.L_58:
        /*b81c*/ 	.byte	0x04, 0x10
        /*b81e*/ 	.short	(.L_60 - .L_59)
.L_59:
        /*b820*/ 	.word	0x00000080
        /*b824*/ 	.word	0x00000001
        /*b828*/ 	.word	0x00000001


	//----- nvinfo : EIATTR_CRS_STACK_SIZE
	.align		4
.L_60:
        /*b82c*/ 	.byte	0x04, 0x1e
        /*b82e*/ 	.short	(.L_62 - .L_61)
.L_61:
        /*b830*/ 	.word	0x00000000


	//----- nvinfo : EIATTR_CBANK_PARAM_SIZE
	.align		4
.L_62:
        /*b834*/ 	.byte	0x03, 0x19
        /*b836*/ 	.short	0x0050


	//----- nvinfo : EIATTR_PARAM_CBANK
	.align		4
        /*b838*/ 	.byte	0x04, 0x0a
        /*b83a*/ 	.short	(.L_64 - .L_63)
	.align		4
.L_63:
        /*b83c*/ 	.word	index@(.nv.constant0.matmul_kernel)
        /*b840*/ 	.short	0x0380
        /*b842*/ 	.short	0x0050


	//----- nvinfo : EIATTR_SW_WAR
	.align		4
.L_64:
        /*b844*/ 	.byte	0x04, 0x36
        /*b846*/ 	.short	(.L_66 - .L_65)
.L_65:
        /*b848*/ 	.word	0x00000008
.L_66:


//--------------------- .nv.compat                --------------------------
	.section	.nv.compat,"",@"SHT_CUDA_COMPAT_INFO"
	.align	4
        /*0000*/ 	.byte	0x02, 0x02, 0x02, 0x00, 0x02, 0x05, 0x05, 0x00, 0x02, 0x03, 0x00, 0x00, 0x02, 0x06, 0x01, 0x00


//--------------------- .nv.callgraph             --------------------------
	.section	.nv.callgraph,"",@"SHT_CUDA_CALLGRAPH"
	.align	4
	.sectionentsize	8
	.align		4
        /*0000*/ 	.word	0x00000000
	.align		4
        /*0004*/ 	.word	0xffffffff
	.align		4
        /*0008*/ 	.word	0x00000000
	.align		4
        /*000c*/ 	.word	0xfffffffe
	.align		4
        /*0010*/ 	.word	0x00000000
	.align		4
        /*0014*/ 	.word	0xfffffffd
	.align		4
        /*0018*/ 	.word	0x00000000
	.align		4
        /*001c*/ 	.word	0xfffffffc


//--------------------- .text.matmul_kernel       --------------------------
	.section	.text.matmul_kernel,"ax",@progbits
	.align	128
        .global         matmul_kernel
        .type           matmul_kernel,@function
        .size           matmul_kernel,(.L_x_21 - matmul_kernel)
        .other          matmul_kernel,@"STO_CUDA_ENTRY STV_DEFAULT"
matmul_kernel:
.text.matmul_kernel:
[----:B------:R-:W0:Y:S01]  /*0000*/  LDC R1, c[0x0][0x37c] ;  /* 0x0000df00ff017b82 */ /* 0x000e220000000800 */
[----:B------:R-:W1:Y:S01]  /*0010*/  S2R R0, SR_TID.X ;  /* 0x0000000000007919 */ /* 0x000e620000002100 */
[----:B0-----:R-:W-:Y:S01]  /*0020*/  VIADD R1, R1, 0xffffea68 ;  /* 0xffffea6801017836 */ /* 0x001fe20000000000 */
[----:B-1----:R-:W-:-:S13]  /*0030*/  ISETP.GE.U32.AND P0, PT, R0, 0x20, PT ;  /* 0x000000200000780c */ /* 0x002fda0003f06070 */
[----:B------:R-:W-:Y:S02]  /*0040*/  VOTEU.ANY UP0, P0 ;  /* 0x0000000000ff7886 */ /* 0x000fe40000000100 */
[----:B------:R-:W-:Y:S05]  /*0050*/  BRA.U UP0, `(.L_x_0) ;  /* 0x0000000100b87547 */ /* 0x000fea000b800000 */
[----:B------:R-:W0:Y:S01]  /*0060*/  S2UR UR6, SR_CgaCtaId ;  /* 0x00000000000679c3 */ /* 0x000e220000008800 */
[----:B------:R-:W-:Y:S01]  /*0070*/  NOP ;  /* 0x0000000000007918 */ /* 0x000fe20000000000 */
[----:B------:R-:W-:Y:S02]  /*0080*/  UMOV UR4, 0x40 ;  /* 0x0000004000047882 */ /* 0x000fe40000000000 */
[----:B0-----:R-:W-:-:S09]  /*0090*/  ULEA UR4, UR6, UR4, 0x18 ;  /* 0x0000000406047291 */ /* 0x001fd2000f8ec0ff */
[----:B------:R-:W0:Y:S01]  /*00a0*/  LDS.U8 R0, [UR4] ;  /* 0x00000004ff007984 */ /* 0x000e220008000000 */
[----:B------:R-:W-:Y:S02]  /*00b0*/  UMOV UR4, 0x400 ;  /* 0x0000040000047882 */ /* 0x000fe40000000000 */
[----:B------:R-:W-:Y:S01]  /*00c0*/  ULEA UR4, UR6, UR4, 0x18 ;  /* 0x0000000406047291 */ /* 0x000fe2000f8ec0ff */
[----:B0-----:R-:W-:-:S13]  /*00d0*/  ISETP.NE.AND P0, PT, R0, RZ, PT ;  /* 0x000000ff0000720c */ /* 0x001fda0003f05270 */
[----:B------:R-:W-:Y:S05]  /*00e0*/  @P0 BRA `(.L_x_1) ;  /* 0x00000000007c0947 */ /* 0x000fea0003800000 */
[----:B------:R-:W-:-:S13]  /*00f0*/  ELECT P0, URZ, PT ;  /* 0x0000000000ff782f */ /* 0x000fda0003800000 */
[----:B------:R-:W-:Y:S05]  /*0100*/  @!P0 BRA `(.L_x_2) ;  /* 0x0000000000848947 */ /* 0x000fea0003800000 */
[----:B------:R-:W-:Y:S01]  /*0110*/  UMOV UR5, 0x10 ;  /* 0x0000001000057882 */ /* 0x000fe20000000000 */
[----:B------:R-:W-:Y:S02]  /*0120*/  IMAD.MOV.U32 R4, RZ, RZ, 0x1 ;  /* 0x00000001ff047424 */ /* 0x000fe400078e00ff */
[----:B------:R-:W-:Y:S02]  /*0130*/  IMAD.MOV.U32 R5, RZ, RZ, 0xffff ;  /* 0x0000ffffff057424 */ /* 0x000fe400078e00ff */
[----:B------:R-:W-:Y:S04]  /*0140*/  DEPBAR.LE SB0, 0x36 ;  /* 0x00008d800000791a */ /* 0x000fe80000000000 */
[----:B------:R-:W0:Y:S02]  /*0150*/  UTCATOMSWS.FIND_AND_SET.ALIGN UP1, UR5, UR5 ;  /* 0x00000005000575e3 */ /* 0x000e240008020800 */
[----:B0-----:R-:W-:-:S04]  /*0160*/  PLOP3.LUT P0, PT, PT, PT, UP1, 0x80, 0x8 ;  /* 0x000000000008781c */ /* 0x001fc80003f0f018 */
[----:B------:R-:W-:-:S04]  /*0170*/  SEL R0, RZ, 0xffffffff, !P0 ;  /* 0xffffffffff007807 */ /* 0x000fc80004000000 */
[----:B------:R-:W-:Y:S01]  /*0180*/  ISETP.NE.AND P0, PT, R0, RZ, PT ;  /* 0x000000ff0000720c */ /* 0x000fe20003f05270 */
[----:B------:R-:W-:-:S12]  /*0190*/  IMAD.U32 R0, RZ, RZ, UR5 ;  /* 0x00000005ff007e24 */ /* 0x000fd8000f8e00ff */
[----:B------:R-:W-:Y:S05]  /*01a0*/  @P0 BRA `(.L_x_3) ;  /* 0x0000000000240947 */ /* 0x000fea0003800000 */
.L_x_4:
[----:B------:R-:W-:Y:S05]  /*01b0*/  NANOSLEEP 0x64 ;  /* 0x000000640000795d */ /* 0x000fea0003800000 */
[----:B------:R-:W-:-:S05]  /*01c0*/  UMOV UR5, 0x10 ;  /* 0x0000001000057882 */ /* 0x000fca0000000000 */
[----:B------:R-:W-:Y:S04]  /*01d0*/  DEPBAR.LE SB0, 0x36 ;  /* 0x00008d800000791a */ /* 0x000fe80000000000 */
[----:B------:R-:W0:Y:S02]  /*01e0*/  UTCATOMSWS.FIND_AND_SET.ALIGN UP1, UR5, UR5 ;  /* 0x00000005000575e3 */ /* 0x000e240008020800 */
[----:B0-----:R-:W-:-:S04]  /*01f0*/  PLOP3.LUT P0, PT, PT, PT, UP1, 0x80, 0x8 ;  /* 0x000000000008781c */ /* 0x001fc80003f0f018 */
[----:B------:R-:W-:-:S04]  /*0200*/  SEL R0, RZ, 0xffffffff, !P0 ;  /* 0xffffffffff007807 */ /* 0x000fc80004000000 */
[----:B------:R-:W-:Y:S01]  /*0210*/  ISETP.NE.AND P0, PT, R0, RZ, PT ;  /* 0x000000ff0000720c */ /* 0x000fe20003f05270 */
[----:B------:R-:W-:-:S12]  /*0220*/  IMAD.U32 R0, RZ, RZ, UR5 ;  /* 0x00000005ff007e24 */ /* 0x000fd8000f8e00ff */
[----:B------:R-:W-:Y:S05]  /*0230*/  @!P0 BRA `(.L_x_4) ;  /* 0xfffffffc00dc8947 */ /* 0x000fea000383ffff */
.L_x_3:
[C---:B------:R-:W-:Y:S01]  /*0240*/  VIADD R3, R0.reuse, 0x10 ;  /* 0x0000001000037836 */ /* 0x040fe20000000000 */
[----:B------:R-:W-:Y:S01]  /*0250*/  UMOV UR5, 0x50 ;  /* 0x0000005000057882 */ /* 0x000fe20000000000 */
[----:B------:R-:W-:Y:S01]  /*0260*/  SHF.L.U32 R2, R5, R0, RZ ;  /* 0x0000000005027219 */ /* 0x000fe200000006ff */
[----:B------:R-:W-:Y:S01]  /*0270*/  ULEA UR5, UR6, UR5, 0x18 ;  /* 0x0000000506057291 */ /* 0x000fe2000f8ec0ff */
[----:B------:R-:W-:Y:S01]  /*0280*/  IMAD.SHL.U32 R0, R0, 0x20, RZ ;  /* 0x0000002000007824 */ /* 0x000fe200078e00ff */
[----:B------:R-:W-:-:S04]  /*0290*/  SHF.L.U32 R3, R4, R3, RZ ;  /* 0x0000000304037219 */ /* 0x000fc800000006ff */
[----:B------:R-:W-:-:S05]  /*02a0*/  LOP3.LUT R2, R3, R2, RZ, 0xfc, !PT ;  /* 0x0000000203027212 */ /* 0x000fca00078efcff */
[----:B------:R0:W-:Y:S04]  /*02b0*/  ATOMS.OR RZ, [UR5], R2 ;  /* 0x00000002ffff798c */ /* 0x0001e8000b000005 */
[----:B------:R0:W-:Y:S01]  /*02c0*/  STS [UR4], R0 ;  /* 0x00000000ff007988 */ /* 0x0001e20008000804 */
[----:B------:R-:W-:Y:S05]  /*02d0*/  BRA `(.L_x_2) ;  /* 0x0000000000107947 */ /* 0x000fea0003800000 */
.L_x_1:
[----:B------:R-:W-:Y:S01]  /*02e0*/  IMAD.MOV.U32 R0, RZ, RZ, -0x1 ;  /* 0xffffffffff007424 */ /* 0x000fe200078e00ff */
[----:B------:R-:W-:-:S04]  /*02f0*/  MOV R2, 0x320 ;  /* 0x0000032000027802 */ /* 0x000fc80000000f00 */
[----:B------:R0:W-:Y:S03]  /*0300*/  STS [UR4], R0 ;  /* 0x00000000ff007988 */ /* 0x0001e60008000804 */
[----:B0-----:R-:W-:Y:S05]  /*0310*/  CALL.REL.NOINC `($__internal_1_$__cuda_sm10x_tcgen05_guardrail_trap_phase_invalid_during_alloc) ;  /* 0x0000046c002c7944 */ /* 0x001fea0003c00000 */
.L_x_2:
[----:B------:R-:W-:Y:S05]  /*0320*/  WARPSYNC.ALL ;  /* 0x0000000000007948 */ /* 0x000fea0003800000 */
[----:B------:R-:W-:Y:S01]  /*0330*/  NOP ;  /* 0x0000000000007918 */ /* 0x000fe20000000000 */
.L_x_0:
[----:B------:R-:W1:Y:S01]  /*0340*/  LDC.64 R72, c[0x0][0x398] ;  /* 0x0000e600ff487b82 */ /* 0x000e620000000a00 */
[----:B------:R-:W2:Y:S01]  /*0350*/  S2R R5, SR_CTAID.X ;  /* 0x0000000000057919 */ /* 0x000ea20000002500 */
[----:B------:R-:W-:Y:S01]  /*0360*/  UMOV UR9, 0x400 ;  /* 0x0000040000097882 */ /* 0x000fe20000000000 */
[----:B------:R-:W3:Y:S01]  /*0370*/  LDCU UR5, c[0x0][0x3a4] ;  /* 0x00007480ff0577ac */ /* 0x000ee20008000800 */
[----:B------:R-:W4:Y:S01]  /*0380*/  S2R R14, SR_TID.X ;  /* 0x00000000000e7919 */ /* 0x000f220000002100 */
[----:B------:R-:W5:Y:S03]  /*0390*/  LDCU.128 UR12, c[0x0][0x380] ;  /* 0x00007000ff0c77ac */ /* 0x000f660008000c00 */
[----:B------:R-:W0:Y:S01]  /*03a0*/  S2UR UR4, SR_CgaCtaId ;  /* 0x00000000000479c3 */ /* 0x000e220000008800 */
[----:B------:R-:W0:Y:S01]  /*03b0*/  LDCU.64 UR20, c[0x0][0x358] ;  /* 0x00006b00ff1477ac */ /* 0x000e220008000a00 */
[----:B------:R-:W-:-:S06]  /*03c0*/  UMOV UR7, 0x1 ;  /* 0x0000000100077882 */ /* 0x000fcc0000000000 */
[----:B------:R-:W3:Y:S01]  /*03d0*/  LDC.64 R70, c[0x0][0x3a8] ;  /* 0x0000ea00ff467b82 */ /* 0x000ee20000000a00 */
[----:B01----:R-:W-:Y:S01]  /*03e0*/  VIADD R0, R73, 0xff ;  /* 0x000000ff49007836 */ /* 0x003fe20000000000 */
[----:B------:R-:W-:-:S04]  /*03f0*/  IABS R68, R73 ;  /* 0x0000004900447213 */ /* 0x000fc80000000000 */
[----:B------:R-:W-:Y:S01]  /*0400*/  SHF.R.S32.HI R3, RZ, 0x1f, R0 ;  /* 0x0000001fff037819 */ /* 0x000fe20000011400 */
[----:B------:R-:W-:-:S03]  /*0410*/  ULEA UR9, UR4, UR9, 0x18 ;  /* 0x0000000904097291 */ /* 0x000fc6000f8ec0ff */
[----:B------:R-:W-:Y:S02]  /*0420*/  LEA.HI R3, R3, R0, RZ, 0x8 ;  /* 0x0000000003037211 */ /* 0x000fe400078f40ff */
[----:B--2---:R-:W-:Y:S02]  /*0430*/  IABS R8, R5 ;  /* 0x0000000500087213 */ /* 0x004fe40000000000 */
[----:B------:R-:W-:Y:S02]  /*0440*/  SHF.R.S32.HI R3, RZ, 0x8, R3 ;  /* 0x00000008ff037819 */ /* 0x000fe40000011403 */
[----:B----4-:R-:W-:Y:S02]  /*0450*/  SHF.R.U32.HI R11, RZ, 0x5, R14 ;  /* 0x00000005ff0b7819 */ /* 0x010fe4000001160e */
[----:B------:R-:W-:Y:S01]  /*0460*/  LOP3.LUT R14, R14, 0x7f, RZ, 0xc0, !PT ;  /* 0x0000007f0e0e7812 */ /* 0x000fe200078ec0ff */
[----:B------:R-:W-:-:S04]  /*0470*/  IMAD.SHL.U32 R4, R3, 0x4, RZ ;  /* 0x0000000403047824 */ /* 0x000fc800078e00ff */
[----:B---3--:R-:W-:Y:S01]  /*0480*/  IMAD R69, R14, R71, RZ ;  /* 0x000000470e457224 */ /* 0x008fe200078e02ff */
[-C--:B------:R-:W-:Y:S02]  /*0490*/  IABS R7, R4.reuse ;  /* 0x0000000400077213 */ /* 0x080fe40000000000 */
[----:B------:R-:W-:Y:S02]  /*04a0*/  IABS R10, R4 ;  /* 0x00000004000a7213 */ /* 0x000fe40000000000 */
[----:B------:R-:W0:Y:S08]  /*04b0*/  I2F.RP R0, R7 ;  /* 0x0000000700007306 */ /* 0x000e300000209400 */
[----:B0-----:R-:W0:Y:S02]  /*04c0*/  MUFU.RCP R0, R0 ;  /* 0x0000000000007308 */ /* 0x001e240000001000 */
[----:B0-----:R-:W-:-:S02]  /*04d0*/  VIADD R2, R0, 0xffffffe ;  /* 0x0ffffffe00027836 */ /* 0x001fc40000000000 */
[----:B------:R-:W-:-:S04]  /*04e0*/  IMAD.MOV R0, RZ, RZ, -R10 ;  /* 0x000000ffff007224 */ /* 0x000fc800078e0a0a */
[----:B------:R0:W1:Y:S02]  /*04f0*/  F2I.FTZ.U32.TRUNC.NTZ R3, R2 ;  /* 0x0000000200037305 */ /* 0x000064000021f000 */
[----:B0-----:R-:W-:Y:S02]  /*0500*/  IMAD.MOV.U32 R2, RZ, RZ, RZ ;  /* 0x000000ffff027224 */ /* 0x001fe400078e00ff */
[----:B-1----:R-:W-:-:S04]  /*0510*/  IMAD.MOV R6, RZ, RZ, -R3 ;  /* 0x000000ffff067224 */ /* 0x002fc800078e0a03 */
[----:B------:R-:W-:Y:S02]  /*0520*/  IMAD R9, R6, R7, RZ ;  /* 0x0000000706097224 */ /* 0x000fe400078e02ff */
[----:B------:R-:W-:Y:S02]  /*0530*/  IMAD.MOV.U32 R6, RZ, RZ, R8 ;  /* 0x000000ffff067224 */ /* 0x000fe400078e0008 */
[----:B------:R-:W-:-:S06]  /*0540*/  IMAD.HI.U32 R3, R3, R9, R2 ;  /* 0x0000000903037227 */ /* 0x000fcc00078e0002 */
[----:B------:R-:W-:-:S04]  /*0550*/  IMAD.HI.U32 R3, R3, R6, RZ ;  /* 0x0000000603037227 */ /* 0x000fc800078e00ff */
[----:B------:R-:W-:Y:S01]  /*0560*/  IMAD R0, R3, R0, R6 ;  /* 0x0000000003007224 */ /* 0x000fe200078e0206 */
[----:B------:R-:W-:Y:S04]  /*0570*/  BAR.SYNC.DEFER_BLOCKING 0x0 ;  /* 0x0000000000007b1d */ /* 0x000fe80000010000 */
[----:B------:R-:W-:-:S13]  /*0580*/  ISETP.GT.U32.AND P1, PT, R7, R0, PT ;  /* 0x000000000700720c */ /* 0x000fda0003f24070 */
[----:B------:R-:W-:Y:S02]  /*0590*/  @!P1 IMAD.IADD R0, R0, 0x1, -R7 ;  /* 0x0000000100009824 */ /* 0x000fe400078e0a07 */
[----:B------:R-:W-:Y:S01]  /*05a0*/  @!P1 VIADD R3, R3, 0x1 ;  /* 0x0000000103039836 */ /* 0x000fe20000000000 */
[----:B------:R-:W-:Y:S02]  /*05b0*/  ISETP.NE.AND P1, PT, R4, RZ, PT ;  /* 0x000000ff0400720c */ /* 0x000fe40003f25270 */
[----:B------:R-:W-:Y:S02]  /*05c0*/  ISETP.GE.U32.AND P0, PT, R0, R7, PT ;  /* 0x000000070000720c */ /* 0x000fe40003f06070 */
[----:B------:R-:W-:-:S04]  /*05d0*/  LOP3.LUT R0, R5, R4, RZ, 0x3c, !PT ;  /* 0x0000000405007212 */ /* 0x000fc800078e3cff */
[----:B------:R-:W-:Y:S01]  /*05e0*/  ISETP.GE.AND P2, PT, R0, RZ, PT ;  /* 0x000000ff0000720c */ /* 0x000fe20003f46270 */
[----:B------:R-:W-:-:S06]  /*05f0*/  VIADD R0, R72, 0x7f ;  /* 0x0000007f48007836 */ /* 0x000fcc0000000000 */
[----:B------:R-:W-:-:S04]  /*0600*/  @P0 VIADD R3, R3, 0x1 ;  /* 0x0000000103030836 */ /* 0x000fc80000000000 */
[----:B------:R-:W-:Y:S01]  /*0610*/  IMAD.MOV.U32 R2, RZ, RZ, R3 ;  /* 0x000000ffff027224 */ /* 0x000fe200078e0003 */
[----:B------:R-:W-:-:S03]  /*0620*/  SHF.R.S32.HI R3, RZ, 0x1f, R0 ;  /* 0x0000001fff037819 */ /* 0x000fc60000011400 */
[----:B------:R-:W-:Y:S01]  /*0630*/  @!P2 IMAD.MOV R2, RZ, RZ, -R2 ;  /* 0x000000ffff02a224 */ /* 0x000fe200078e0a02 */
[----:B------:R-:W-:Y:S02]  /*0640*/  @!P1 LOP3.LUT R2, RZ, R4, RZ, 0x33, !PT ;  /* 0x00000004ff029212 */ /* 0x000fe400078e33ff */
[----:B------:R-:W-:-:S03]  /*0650*/  LEA.HI R3, R3, R0, RZ, 0x7 ;  /* 0x0000000003037211 */ /* 0x000fc600078f38ff */
[----:B------:R-:W-:Y:S02]  /*0660*/  IMAD.SHL.U32 R6, R2, 0x4, RZ ;  /* 0x0000000402067824 */ /* 0x000fe400078e00ff */
[----:B------:R-:W-:-:S03]  /*0670*/  IMAD.MOV R2, RZ, RZ, -R2 ;  /* 0x000000ffff027224 */ /* 0x000fc600078e0a02 */
[----:B------:R-:W-:Y:S01]  /*0680*/  LEA.HI.SX32 R3, R3, -R6, 0x19 ;  /* 0x8000000603037211 */ /* 0x000fe200078fcaff */
[----:B------:R-:W-:Y:S02]  /*0690*/  IMAD R10, R4, R2, R5 ;  /* 0x00000002040a7224 */ /* 0x000fe400078e0205 */
[----:B------:R-:W-:Y:S01]  /*06a0*/  IMAD.MOV.U32 R2, RZ, RZ, RZ ;  /* 0x000000ffff027224 */ /* 0x000fe200078e00ff */
[----:B------:R-:W-:Y:S01]  /*06b0*/  VIMNMX R9, PT, PT, R3, 0x4, PT ;  /* 0x0000000403097848 */ /* 0x000fe20003fe0100 */
[----:B------:R-:W0:Y:S03]  /*06c0*/  I2F.RP R4, R68 ;  /* 0x0000004400047306 */ /* 0x000e260000209400 */
[----:B------:R-:W-:-:S05]  /*06d0*/  IABS R7, R9 ;  /* 0x0000000900077213 */ /* 0x000fca0000000000 */
[----:B------:R-:W1:Y:S08]  /*06e0*/  I2F.RP R0, R7 ;  /* 0x0000000700007306 */ /* 0x000e700000209400 */
[----:B0-----:R-:W0:Y:S08]  /*06f0*/  MUFU.RCP R4, R4 ;  /* 0x0000000400047308 */ /* 0x001e300000001000 */
[----:B-1----:R-:W1:Y:S01]  /*0700*/  MUFU.RCP R0, R0 ;  /* 0x0000000000007308 */ /* 0x002e620000001000 */
[----:B0-----:R-:W-:-:S07]  /*0710*/  VIADD R74, R4, 0xffffffe ;  /* 0x0ffffffe044a7836 */ /* 0x001fce0000000000 */
[----:B------:R0:W-:Y:S01]  /*0720*/  F2I.FTZ.U32.TRUNC.NTZ R75, R74 ;  /* 0x0000004a004b7305 */ /* 0x0001e2000021f000 */
[----:B-1----:R-:W-:Y:S01]  /*0730*/  VIADD R3, R0, 0xffffffe ;  /* 0x0ffffffe00037836 */ /* 0x002fe20000000000 */
[----:B------:R-:W-:Y:S01]  /*0740*/  IABS R0, R9 ;  /* 0x0000000900007213 */ /* 0x000fe20000000000 */
[----:B0-----:R-:W-:-:S05]  /*0750*/  IMAD.MOV.U32 R74, RZ, RZ, RZ ;  /* 0x000000ffff4a7224 */ /* 0x001fca00078e00ff */
[----:B------:R-:W0:Y:S01]  /*0760*/  F2I.FTZ.U32.TRUNC.NTZ R3, R3 ;  /* 0x0000000300037305 */ /* 0x000e22000021f000 */
[----:B------:R-:W-:Y:S02]  /*0770*/  IMAD.MOV R0, RZ, RZ, -R0 ;  /* 0x000000ffff007224 */ /* 0x000fe400078e0a00 */
[----:B0-----:R-:W-:-:S04]  /*0780*/  IMAD.MOV R8, RZ, RZ, -R3 ;  /* 0x000000ffff087224 */ /* 0x001fc800078e0a03 */
[----:B------:R-:W-:Y:S01]  /*0790*/  IMAD R5, R8, R7, RZ ;  /* 0x0000000708057224 */ /* 0x000fe200078e02ff */
[----:B------:R-:W-:-:S03]  /*07a0*/  IABS R8, R72 ;  /* 0x0000004800087213 */ /* 0x000fc60000000000 */
[----:B------:R-:W-:Y:S01]  /*07b0*/  IMAD.HI.U32 R2, R3, R5, R2 ;  /* 0x0000000503027227 */ /* 0x000fe200078e0002 */
[----:B------:R-:W-:Y:S01]  /*07c0*/  IABS R5, R10 ;  /* 0x0000000a00057213 */ /* 0x000fe20000000000 */
[----:B------:R-:W0:Y:S04]  /*07d0*/  I2F.RP R3, R8 ;  /* 0x0000000800037306 */ /* 0x000e280000209400 */
[----:B------:R-:W-:-:S04]  /*07e0*/  IMAD.HI.U32 R2, R2, R5, RZ ;  /* 0x0000000502027227 */ /* 0x000fc800078e00ff */
[----:B------:R-:W-:Y:S02]  /*07f0*/  IMAD R0, R2, R0, R5 ;  /* 0x0000000002007224 */ /* 0x000fe400078e0205 */
[----:B------:R-:W1:Y:S01]  /*0800*/  LDS R5, [UR9] ;  /* 0x00000009ff057984 */ /* 0x000e620008000800 */
[----:B------:R-:W-:Y:S02]  /*0810*/  BAR.SYNC.DEFER_BLOCKING 0x0 ;  /* 0x0000000000007b1d */ /* 0x000fe40000010000 */
[----:B------:R-:W-:-:S04]  /*0820*/  ISETP.GT.U32.AND P1, PT, R7, R0, PT ;  /* 0x000000000700720c */ /* 0x000fc80003f24070 */
[----:B0-----:R-:W0:Y:S09]  /*0830*/  MUFU.RCP R3, R3 ;  /* 0x0000000300037308 */ /* 0x001e320000001000 */
[----:B------:R-:W-:Y:S02]  /*0840*/  @!P1 IMAD.IADD R0, R0, 0x1, -R7 ;  /* 0x0000000100009824 */ /* 0x000fe400078e0a07 */
[----:B------:R-:W-:Y:S01]  /*0850*/  @!P1 VIADD R2, R2, 0x1 ;  /* 0x0000000102029836 */ /* 0x000fe20000000000 */
[----:B------:R-:W-:-:S02]  /*0860*/  ISETP.NE.AND P1, PT, R9, RZ, PT ;  /* 0x000000ff0900720c */ /* 0x000fc40003f25270 */
[----:B------:R-:W-:Y:S01]  /*0870*/  ISETP.GE.U32.AND P0, PT, R0, R7, PT ;  /* 0x000000070000720c */ /* 0x000fe20003f06070 */
[----:B------:R-:W-:Y:S01]  /*0880*/  IMAD.MOV R7, RZ, RZ, -R75 ;  /* 0x000000ffff077224 */ /* 0x000fe200078e0a4b */
[----:B------:R-:W-:Y:S01]  /*0890*/  LOP3.LUT R0, R10, R9, RZ, 0x3c, !PT ;  /* 0x000000090a007212 */ /* 0x000fe200078e3cff */
[----:B0-----:R-:W-:-:S03]  /*08a0*/  VIADD R4, R3, 0xffffffe ;  /* 0x0ffffffe03047836 */ /* 0x001fc60000000000 */
[----:B------:R-:W-:Y:S01]  /*08b0*/  ISETP.GE.AND P2, PT, R0, RZ, PT ;  /* 0x000000ff0000720c */ /* 0x000fe20003f46270 */
[----:B------:R-:W-:Y:S01]  /*08c0*/  IMAD.SHL.U32 R0, R11, 0x200000, RZ ;  /* 0x002000000b007824 */ /* 0x000fe200078e00ff */
[----:B------:R-:W0:Y:S04]  /*08d0*/  F2I.FTZ.U32.TRUNC.NTZ R3, R4 ;  /* 0x0000000400037305 */ /* 0x000e28000021f000 */
[----:B------:R-:W-:Y:S01]  /*08e0*/  LOP3.LUT R0, R0, 0x600000, RZ, 0xc0, !PT ;  /* 0x0060000000007812 */ /* 0x000fe200078ec0ff */
[----:B------:R-:W-:-:S03]  /*08f0*/  @P0 VIADD R2, R2, 0x1 ;  /* 0x0000000102020836 */ /* 0x000fc60000000000 */
[----:B------:R-:W-:Y:S02]  /*0900*/  R2UR UR10, R0 ;  /* 0x00000000000a72ca */ /* 0x000fe400000e0000 */
[----:B-1----:R-:W-:Y:S01]  /*0910*/  R2UR UR8, R5 ;  /* 0x00000000050872ca */ /* 0x002fe200000e0000 */
[----:B------:R-:W-:Y:S01]  /*0920*/  @!P2 IMAD.MOV R2, RZ, RZ, -R2 ;  /* 0x000000ffff02a224 */ /* 0x000fe200078e0a02 */
[----:B------:R-:W-:Y:S01]  /*0930*/  @!P1 LOP3.LUT R2, RZ, R9, RZ, 0x33, !PT ;  /* 0x00000009ff029212 */ /* 0x000fe200078e33ff */
[----:B------:R-:W-:Y:S01]  /*0940*/  IMAD R5, R7, R68, RZ ;  /* 0x0000004407057224 */ /* 0x000fe200078e02ff */
[----:B------:R-:W-:Y:S01]  /*0950*/  ISETP.NE.U32.AND P2, PT, R14, RZ, PT ;  /* 0x000000ff0e00720c */ /* 0x000fe20003f45070 */
[----:B0-----:R-:W-:Y:S02]  /*0960*/  IMAD.MOV R13, RZ, RZ, -R3 ;  /* 0x000000ffff0d7224 */ /* 0x001fe400078e0a03 */
[----:B------:R-:W-:Y:S02]  /*0970*/  IMAD.SHL.U32 R0, R2, 0x100, RZ ;  /* 0x0000010002007824 */ /* 0x000fe400078e00ff */
[----:B------:R-:W-:-:S02]  /*0980*/  IMAD.MOV R12, RZ, RZ, -R2 ;  /* 0x000000ffff0c7224 */ /* 0x000fc400078e0a02 */
[----:B------:R-:W-:Y:S01]  /*0990*/  VIADD R15, R0, 0xff ;  /* 0x000000ff000f7836 */ /* 0x000fe20000000000 */
[----:B------:R-:W-:Y:S01]  /*09a0*/  IABS R2, R0 ;  /* 0x0000000000027213 */ /* 0x000fe20000000000 */
[----:B------:R-:W-:-:S03]  /*09b0*/  IMAD.HI.U32 R74, R75, R5, R74 ;  /* 0x000000054b4a7227 */ /* 0x000fc600078e004a */
[----:B------:R0:W-:Y:S01]  /*09c0*/  STL [R1+0xf74], R15 ;  /* 0x000f740f01007387 */ /* 0x0001e20000100800 */
[----:B------:R-:W-:Y:S02]  /*09d0*/  VIADD R11, R0, 0x1 ;  /* 0x00000001000b7836 */ /* 0x000fe40000000000 */
[----:B------:R-:W-:Y:S02]  /*09e0*/  IMAD.MOV.U32 R5, RZ, RZ, R2 ;  /* 0x000000ffff057224 */ /* 0x000fe400078e0002 */
[----:B------:R-:W-:Y:S01]  /*09f0*/  IMAD R12, R9, R12, R10 ;  /* 0x0000000c090c7224 */ /* 0x000fe200078e020a */
[----:B------:R-:W-:Y:S01]  /*0a00*/  IABS R9, R15 ;  /* 0x0000000f00097213 */ /* 0x000fe20000000000 */
[----:B------:R-:W-:Y:S01]  /*0a10*/  IMAD.MOV.U32 R2, RZ, RZ, RZ ;  /* 0x000000ffff027224 */ /* 0x000fe200078e00ff */
[----:B------:R-:W-:Y:S01]  /*0a20*/  IABS R7, R11 ;  /* 0x0000000b00077213 */ /* 0x000fe20000000000 */
[----:B------:R-:W-:Y:S01]  /*0a30*/  IMAD R13, R13, R8, RZ ;  /* 0x000000080d0d7224 */ /* 0x000fe200078e02ff */
[----:B------:R1:W-:Y:S01]  /*0a40*/  STL [R1+0xf78], R11 ;  /* 0x000f780b01007387 */ /* 0x0003e20000100800 */
[----:B------:R-:W-:-:S04]  /*0a50*/  IMAD.HI.U32 R4, R74, R5, RZ ;  /* 0x000000054a047227 */ /* 0x000fc800078e00ff */
[----:B------:R-:W-:-:S04]  /*0a60*/  IMAD.HI.U32 R13, R3, R13, R2 ;  /* 0x0000000d030d7227 */ /* 0x000fc800078e0002 */
[----:B------:R-:W-:-:S04]  /*0a70*/  IMAD.HI.U32 R3, R74, R9, RZ ;  /* 0x000000094a037227 */ /* 0x000fc800078e00ff */
[----:B------:R-:W-:Y:S02]  /*0a80*/  IMAD.MOV R4, RZ, RZ, -R4 ;  /* 0x000000ffff047224 */ /* 0x000fe400078e0a04 */
[----:B0-----:R-:W-:Y:S02]  /*0a90*/  VIADD R15, R0, 0x2 ;  /* 0x00000002000f7836 */ /* 0x001fe40000000000 */
[----:B------:R-:W-:-:S03]  /*0aa0*/  IMAD.HI.U32 R2, R74, R7, RZ ;  /* 0x000000074a027227 */ /* 0x000fc600078e00ff */
[----:B------:R-:W-:Y:S01]  /*0ab0*/  STL [R1+0xf90], R15 ;  /* 0x000f900f01007387 */ /* 0x000fe20000100800 */
[----:B------:R-:W-:Y:S02]  /*0ac0*/  IMAD.MOV R3, RZ, RZ, -R3 ;  /* 0x000000ffff037224 */ /* 0x000fe400078e0a03 */
[----:B------:R-:W-:Y:S01]  /*0ad0*/  IMAD R4, R68, R4, R5 ;  /* 0x0000000444047224 */ /* 0x000fe200078e0205 */
[----:B------:R-:W-:Y:S01]  /*0ae0*/  IABS R5, R15 ;  /* 0x0000000f00057213 */ /* 0x000fe20000000000 */
[C---:B-1----:R-:W-:Y:S02]  /*0af0*/  VIADD R11, R0.reuse, 0x3 ;  /* 0x00000003000b7836 */ /* 0x042fe40000000000 */
[----:B------:R-:W-:Y:S02]  /*0b00*/  VIADD R10, R0, 0x4 ;  /* 0x00000004000a7836 */ /* 0x000fe40000000000 */
[----:B------:R-:W-:Y:S01]  /*0b10*/  IMAD.MOV R2, RZ, RZ, -R2 ;  /* 0x000000ffff027224 */ /* 0x000fe200078e0a02 */
[----:B------:R0:W-:Y:S01]  /*0b20*/  STL [R1+0xf8c], R11 ;  /* 0x000f8c0b01007387 */ /* 0x0001e20000100800 */
[----:B------:R-:W-:-:S02]  /*0b30*/  IMAD.IADD R12, R6, 0x1, R12 ;  /* 0x00000001060c7824 */ /* 0x000fc400078e020c */
[C---:B------:R-:W-:Y:S01]  /*0b40*/  IMAD R6, R68.reuse, R3, R9 ;  /* 0x0000000344067224 */ /* 0x040fe200078e0209 */
[----:B------:R-:W-:Y:S01]  /*0b50*/  IABS R3, R10 ;  /* 0x0000000a00037213 */ /* 0x000fe20000000000 */
[----:B------:R-:W-:Y:S01]  /*0b60*/  IMAD R2, R68, R2, R7 ;  /* 0x0000000244027224 */ /* 0x000fe200078e0207 */
[----:B------:R-:W-:Y:S01]  /*0b70*/  STL [R1+0xf80], R10 ;  /* 0x000f800a01007387 */ /* 0x000fe20000100800 */
[----:B------:R-:W-:Y:S02]  /*0b80*/  IMAD.MOV.U32 R9, RZ, RZ, R5 ;  /* 0x000000ffff097224 */ /* 0x000fe400078e0005 */
[----:B------:R-:W-:Y:S01]  /*0b90*/  IMAD.MOV.U32 R7, RZ, RZ, R3 ;  /* 0x000000ffff077224 */ /* 0x000fe200078e0003 */
[----:B0-----:R-:W-:Y:S01]  /*0ba0*/  IABS R11, R11 ;  /* 0x0000000b000b7213 */ /* 0x001fe20000000000 */
[----:B------:R0:W-:Y:S01]  /*0bb0*/  STL [R1+0x3d8], R6 ;  /* 0x0003d80601007387 */ /* 0x0001e20000100800 */
[C---:B------:R-:W-:Y:S02]  /*0bc0*/  VIADD R5, R0.reuse, 0x5 ;  /* 0x0000000500057836 */ /* 0x040fe40000000000 */
[----:B------:R-:W-:Y:S01]  /*0bd0*/  VIADD R36, R0, 0x8 ;  /* 0x0000000800247836 */ /* 0x000fe20000000000 */
[----:B------:R1:W-:Y:S01]  /*0be0*/  STL [R1+0x34], R2 ;  /* 0x0000340201007387 */ /* 0x0003e20000100800 */
[----:B------:R-:W-:Y:S01]  /*0bf0*/  IMAD.HI.U32 R3, R74, R11, RZ ;  /* 0x0000000b4a037227 */ /* 0x000fe200078e00ff */
[----:B------:R-:W-:-:S02]  /*0c00*/  IABS R15, R5 ;  /* 0x00000005000f7213 */ /* 0x000fc40000000000 */
[----:B------:R2:W-:Y:S01]  /*0c10*/  STL [R1+0xf94], R5 ;  /* 0x000f940501007387 */ /* 0x0005e20000100800 */
[----:B------:R-:W-:Y:S01]  /*0c20*/  IMAD.MOV R3, RZ, RZ, -R3 ;  /* 0x000000ffff037224 */ /* 0x000fe200078e0a03 */
[----:B------:R-:W-:Y:S01]  /*0c30*/  IABS R75, R36 ;  /* 0x00000024004b7213 */ /* 0x000fe20000000000 */
[----:B0-----:R-:W-:Y:S02]  /*0c40*/  VIADD R6, R0, 0x6 ;  /* 0x0000000600067836 */ /* 0x001fe40000000000 */
[----:B------:R-:W-:Y:S02]  /*0c50*/  IMAD R3, R68, R3, R11 ;  /* 0x0000000344037224 */ /* 0x000fe400078e020b */
[----:B-1----:R-:W-:Y:S01]  /*0c60*/  IMAD.HI.U32 R2, R74, R9, RZ ;  /* 0x000000094a027227 */ /* 0x002fe200078e00ff */
[----:B------:R0:W-:Y:S03]  /*0c70*/  STL [R1+0xf98], R6 ;  /* 0x000f980601007387 */ /* 0x0001e60000100800 */
[----:B------:R-:W-:-:S02]  /*0c80*/  IMAD.MOV R2, RZ, RZ, -R2 ;  /* 0x000000ffff027224 */ /* 0x000fc400078e0a02 */
[----:B--2---:R-:W-:-:S04]  /*0c90*/  IMAD.HI.U32 R5, R74, R7, RZ ;  /* 0x000000074a057227 */ /* 0x004fc800078e00ff */
[----:B------:R-:W-:Y:S01]  /*0ca0*/  IMAD R2, R68, R2, R9 ;  /* 0x0000000244027224 */ /* 0x000fe200078e0209 */
[----:B0-----:R-:W-:Y:S01]  /*0cb0*/  IABS R6, R6 ;  /* 0x0000000600067213 */ /* 0x001fe20000000000 */
[----:B------:R-:W-:Y:S02]  /*0cc0*/  IMAD.MOV R5, RZ, RZ, -R5 ;  /* 0x000000ffff057224 */ /* 0x000fe400078e0a05 */
[C---:B------:R-:W-:Y:S01]  /*0cd0*/  VIADD R10, R0.reuse, 0x7 ;  /* 0x00000007000a7836 */ /* 0x040fe20000000000 */
[----:B------:R0:W-:Y:S01]  /*0ce0*/  STL [R1+0xb0], R2 ;  /* 0x0000b00201007387 */ /* 0x0001e20000100800 */
[----:B------:R-:W-:Y:S02]  /*0cf0*/  IMAD.MOV.U32 R9, RZ, RZ, R6 ;  /* 0x000000ffff097224 */ /* 0x000fe400078e0006 */
[C---:B------:R-:W-:Y:S01]  /*0d00*/  VIADD R6, R0.reuse, 0x9 ;  /* 0x0000000900067836 */ /* 0x040fe20000000000 */
[----:B------:R1:W-:Y:S01]  /*0d10*/  STL [R1+0x140], R3 ;  /* 0x0001400301007387 */ /* 0x0003e20000100800 */
[----:B------:R-:W-:-:S02]  /*0d20*/  VIADD R16, R0, 0x1b ;  /* 0x0000001b00107836 */ /* 0x000fc40000000000 */
[----:B0-----:R-:W-:-:S04]  /*0d30*/  IMAD.HI.U32 R2, R74, R15, RZ ;  /* 0x0000000f4a027227 */ /* 0x001fc800078e00ff */
[----:B-1----:R-:W-:Y:S01]  /*0d40*/  IMAD R3, R68, R5, R7 ;  /* 0x0000000544037224 */ /* 0x002fe200078e0207 */
[----:B------:R-:W-:Y:S01]  /*0d50*/  IABS R7, R10 ;  /* 0x0000000a00077213 */ /* 0x000fe20000000000 */
[----:B------:R-:W-:-:S03]  /*0d60*/  IMAD.MOV R2, RZ, RZ, -R2 ;  /* 0x000000ffff027224 */ /* 0x000fc600078e0a02 */
[----:B------:R0:W-:Y:S01]  /*0d70*/  STL [R1+0x238], R3 ;  /* 0x0002380301007387 */ /* 0x0001e20000100800 */
[----:B------:R-:W-:Y:S01]  /*0d80*/  IMAD R5, R68, R2, R15 ;  /* 0x0000000244057224 */ /* 0x000fe200078e020f */
[----:B------:R-:W-:Y:S01]  /*0d90*/  IABS R2, R6 ;  /* 0x0000000600027213 */ /* 0x000fe20000000000 */
[----:B------:R-:W-:Y:S01]  /*0da0*/  VIADD R15, R0, 0xc ;  /* 0x0000000c000f7836 */ /* 0x000fe20000000000 */
[----:B------:R1:W-:Y:S04]  /*0db0*/  STL [R1+0xf9c], R10 ;  /* 0x000f9c0a01007387 */ /* 0x0003e80000100800 */
[----:B------:R-:W-:Y:S01]  /*0dc0*/  STL [R1+0x1178], R36 ;  /* 0x0011782401007387 */ /* 0x000fe20000100800 */
[----:B0-----:R-:W-:-:S03]  /*0dd0*/  IMAD.HI.U32 R3, R74, R9, RZ ;  /* 0x000000094a037227 */ /* 0x001fc600078e00ff */
[----:B------:R-:W-:Y:S01]  /*0de0*/  STL [R1+0xfa0], R6 ;  /* 0x000fa00601007387 */ /* 0x000fe20000100800 */
[----:B------:R-:W-:-:S03]  /*0df0*/  IMAD.MOV R3, RZ, RZ, -R3 ;  /* 0x000000ffff037224 */ /* 0x000fc600078e0a03 */
[----:B------:R0:W-:Y:S01]  /*0e00*/  STL [R1+0x390], R5 ;  /* 0x0003900501007387 */ /* 0x0001e20000100800 */
[----:B-1----:R-:W-:Y:S02]  /*0e10*/  VIADD R10, R0, 0xd ;  /* 0x0000000d000a7836 */ /* 0x002fe40000000000 */
[----:B------:R-:W-:Y:S02]  /*0e20*/  IMAD R3, R68, R3, R9 ;  /* 0x0000000344037224 */ /* 0x000fe400078e0209 */
[----:B------:R-:W-:Y:S02]  /*0e30*/  IMAD.MOV.U32 R9, RZ, RZ, R2 ;  /* 0x000000ffff097224 */ /* 0x000fe400078e0002 */
[----:B------:R-:W-:Y:S01]  /*0e40*/  IMAD.HI.U32 R2, R74, R7, RZ ;  /* 0x000000074a027227 */ /* 0x000fe200078e00ff */
[----:B------:R1:W-:Y:S03]  /*0e50*/  STL [R1+0x3dc], R3 ;  /* 0x0003dc0301007387 */ /* 0x0003e60000100800 */
[----:B0-----:R-:W-:-:S02]  /*0e60*/  VIADD R5, R0, 0xa ;  /* 0x0000000a00057836 */ /* 0x001fc40000000000 */
[----:B------:R-:W-:Y:S02]  /*0e70*/  VIADD R6, R0, 0xb ;  /* 0x0000000b00067836 */ /* 0x000fe40000000000 */
[----:B------:R-:W-:Y:S01]  /*0e80*/  IMAD.MOV R2, RZ, RZ, -R2 ;  /* 0x000000ffff027224 */ /* 0x000fe200078e0a02 */
[----:B------:R0:W-:Y:S01]  /*0e90*/  STL [R1+0xfa4], R5 ;  /* 0x000fa40501007387 */ /* 0x0001e20000100800 */
[----:B------:R-:W-:Y:S01]  /*0ea0*/  IABS R11, R5 ;  /* 0x00000005000b7213 */ /* 0x000fe20000000000 */
[----:B-1----:R-:W-:Y:S02]  /*0eb0*/  IMAD.HI.U32 R3, R74, R75, RZ ;  /* 0x0000004b4a037227 */ /* 0x002fe400078e00ff */
[----:B------:R1:W-:Y:S02]  /*0ec0*/  STL [R1+0xfa8], R6 ;  /* 0x000fa80601007387 */ /* 0x0003e40000100800 */
[----:B------:R-:W-:Y:S02]  /*0ed0*/  IMAD.MOV R3, RZ, RZ, -R3 ;  /* 0x000000ffff037224 */ /* 0x000fe400078e0a03 */
[----:B------:R-:W-:-:S02]  /*0ee0*/  IMAD R2, R68, R2, R7 ;  /* 0x0000000244027224 */ /* 0x000fc400078e0207 */
[----:B0-----:R-:W-:-:S03]  /*0ef0*/  IMAD.HI.U32 R5, R74, R9, RZ ;  /* 0x000000094a057227 */ /* 0x001fc600078e00ff */
[----:B------:R0:W-:Y:S01]  /*0f00*/  STL [R1+0x3e0], R2 ;  /* 0x0003e00201007387 */ /* 0x0001e20000100800 */
[----:B------:R-:W-:Y:S01]  /*0f10*/  IMAD.MOV R5, RZ, RZ, -R5 ;  /* 0x000000ffff057224 */ /* 0x000fe200078e0a05 */
[----:B-1----:R-:W-:Y:S01]  /*0f20*/  IABS R6, R6 ;  /* 0x0000000600067213 */ /* 0x002fe20000000000 */
[C---:B------:R-:W-:Y:S02]  /*0f30*/  IMAD R75, R68.reuse, R3, R75 ;  /* 0x00000003444b7224 */ /* 0x040fe400078e024b */
[----:B------:R-:W-:Y:S01]  /*0f40*/  IMAD R3, R68, R5, R9 ;  /* 0x0000000544037224 */ /* 0x000fe200078e0209 */
[----:B------:R-:W-:Y:S01]  /*0f50*/  IABS R5, R10 ;  /* 0x0000000a00057213 */ /* 0x000fe20000000000 */
[----:B------:R-:W-:Y:S01]  /*0f60*/  IMAD.MOV.U32 R7, RZ, RZ, R6 ;  /* 0x000000ffff077224 */ /* 0x000fe200078e0006 */
[----:B------:R-:W-:Y:S01]  /*0f70*/  IABS R9, R15 ;  /* 0x0000000f00097213 */ /* 0x000fe20000000000 */
[----:B------:R-:W-:Y:S01]  /*0f80*/  VIADD R6, R0, 0xe ;  /* 0x0000000e00067836 */ /* 0x000fe20000000000 */
[----:B------:R1:W-:Y:S01]  /*0f90*/  STL [R1+0x30], R3 ;  /* 0x0000300301007387 */ /* 0x0003e20000100800 */
[----:B0-----:R-:W-:-:S03]  /*0fa0*/  IMAD.HI.U32 R2, R74, R11, RZ ;  /* 0x0000000b4a027227 */ /* 0x001fc600078e00ff */
[----:B------:R-:W-:Y:S01]  /*0fb0*/  STL [R1+0xfac], R15 ;  /* 0x000fac0f01007387 */ /* 0x000fe20000100800 */
[----:B------:R-:W-:-:S03]  /*0fc0*/  IMAD.MOV R2, RZ, RZ, -R2 ;  /* 0x000000ffff027224 */ /* 0x000fc600078e0a02 */
[----:B------:R0:W-:Y:S01]  /*0fd0*/  STL [R1+0xfb0], R10 ;  /* 0x000fb00a01007387 */ /* 0x0001e20000100800 */
[----:B-1----:R-:W-:-:S03]  /*0fe0*/  IMAD.HI.U32 R3, R74, R7, RZ ;  /* 0x000000074a037227 */ /* 0x002fc600078e00ff */
[----:B------:R1:W-:Y:S01]  /*0ff0*/  STL [R1+0xfb4], R6 ;  /* 0x000fb40601007387 */ /* 0x0003e20000100800 */
[----:B------:R-:W-:Y:S02]  /*1000*/  IMAD.MOV R3, RZ, RZ, -R3 ;  /* 0x000000ffff037224 */ /* 0x000fe400078e0a03 */
[C---:B0-----:R-:W-:Y:S01]  /*1010*/  IMAD R10, R68.reuse, R2, R11 ;  /* 0x00000002440a7224 */ /* 0x041fe200078e020b */
[----:B------:R-:W-:Y:S01]  /*1020*/  IABS R2, R6 ;  /* 0x0000000600027213 */ /* 0x000fe20000000000 */
[----:B------:R-:W-:Y:S02]  /*1030*/  IMAD R3, R68, R3, R7 ;  /* 0x0000000344037224 */ /* 0x000fe400078e0207 */
[----:B------:R-:W-:Y:S01]  /*1040*/  IMAD.MOV.U32 R11, RZ, RZ, R5 ;  /* 0x000000ffff0b7224 */ /* 0x000fe200078e0005 */
[----:B------:R-:W-:Y:S01]  /*1050*/  STL [R1+0xb4], R10 ;  /* 0x0000b40a01007387 */ /* 0x000fe20000100800 */
[----:B------:R-:W-:Y:S02]  /*1060*/  IMAD.MOV.U32 R7, RZ, RZ, R2 ;  /* 0x000000ffff077224 */ /* 0x000fe400078e0002 */
[----:B------:R-:W-:Y:S01]  /*1070*/  IMAD.HI.U32 R2, R74, R9, RZ ;  /* 0x000000094a027227 */ /* 0x000fe200078e00ff */
[----:B------:R0:W-:Y:S03]  /*1080*/  STL [R1+0x148], R3 ;  /* 0x0001480301007387 */ /* 0x0001e60000100800 */
[----:B------:R-:W-:-:S02]  /*1090*/  VIADD R5, R0, 0xf ;  /* 0x0000000f00057836 */ /* 0x000fc40000000000 */
[----:B------:R-:W-:Y:S02]  /*10a0*/  IMAD.MOV R2, RZ, RZ, -R2 ;  /* 0x000000ffff027224 */ /* 0x000fe400078e0a02 */
[----:B-1----:R-:W-:Y:S01]  /*10b0*/  VIADD R6, R0, 0x10 ;  /* 0x0000001000067836 */ /* 0x002fe20000000000 */
[----:B------:R1:W-:Y:S01]  /*10c0*/  STL [R1+0xfb8], R5 ;  /* 0x000fb80501007387 */ /* 0x0003e20000100800 */
[----:B------:R-:W-:Y:S01]  /*10d0*/  IABS R15, R5 ;  /* 0x00000005000f7213 */ /* 0x000fe20000000000 */
[----:B0-----:R-:W-:Y:S02]  /*10e0*/  IMAD.HI.U32 R3, R74, R11, RZ ;  /* 0x0000000b4a037227 */ /* 0x001fe400078e00ff */
[----:B------:R0:W-:Y:S02]  /*10f0*/  STL [R1+0xfbc], R6 ;  /* 0x000fbc0601007387 */ /* 0x0001e40000100800 */
[----:B------:R-:W-:Y:S02]  /*1100*/  IMAD.MOV R3, RZ, RZ, -R3 ;  /* 0x000000ffff037224 */ /* 0x000fe400078e0a03 */
[----:B------:R-:W-:-:S02]  /*1110*/  IMAD R2, R68, R2, R9 ;  /* 0x0000000244027224 */ /* 0x000fc400078e0209 */
[----:B-1----:R-:W-:-:S03]  /*1120*/  IMAD.HI.U32 R5, R74, R7, RZ ;  /* 0x000000074a057227 */ /* 0x002fc600078e00ff */
[----:B------:R1:W-:Y:S01]  /*1130*/  STL [R1+0x240], R2 ;  /* 0x0002400201007387 */ /* 0x0003e20000100800 */
[----:B------:R-:W-:Y:S01]  /*1140*/  IMAD R3, R68, R3, R11 ;  /* 0x0000000344037224 */ /* 0x000fe200078e020b */
[----:B0-----:R-:W-:Y:S01]  /*1150*/  IABS R6, R6 ;  /* 0x0000000600067213 */ /* 0x001fe20000000000 */
[----:B------:R-:W-:Y:S02]  /*1160*/  IMAD.MOV R5, RZ, RZ, -R5 ;  /* 0x000000ffff057224 */ /* 0x000fe400078e0a05 */
[C---:B------:R-:W-:Y:S01]  /*1170*/  VIADD R11, R0.reuse, 0x11 ;  /* 0x00000011000b7836 */ /* 0x040fe20000000000 */
[----:B------:R0:W-:Y:S01]  /*1180*/  STL [R1+0x394], R3 ;  /* 0x0003940301007387 */ /* 0x0001e20000100800 */
[----:B------:R-:W-:Y:S02]  /*1190*/  IMAD.MOV.U32 R9, RZ, RZ, R6 ;  /* 0x000000ffff097224 */ /* 0x000fe400078e0006 */
[----:B------:R-:W-:Y:S02]  /*11a0*/  VIADD R6, R0, 0x13 ;  /* 0x0000001300067836 */ /* 0x000fe40000000000 */
[----:B-1----:R-:W-:-:S04]  /*11b0*/  IMAD.HI.U32 R2, R74, R15, RZ ;  /* 0x0000000f4a027227 */ /* 0x002fc800078e00ff */
[----:B------:R-:W-:Y:S02]  /*11c0*/  IMAD.MOV R2, RZ, RZ, -R2 ;  /* 0x000000ffff027224 */ /* 0x000fe400078e0a02 */
[----:B0-----:R-:W-:Y:S01]  /*11d0*/  IMAD R3, R68, R5, R7 ;  /* 0x0000000544037224 */ /* 0x001fe200078e0207 */
[----:B------:R-:W-:Y:S01]  /*11e0*/  IABS R7, R11 ;  /* 0x0000000b00077213 */ /* 0x000fe20000000000 */
[----:B------:R-:W-:Y:S02]  /*11f0*/  VIADD R10, R0, 0x12 ;  /* 0x00000012000a7836 */ /* 0x000fe40000000000 */
[----:B------:R-:W-:Y:S01]  /*1200*/  IMAD R5, R68, R2, R15 ;  /* 0x0000000244057224 */ /* 0x000fe200078e020f */
[----:B------:R0:W-:Y:S01]  /*1210*/  STL [R1+0x3e4], R3 ;  /* 0x0003e40301007387 */ /* 0x0001e20000100800 */
[----:B------:R-:W-:-:S03]  /*1220*/  IABS R2, R6 ;  /* 0x0000000600027213 */ /* 0x000fc60000000000 */
[----:B------:R1:W-:Y:S04]  /*1230*/  STL [R1+0xfc0], R11 ;  /* 0x000fc00b01007387 */ /* 0x0003e80000100800 */
[----:B------:R-:W-:Y:S01]  /*1240*/  STL [R1+0xfc4], R10 ;  /* 0x000fc40a01007387 */ /* 0x000fe20000100800 */
[----:B0-----:R-:W-:-:S03]  /*1250*/  IMAD.HI.U32 R3, R74, R9, RZ ;  /* 0x000000094a037227 */ /* 0x001fc600078e00ff */
[----:B------:R-:W-:Y:S01]  /*1260*/  STL [R1+0xfc8], R6 ;  /* 0x000fc80601007387 */ /* 0x000fe20000100800 */
[----:B------:R-:W-:Y:S01]  /*1270*/  IMAD.MOV R3, RZ, RZ, -R3 ;  /* 0x000000ffff037224 */ /* 0x000fe200078e0a03 */
[----:B-1----:R-:W-:Y:S02]  /*1280*/  IABS R11, R10 ;  /* 0x0000000a000b7213 */ /* 0x002fe40000000000 */
[----:B------:R0:W-:Y:S01]  /*1290*/  STL [R1+0x3e8], R5 ;  /* 0x0003e80501007387 */ /* 0x0001e20000100800 */
[----:B------:R-:W-:Y:S02]  /*12a0*/  IMAD R76, R68, R3, R9 ;  /* 0x00000003444c7224 */ /* 0x000fe400078e0209 */
[----:B------:R-:W-:Y:S02]  /*12b0*/  IMAD.MOV.U32 R9, RZ, RZ, R2 ;  /* 0x000000ffff097224 */ /* 0x000fe400078e0002 */
[----:B------:R-:W-:-:S04]  /*12c0*/  IMAD.HI.U32 R2, R74, R7, RZ ;  /* 0x000000074a027227 */ /* 0x000fc800078e00ff */
[----:B0-----:R-:W-:Y:S02]  /*12d0*/  VIADD R5, R0, 0x14 ;  /* 0x0000001400057836 */ /* 0x001fe40000000000 */
[----:B------:R-:W-:-:S03]  /*12e0*/  IMAD.HI.U32 R3, R74, R11, RZ ;  /* 0x0000000b4a037227 */ /* 0x000fc600078e00ff */
[----:B------:R0:W-:Y:S01]  /*12f0*/  STL [R1+0xfcc], R5 ;  /* 0x000fcc0501007387 */ /* 0x0001e20000100800 */
[----:B------:R-:W-:Y:S01]  /*1300*/  IMAD.MOV R2, RZ, RZ, -R2 ;  /* 0x000000ffff027224 */ /* 0x000fe200078e0a02 */
[----:B------:R-:W-:Y:S01]  /*1310*/  IABS R15, R5 ;  /* 0x00000005000f7213 */ /* 0x000fe20000000000 */
[----:B------:R-:W-:Y:S02]  /*1320*/  IMAD.MOV R3, RZ, RZ, -R3 ;  /* 0x000000ffff037224 */ /* 0x000fe400078e0a03 */
[----:B------:R-:W-:Y:S02]  /*1330*/  VIADD R6, R0, 0x15 ;  /* 0x0000001500067836 */ /* 0x000fe40000000000 */
[C---:B------:R-:W-:Y:S02]  /*1340*/  IMAD R2, R68.reuse, R2, R7 ;  /* 0x0000000244027224 */ /* 0x040fe400078e0207 */
[----:B------:R-:W-:Y:S01]  /*1350*/  IMAD R3, R68, R3, R11 ;  /* 0x0000000344037224 */ /* 0x000fe200078e020b */
[----:B------:R1:W-:Y:S01]  /*1360*/  STL [R1+0xfd0], R6 ;  /* 0x000fd00601007387 */ /* 0x0003e20000100800 */
[----:B0-----:R-:W-:-:S03]  /*1370*/  IMAD.HI.U32 R5, R74, R9, RZ ;  /* 0x000000094a057227 */ /* 0x001fc600078e00ff */
[----:B------:R0:W-:Y:S01]  /*1380*/  STL [R1+0x38], R2 ;  /* 0x0000380201007387 */ /* 0x0001e20000100800 */
[----:B------:R-:W-:Y:S02]  /*1390*/  IMAD.MOV R5, RZ, RZ, -R5 ;  /* 0x000000ffff057224 */ /* 0x000fe400078e0a05 */
[C---:B------:R-:W-:Y:S01]  /*13a0*/  VIADD R11, R0.reuse, 0x16 ;  /* 0x00000016000b7836 */ /* 0x040fe20000000000 */
[----:B------:R2:W-:Y:S01]  /*13b0*/  STL [R1+0xb8], R3 ;  /* 0x0000b80301007387 */ /* 0x0005e20000100800 */
[----:B------:R-:W-:Y:S01]  /*13c0*/  VIADD R10, R0, 0x17 ;  /* 0x00000017000a7836 */ /* 0x000fe20000000000 */
[----:B-1----:R-:W-:Y:S01]  /*13d0*/  IABS R6, R6 ;  /* 0x0000000600067213 */ /* 0x002fe20000000000 */
[----:B0-----:R-:W-:-:S04]  /*13e0*/  IMAD.HI.U32 R2, R74, R15, RZ ;  /* 0x0000000f4a027227 */ /* 0x001fc800078e00ff */
[----:B--2---:R-:W-:Y:S01]  /*13f0*/  IMAD R3, R68, R5, R9 ;  /* 0x0000000544037224 */ /* 0x004fe200078e0209 */
[----:B------:R-:W-:Y:S01]  /*1400*/  IABS R9, R11 ;  /* 0x0000000b00097213 */ /* 0x000fe20000000000 */
[----:B------:R-:W-:Y:S02]  /*1410*/  IMAD.MOV.U32 R7, RZ, RZ, R6 ;  /* 0x000000ffff077224 */ /* 0x000fe400078e0006 */
[----:B------:R-:W-:Y:S01]  /*1420*/  IMAD.MOV R2, RZ, RZ, -R2 ;  /* 0x000000ffff027224 */ /* 0x000fe200078e0a02 */
[----:B------:R0:W-:Y:S01]  /*1430*/  STL [R1+0x14c], R3 ;  /* 0x00014c0301007387 */ /* 0x0001e20000100800 */
[----:B------:R-:W-:Y:S02]  /*1440*/  VIADD R6, R0, 0x18 ;  /* 0x0000001800067836 */ /* 0x000fe40000000000 */
[----:B------:R-:W-:Y:S01]  /*1450*/  IMAD R2, R68, R2, R15 ;  /* 0x0000000244027224 */ /* 0x000fe200078e020f */
[----:B------:R1:W-:Y:S01]  /*1460*/  STL [R1+0xfd4], R11 ;  /* 0x000fd40b01007387 */ /* 0x0003e20000100800 */
[C---:B------:R-:W-:Y:S01]  /*1470*/  VIADD R5, R0.reuse, 0x19 ;  /* 0x0000001900057836 */ /* 0x040fe20000000000 */
[----:B------:R-:W-:Y:S01]  /*1480*/  IABS R77, R6 ;  /* 0x00000006004d7213 */ /* 0x000fe20000000000 */
[----:B------:R-:W-:Y:S01]  /*1490*/  VIADD R15, R0, 0x1c ;  /* 0x0000001c000f7836 */ /* 0x000fe20000000000 */
[----:B------:R2:W-:Y:S01]  /*14a0*/  STL [R1+0xfd8], R10 ;  /* 0x000fd80a01007387 */ /* 0x0005e20000100800 */
[----:B0-----:R-:W-:-:S03]  /*14b0*/  IMAD.HI.U32 R3, R74, R7, RZ ;  /* 0x000000074a037227 */ /* 0x001fc600078e00ff */
[----:B------:R0:W-:Y:S01]  /*14c0*/  STL [R1+0xfdc], R6 ;  /* 0x000fdc0601007387 */ /* 0x0001e20000100800 */
[----:B------:R-:W-:Y:S01]  /*14d0*/  IMAD.MOV R3, RZ, RZ, -R3 ;  /* 0x000000ffff037224 */ /* 0x000fe200078e0a03 */
[----:B-1----:R-:W-:Y:S02]  /*14e0*/  IABS R11, R10 ;  /* 0x0000000a000b7213 */ /* 0x002fe40000000000 */
[----:B------:R1:W-:Y:S01]  /*14f0*/  STL [R1+0x250], R2 ;  /* 0x0002500201007387 */ /* 0x0003e20000100800 */
[C---:B--2---:R-:W-:Y:S02]  /*1500*/  VIADD R10, R0.reuse, 0x1d ;  /* 0x0000001d000a7836 */ /* 0x044fe40000000000 */
[----:B0-----:R-:W-:Y:S02]  /*1510*/  VIADD R6, R0, 0x1a ;  /* 0x0000001a00067836 */ /* 0x001fe40000000000 */
[----:B-1----:R-:W-:Y:S01]  /*1520*/  IMAD R2, R68, R3, R7 ;  /* 0x0000000344027224 */ /* 0x002fe200078e0207 */
[----:B------:R-:W-:Y:S01]  /*1530*/  IABS R7, R5 ;  /* 0x0000000500077213 */ /* 0x000fe20000000000 */
[----:B------:R-:W-:-:S03]  /*1540*/  IMAD.HI.U32 R3, R74, R11, RZ ;  /* 0x0000000b4a037227 */ /* 0x000fc600078e00ff */
[----:B------:R0:W-:Y:S01]  /*1550*/  STL [R1+0x39c], R2 ;  /* 0x00039c0201007387 */ /* 0x0001e20000100800 */
[----:B------:R-:W-:-:S03]  /*1560*/  IMAD.MOV R3, RZ, RZ, -R3 ;  /* 0x000000ffff037224 */ /* 0x000fc600078e0a03 */
[----:B------:R1:W-:Y:S01]  /*1570*/  STL [R1+0xfe0], R5 ;  /* 0x000fe00501007387 */ /* 0x0003e20000100800 */
[----:B------:R-:W-:Y:S01]  /*1580*/  IMAD R3, R68, R3, R11 ;  /* 0x0000000344037224 */ /* 0x000fe200078e020b */
[----:B------:R-:W-:Y:S02]  /*1590*/  IABS R11, R15 ;  /* 0x0000000f000b7213 */ /* 0x000fe40000000000 */
[----:B------:R2:W-:Y:S01]  /*15a0*/  STL [R1+0xfe4], R6 ;  /* 0x000fe40601007387 */ /* 0x0005e20000100800 */
[----:B0-----:R-:W-:-:S04]  /*15b0*/  IMAD.HI.U32 R2, R74, R9, RZ ;  /* 0x000000094a027227 */ /* 0x001fc800078e00ff */
[----:B------:R-:W-:Y:S02]  /*15c0*/  IMAD.MOV R2, RZ, RZ, -R2 ;  /* 0x000000ffff027224 */ /* 0x000fe400078e0a02 */
[----:B-1----:R-:W-:Y:S01]  /*15d0*/  IMAD.HI.U32 R5, R74, R77, RZ ;  /* 0x0000004d4a057227 */ /* 0x002fe200078e00ff */
[----:B--2---:R-:W-:-:S03]  /*15e0*/  IABS R6, R6 ;  /* 0x0000000600067213 */ /* 0x004fc60000000000 */
[C---:B------:R-:W-:Y:S02]  /*15f0*/  IMAD R2, R68.reuse, R2, R9 ;  /* 0x0000000244027224 */ /* 0x040fe400078e0209 */
[----:B------:R-:W-:Y:S02]  /*1600*/  IMAD.MOV R5, RZ, RZ, -R5 ;  /* 0x000000ffff057224 */ /* 0x000fe400078e0a05 */
[----:B------:R-:W-:Y:S01]  /*1610*/  IMAD.MOV.U32 R9, RZ, RZ, R6 ;  /* 0x000000ffff097224 */ /* 0x000fe200078e0006 */
[----:B------:R0:W-:Y:S01]  /*1620*/  STL [R1+0x3ec], R2 ;  /* 0x0003ec0201007387 */ /* 0x0001e20000100800 */
[----:B------:R-:W-:Y:S01]  /*1630*/  IMAD R77, R68, R5, R77 ;  /* 0x00000005444d7224 */ /* 0x000fe200078e024d */
[----:B------:R-:W-:Y:S02]  /*1640*/  IABS R5, R16 ;  /* 0x0000001000057213 */ /* 0x000fe40000000000 */
[----:B------:R1:W-:Y:S04]  /*1650*/  STL [R1+0x3f0], R3 ;  /* 0x0003f00301007387 */ /* 0x0003e80000100800 */
[----:B------:R-:W-:Y:S01]  /*1660*/  STL [R1+0xfe8], R16 ;  /* 0x000fe81001007387 */ /* 0x000fe20000100800 */
[----:B0-----:R-:W-:-:S03]  /*1670*/  IMAD.HI.U32 R2, R74, R7, RZ ;  /* 0x000000074a027227 */ /* 0x001fc600078e00ff */
[----:B------:R-:W-:Y:S01]  /*1680*/  STL [R1+0xfec], R15 ;  /* 0x000fec0f01007387 */ /* 0x000fe20000100800 */
[----:B-1----:R-:W-:-:S03]  /*1690*/  IMAD.HI.U32 R3, R74, R9, RZ ;  /* 0x000000094a037227 */ /* 0x002fc600078e00ff */
[----:B------:R-:W-:Y:S01]  /*16a0*/  STL [R1+0xff0], R10 ;  /* 0x000ff00a01007387 */ /* 0x000fe20000100800 */
[----:B------:R-:W-:Y:S02]  /*16b0*/  IMAD.MOV R2, RZ, RZ, -R2 ;  /* 0x000000ffff027224 */ /* 0x000fe400078e0a02 */
[----:B------:R-:W-:Y:S02]  /*16c0*/  IMAD.MOV R3, RZ, RZ, -R3 ;  /* 0x000000ffff037224 */ /* 0x000fe400078e0a03 */
[C---:B------:R-:W-:Y:S01]  /*16d0*/  IMAD R6, R68.reuse, R2, R7 ;  /* 0x0000000244067224 */ /* 0x040fe200078e0207 */
[----:B------:R-:W-:Y:S01]  /*16e0*/  IABS R2, R10 ;  /* 0x0000000a00027213 */ /* 0x000fe20000000000 */
[----:B------:R-:W-:Y:S02]  /*16f0*/  IMAD R3, R68, R3, R9 ;  /* 0x0000000344037224 */ /* 0x000fe400078e0209 */
[----:B------:R-:W-:Y:S01]  /*1700*/  IMAD.MOV.U32 R7, RZ, RZ, R5 ;  /* 0x000000ffff077224 */ /* 0x000fe200078e0005 */
[----:B------:R0:W-:Y:S01]  /*1710*/  STL [R1+0x3c], R6 ;  /* 0x00003c0601007387 */ /* 0x0001e20000100800 */
[----:B------:R-:W-:-:S02]  /*1720*/  IMAD.MOV.U32 R9, RZ, RZ, R2 ;  /* 0x000000ffff097224 */ /* 0x000fc400078e0002 */
[----:B------:R-:W-:Y:S01]  /*1730*/  IMAD.HI.U32 R2, R74, R7, RZ ;  /* 0x000000074a027227 */ /* 0x000fe200078e00ff */
[----:B------:R1:W-:Y:S03]  /*1740*/  STL [R1+0xbc], R3 ;  /* 0x0000bc0301007387 */ /* 0x0003e60000100800 */
[C---:B------:R-:W-:Y:S02]  /*1750*/  VIADD R5, R0.reuse, 0x1e ;  /* 0x0000001e00057836 */ /* 0x040fe40000000000 */
[----:B------:R-:W-:Y:S02]  /*1760*/  IMAD.MOV R2, RZ, RZ, -R2 ;  /* 0x000000ffff027224 */ /* 0x000fe400078e0a02 */
[----:B0-----:R-:W-:Y:S01]  /*1770*/  VIADD R6, R0, 0x1f ;  /* 0x0000001f00067836 */ /* 0x001fe20000000000 */
[----:B------:R0:W-:Y:S01]  /*1780*/  STL [R1+0xff8], R5 ;  /* 0x000ff80501007387 */ /* 0x0001e20000100800 */
[----:B------:R-:W-:Y:S01]  /*1790*/  IABS R15, R5 ;  /* 0x00000005000f7213 */ /* 0x000fe20000000000 */
[----:B-1----:R-:W-:-:S02]  /*17a0*/  IMAD.HI.U32 R3, R74, R11, RZ ;  /* 0x0000000b4a037227 */ /* 0x002fc400078e00ff */
[----:B------:R1:W-:Y:S02]  /*17b0*/  STL [R1+0xffc], R6 ;  /* 0x000ffc0601007387 */ /* 0x0003e40000100800 */
[----:B------:R-:W-:Y:S02]  /*17c0*/  IMAD.MOV R3, RZ, RZ, -R3 ;  /* 0x000000ffff037224 */ /* 0x000fe400078e0a03 */
[----:B------:R-:W-:Y:S02]  /*17d0*/  IMAD R2, R68, R2, R7 ;  /* 0x0000000244027224 */ /* 0x000fe400078e0207 */
[----:B0-----:R-:W-:-:S03]  /*17e0*/  IMAD.HI.U32 R5, R74, R9, RZ ;  /* 0x000000094a057227 */ /* 0x001fc600078e00ff */
[----:B------:R0:W-:Y:S01]  /*17f0*/  STL [R1+0x150], R2 ;  /* 0x0001500201007387 */ /* 0x0001e20000100800 */
[----:B------:R-:W-:Y:S01]  /*1800*/  IMAD R3, R68, R3, R11 ;  /* 0x0000000344037224 */ /* 0x000fe200078e020b */
[----:B-1----:R-:W-:Y:S01]  /*1810*/  IABS R6, R6 ;  /* 0x0000000600067213 */ /* 0x002fe20000000000 */
[----:B------:R-:W-:Y:S02]  /*1820*/  IMAD.MOV R5, RZ, RZ, -R5 ;  /* 0x000000ffff057224 */ /* 0x000fe400078e0a05 */
[C---:B------:R-:W-:Y:S01]  /*1830*/  VIADD R10, R0.reuse, 0x20 ;  /* 0x00000020000a7836 */ /* 0x040fe20000000000 */
[----:B------:R1:W-:Y:S01]  /*1840*/  STL [R1+0x264], R3 ;  /* 0x0002640301007387 */ /* 0x0003e20000100800 */
[----:B------:R-:W-:Y:S02]  /*1850*/  IMAD.MOV.U32 R11, RZ, RZ, R6 ;  /* 0x000000ffff0b7224 */ /* 0x000fe400078e0006 */
[----:B------:R-:W-:Y:S01]  /*1860*/  VIADD R7, R0, 0x21 ;  /* 0x0000002100077836 */ /* 0x000fe20000000000 */
[----:B------:R-:W-:Y:S01]  /*1870*/  IABS R79, R10 ;  /* 0x0000000a004f7213 */ /* 0x000fe20000000000 */
[----:B0-----:R-:W-:-:S04]  /*1880*/  IMAD.HI.U32 R2, R74, R15, RZ ;  /* 0x0000000f4a027227 */ /* 0x001fc800078e00ff */
[----:B------:R-:W-:Y:S02]  /*1890*/  IMAD.MOV R2, RZ, RZ, -R2 ;  /* 0x000000ffff027224 */ /* 0x000fe400078e0a02 */
[----:B-1----:R-:W-:Y:S02]  /*18a0*/  IMAD R3, R68, R5, R9 ;  /* 0x0000000544037224 */ /* 0x002fe400078e0209 */
[----:B------:R-:W-:Y:S02]  /*18b0*/  VIADD R6, R0, 0x22 ;  /* 0x0000002200067836 */ /* 0x000fe40000000000 */
[----:B------:R-:W-:Y:S01]  /*18c0*/  IMAD R5, R68, R2, R15 ;  /* 0x0000000244057224 */ /* 0x000fe200078e020f */
[----:B------:R0:W-:Y:S01]  /*18d0*/  STL [R1+0x3a0], R3 ;  /* 0x0003a00301007387 */ /* 0x0001e20000100800 */
[----:B------:R-:W-:Y:S01]  /*18e0*/  VIADD R15, R0, 0x24 ;  /* 0x00000024000f7836 */ /* 0x000fe20000000000 */
[----:B------:R-:W-:Y:S02]  /*18f0*/  IABS R2, R6 ;  /* 0x0000000600027213 */ /* 0x000fe40000000000 */
[----:B------:R-:W-:Y:S04]  /*1900*/  STL [R1+0x1000], R10 ;  /* 0x0010000a01007387 */ /* 0x000fe80000100800 */
[----:B------:R1:W-:Y:S01]  /*1910*/  STL [R1+0x1004], R7 ;  /* 0x0010040701007387 */ /* 0x0003e20000100800 */
[----:B0-----:R-:W-:-:S03]  /*1920*/  IMAD.HI.U32 R3, R74, R11, RZ ;  /* 0x0000000b4a037227 */ /* 0x001fc600078e00ff */
[----:B------:R0:W-:Y:S01]  /*1930*/  STL [R1+0x100c], R6 ;  /* 0x00100c0601007387 */ /* 0x0001e20000100800 */
[----:B------:R-:W-:-:S03]  /*1940*/  IMAD.MOV R3, RZ, RZ, -R3 ;  /* 0x000000ffff037224 */ /* 0x000fc600078e0a03 */
[----:B------:R2:W-:Y:S01]  /*1950*/  STL [R1+0x3f4], R5 ;  /* 0x0003f40501007387 */ /* 0x0005e20000100800 */
[----:B-1----:R-:W-:Y:S01]  /*1960*/  IABS R7, R7 ;  /* 0x0000000700077213 */ /* 0x002fe20000000000 */
[----:B0-----:R-:W-:Y:S02]  /*1970*/  VIADD R6, R0, 0x23 ;  /* 0x0000002300067836 */ /* 0x001fe40000000000 */
[----:B--2---:R-:W-:-:S03]  /*1980*/  IMAD R5, R68, R3, R11 ;  /* 0x0000000344057224 */ /* 0x004fc600078e020b */
[----:B------:R-:W-:Y:S01]  /*1990*/  IABS R10, R6 ;  /* 0x00000006000a7213 */ /* 0x000fe20000000000 */
[----:B------:R-:W-:Y:S01]  /*19a0*/  IMAD.MOV.U32 R3, RZ, RZ, R2 ;  /* 0x000000ffff037224 */ /* 0x000fe200078e0002 */
[----:B------:R-:W-:Y:S01]  /*19b0*/  IABS R11, R15 ;  /* 0x0000000f000b7213 */ /* 0x000fe20000000000 */
[----:B------:R-:W-:Y:S01]  /*19c0*/  IMAD.HI.U32 R2, R74, R79, RZ ;  /* 0x0000004f4a027227 */ /* 0x000fe200078e00ff */
[----:B------:R0:W-:Y:S03]  /*19d0*/  STL [R1+0x3f8], R5 ;  /* 0x0003f80501007387 */ /* 0x0001e60000100800 */
[----:B------:R-:W-:Y:S01]  /*19e0*/  IMAD.MOV R2, RZ, RZ, -R2 ;  /* 0x000000ffff027224 */ /* 0x000fe200078e0a02 */
[----:B------:R1:W-:Y:S03]  /*19f0*/  STL [R1+0x1014], R6 ;  /* 0x0010140601007387 */ /* 0x0003e60000100800 */
[----:B------:R-:W-:Y:S01]  /*1a00*/  IMAD R79, R68, R2, R79 ;  /* 0x00000002444f7224 */ /* 0x000fe200078e024f */
[----:B------:R-:W-:Y:S01]  /*1a10*/  STL [R1+0x1018], R15 ;  /* 0x0010180f01007387 */ /* 0x000fe20000100800 */
[----:B0-----:R-:W-:-:S04]  /*1a20*/  IMAD.HI.U32 R5, R74, R7, RZ ;  /* 0x000000074a057227 */ /* 0x001fc800078e00ff */
[----:B-1----:R-:W-:-:S04]  /*1a30*/  IMAD.HI.U32 R6, R74, R3, RZ ;  /* 0x000000034a067227 */ /* 0x002fc800078e00ff */
[----:B------:R-:W-:Y:S02]  /*1a40*/  IMAD.MOV R9, RZ, RZ, -R5 ;  /* 0x000000ffff097224 */ /* 0x000fe400078e0a05 */
[----:B------:R-:W-:Y:S02]  /*1a50*/  IMAD.MOV.U32 R5, RZ, RZ, R10 ;  /* 0x000000ffff057224 */ /* 0x000fe400078e000a */
[----:B------:R-:W-:Y:S02]  /*1a60*/  IMAD.MOV R6, RZ, RZ, -R6 ;  /* 0x000000ffff067224 */ /* 0x000fe400078e0a06 */
[----:B------:R-:W-:Y:S02]  /*1a70*/  IMAD R9, R68, R9, R7 ;  /* 0x0000000944097224 */ /* 0x000fe400078e0207 */
[----:B------:R-:W-:Y:S02]  /*1a80*/  IMAD.MOV.U32 R7, RZ, RZ, R11 ;  /* 0x000000ffff077224 */ /* 0x000fe400078e000b */
[----:B------:R-:W-:Y:S01]  /*1a90*/  IMAD.HI.U32 R2, R74, R5, RZ ;  /* 0x000000054a027227 */ /* 0x000fe200078e00ff */
[----:B------:R0:W-:Y:S03]  /*1aa0*/  STL [R1+0x40], R9 ;  /* 0x0000400901007387 */ /* 0x0001e60000100800 */
[----:B------:R-:W-:-:S02]  /*1ab0*/  IMAD R3, R68, R6, R3 ;  /* 0x0000000644037224 */ /* 0x000fc400078e0203 */
[----:B------:R-:W-:-:S03]  /*1ac0*/  IMAD.HI.U32 R6, R74, R7, RZ ;  /* 0x000000074a067227 */ /* 0x000fc600078e00ff */
[----:B------:R1:W-:Y:S01]  /*1ad0*/  STL [R1+0xc0], R3 ;  /* 0x0000c00301007387 */ /* 0x0003e20000100800 */
[----:B------:R-:W-:Y:S02]  /*1ae0*/  IMAD.MOV R10, RZ, RZ, -R2 ;  /* 0x000000ffff0a7224 */ /* 0x000fe400078e0a02 */
[C---:B0-----:R-:W-:Y:S02]  /*1af0*/  VIADD R9, R0.reuse, 0x25 ;  /* 0x0000002500097836 */ /* 0x041fe40000000000 */
[C---:B------:R-:W-:Y:S02]  /*1b00*/  VIADD R15, R0.reuse, 0x26 ;  /* 0x00000026000f7836 */ /* 0x040fe40000000000 */
[----:B------:R-:W-:Y:S01]  /*1b10*/  VIADD R11, R0, 0x27 ;  /* 0x00000027000b7836 */ /* 0x000fe20000000000 */
[----:B------:R0:W-:Y:S01]  /*1b20*/  STL [R1+0x1020], R9 ;  /* 0x0010200901007387 */ /* 0x0001e20000100800 */
[----:B------:R-:W-:Y:S01]  /*1b30*/  IMAD.MOV R2, RZ, RZ, -R6 ;  /* 0x000000ffff027224 */ /* 0x000fe200078e0a06 */
[----:B-1----:R-:W-:Y:S01]  /*1b40*/  IABS R3, R15 ;  /* 0x0000000f00037213 */ /* 0x002fe20000000000 */
[C---:B------:R-:W-:Y:S01]  /*1b50*/  IMAD R6, R68.reuse, R10, R5 ;  /* 0x0000000a44067224 */ /* 0x040fe200078e0205 */
[----:B------:R1:W-:Y:S01]  /*1b60*/  STL [R1+0x1024], R15 ;  /* 0x0010240f01007387 */ /* 0x0003e20000100800 */
[----:B------:R-:W-:Y:S01]  /*1b70*/  IMAD R2, R68, R2, R7 ;  /* 0x0000000244027224 */ /* 0x000fe200078e0207 */
[----:B------:R-:W-:Y:S01]  /*1b80*/  IABS R5, R11 ;  /* 0x0000000b00057213 */ /* 0x000fe20000000000 */
[----:B------:R-:W-:Y:S01]  /*1b90*/  IMAD.HI.U32 R7, R74, R3, RZ ;  /* 0x000000034a077227 */ /* 0x000fe200078e00ff */
[----:B------:R-:W-:Y:S01]  /*1ba0*/  STL [R1+0x1030], R11 ;  /* 0x0010300b01007387 */ /* 0x000fe20000100800 */
[----:B0-----:R-:W-:-:S02]  /*1bb0*/  IABS R9, R9 ;  /* 0x0000000900097213 */ /* 0x001fc40000000000 */
[----:B------:R-:W-:Y:S01]  /*1bc0*/  IMAD.MOV R7, RZ, RZ, -R7 ;  /* 0x000000ffff077224 */ /* 0x000fe200078e0a07 */
[----:B------:R0:W-:Y:S01]  /*1bd0*/  STL [R1+0x158], R6 ;  /* 0x0001580601007387 */ /* 0x0001e20000100800 */
[----:B-1----:R-:W-:-:S03]  /*1be0*/  VIADD R15, R0, 0x2e ;  /* 0x0000002e000f7836 */ /* 0x002fc60000000000 */
[----:B------:R1:W-:Y:S01]  /*1bf0*/  STL [R1+0x26c], R2 ;  /* 0x00026c0201007387 */ /* 0x0003e20000100800 */
[----:B------:R-:W-:-:S04]  /*1c00*/  IMAD.HI.U32 R10, R74, R9, RZ ;  /* 0x000000094a0a7227 */ /* 0x000fc800078e00ff */
[----:B------:R-:W-:Y:S02]  /*1c10*/  IMAD.MOV R10, RZ, RZ, -R10 ;  /* 0x000000ffff0a7224 */ /* 0x000fe400078e0a0a */
[C---:B0-----:R-:W-:Y:S02]  /*1c20*/  VIADD R6, R0.reuse, 0x28 ;  /* 0x0000002800067836 */ /* 0x041fe40000000000 */
[----:B------:R-:W-:Y:S02]  /*1c30*/  VIADD R11, R0, 0x29 ;  /* 0x00000029000b7836 */ /* 0x000fe40000000000 */
[C---:B------:R-:W-:Y:S01]  /*1c40*/  IMAD R9, R68.reuse, R10, R9 ;  /* 0x0000000a44097224 */ /* 0x040fe200078e0209 */
[----:B------:R0:W-:Y:S01]  /*1c50*/  STL [R1+0x109c], R6 ;  /* 0x00109c0601007387 */ /* 0x0001e20000100800 */
[----:B------:R-:W-:Y:S01]  /*1c60*/  IABS R78, R6 ;  /* 0x00000006004e7213 */ /* 0x000fe20000000000 */
[----:B------:R-:W-:Y:S01]  /*1c70*/  IMAD R7, R68, R7, R3 ;  /* 0x0000000744077224 */ /* 0x000fe200078e0203 */
[----:B-1----:R-:W-:Y:S01]  /*1c80*/  IABS R2, R11 ;  /* 0x0000000b00027213 */ /* 0x002fe20000000000 */
[----:B------:R-:W-:Y:S01]  /*1c90*/  STL [R1+0x10f0], R11 ;  /* 0x0010f00b01007387 */ /* 0x000fe20000100800 */
[----:B------:R-:W-:-:S02]  /*1ca0*/  VIADD R10, R0, 0x2a ;  /* 0x0000002a000a7836 */ /* 0x000fc40000000000 */
[C---:B------:R-:W-:Y:S01]  /*1cb0*/  IMAD.HI.U32 R3, R74.reuse, R78, RZ ;  /* 0x0000004e4a037227 */ /* 0x040fe200078e00ff */
[----:B------:R1:W-:Y:S03]  /*1cc0*/  STL [R1+0x3a4], R9 ;  /* 0x0003a40901007387 */ /* 0x0003e60000100800 */
[----:B0-----:R-:W-:Y:S01]  /*1cd0*/  IMAD.HI.U32 R6, R74, R5, RZ ;  /* 0x000000054a067227 */ /* 0x001fe200078e00ff */
[----:B------:R0:W-:Y:S03]  /*1ce0*/  STL [R1+0x3fc], R7 ;  /* 0x0003fc0701007387 */ /* 0x0001e60000100800 */
[----:B------:R-:W-:Y:S02]  /*1cf0*/  IMAD.MOV R6, RZ, RZ, -R6 ;  /* 0x000000ffff067224 */ /* 0x000fe400078e0a06 */
[----:B------:R-:W-:-:S02]  /*1d00*/  IMAD.MOV R3, RZ, RZ, -R3 ;  /* 0x000000ffff037224 */ /* 0x000fc400078e0a03 */
[----:B------:R-:W-:Y:S02]  /*1d10*/  IMAD R5, R68, R6, R5 ;  /* 0x0000000644057224 */ /* 0x000fe400078e0205 */
[C---:B-1----:R-:W-:Y:S02]  /*1d20*/  VIADD R9, R0.reuse, 0x2b ;  /* 0x0000002b00097836 */ /* 0x042fe40000000000 */
[----:B0-----:R-:W-:Y:S01]  /*1d30*/  VIADD R7, R0, 0x2c ;  /* 0x0000002c00077836 */ /* 0x001fe20000000000 */
[----:B------:R0:W-:Y:S01]  /*1d40*/  STL [R1+0x400], R5 ;  /* 0x0004000501007387 */ /* 0x0001e20000100800 */
[----:B------:R-:W-:Y:S01]  /*1d50*/  IMAD R78, R68, R3, R78 ;  /* 0x00000003444e7224 */ /* 0x000fe200078e024e */
[----:B------:R-:W-:Y:S02]  /*1d60*/  IABS R6, R9 ;  /* 0x0000000900067213 */ /* 0x000fe40000000000 */
[----:B------:R1:W-:Y:S01]  /*1d70*/  STL [R1+0x1034], R10 ;  /* 0x0010340a01007387 */ /* 0x0003e20000100800 */
[----:B------:R-:W-:-:S03]  /*1d80*/  IABS R3, R7 ;  /* 0x0000000700037213 */ /* 0x000fc60000000000 */
[----:B------:R-:W-:Y:S01]  /*1d90*/  STL [R1+0x10ec], R9 ;  /* 0x0010ec0901007387 */ /* 0x000fe20000100800 */
[----:B0-----:R-:W-:-:S03]  /*1da0*/  IMAD.HI.U32 R5, R74, R2, RZ ;  /* 0x000000024a057227 */ /* 0x001fc600078e00ff */
[----:B------:R0:W-:Y:S01]  /*1db0*/  STL [R1+0x10e8], R7 ;  /* 0x0010e80701007387 */ /* 0x0001e20000100800 */
[----:B------:R-:W-:Y:S01]  /*1dc0*/  IMAD.MOV R5, RZ, RZ, -R5 ;  /* 0x000000ffff057224 */ /* 0x000fe200078e0a05 */
[----:B-1----:R-:W-:-:S03]  /*1dd0*/  IABS R10, R10 ;  /* 0x0000000a000a7213 */ /* 0x002fc60000000000 */
[----:B------:R-:W-:Y:S02]  /*1de0*/  IMAD R2, R68, R5, R2 ;  /* 0x0000000544027224 */ /* 0x000fe400078e0202 */
[----:B------:R-:W-:-:S03]  /*1df0*/  IMAD.HI.U32 R11, R74, R10, RZ ;  /* 0x0000000a4a0b7227 */ /* 0x000fc600078e00ff */
[----:B------:R1:W-:Y:S01]  /*1e00*/  STL [R1+0x44], R2 ;  /* 0x0000440201007387 */ /* 0x0003e20000100800 */
[----:B0-----:R-:W-:Y:S02]  /*1e10*/  VIADD R7, R0, 0x2d ;  /* 0x0000002d00077836 */ /* 0x001fe40000000000 */
[----:B------:R-:W-:-:S03]  /*1e20*/  IMAD.HI.U32 R9, R74, R6, RZ ;  /* 0x000000064a097227 */ /* 0x000fc600078e00ff */
[----:B------:R0:W-:Y:S01]  /*1e30*/  STL [R1+0x1098], R7 ;  /* 0x0010980701007387 */ /* 0x0001e20000100800 */
[----:B------:R-:W-:Y:S01]  /*1e40*/  IABS R5, R7 ;  /* 0x0000000700057213 */ /* 0x000fe20000000000 */
[----:B------:R-:W-:Y:S02]  /*1e50*/  IMAD.MOV R11, RZ, RZ, -R11 ;  /* 0x000000ffff0b7224 */ /* 0x000fe400078e0a0b */
[----:B------:R-:W-:Y:S01]  /*1e60*/  IMAD.MOV R9, RZ, RZ, -R9 ;  /* 0x000000ffff097224 */ /* 0x000fe200078e0a09 */
[----:B-1----:R-:W-:Y:S01]  /*1e70*/  IABS R2, R15 ;  /* 0x0000000f00027213 */ /* 0x002fe20000000000 */
[C---:B------:R-:W-:Y:S01]  /*1e80*/  IMAD R10, R68.reuse, R11, R10 ;  /* 0x0000000b440a7224 */ /* 0x040fe200078e020a */
[----:B------:R-:W-:Y:S01]  /*1e90*/  STL [R1+0x1120], R15 ;  /* 0x0011200f01007387 */ /* 0x000fe20000100800 */
[----:B------:R-:W-:Y:S02]  /*1ea0*/  IMAD R9, R68, R9, R6 ;  /* 0x0000000944097224 */ /* 0x000fe400078e0206 */
[C---:B0-----:R-:W-:Y:S01]  /*1eb0*/  IMAD.HI.U32 R7, R74.reuse, R3, RZ ;  /* 0x000000034a077227 */ /* 0x041fe200078e00ff */
[----:B------:R-:W-:Y:S03]  /*1ec0*/  STL [R1+0xc4], R10 ;  /* 0x0000c40a01007387 */ /* 0x000fe60000100800 */
[----:B------:R-:W-:Y:S01]  /*1ed0*/  IMAD.MOV R7, RZ, RZ, -R7 ;  /* 0x000000ffff077224 */ /* 0x000fe200078e0a07 */
[----:B------:R0:W-:Y:S01]  /*1ee0*/  STL [R1+0x160], R9 ;  /* 0x0001600901007387 */ /* 0x0001e20000100800 */
[----:B------:R-:W-:-:S04]  /*1ef0*/  IMAD.HI.U32 R6, R74, R5, RZ ;  /* 0x000000054a067227 */ /* 0x000fc800078e00ff */
[----:B------:R-:W-:Y:S02]  /*1f00*/  IMAD R3, R68, R7, R3 ;  /* 0x0000000744037224 */ /* 0x000fe400078e0203 */
[----:B------:R-:W-:Y:S02]  /*1f10*/  IMAD.MOV R6, RZ, RZ, -R6 ;  /* 0x000000ffff067224 */ /* 0x000fe400078e0a06 */
[C---:B------:R-:W-:Y:S01]  /*1f20*/  VIADD R11, R0.reuse, 0x30 ;  /* 0x00000030000b7836 */ /* 0x040fe20000000000 */
[----:B------:R1:W-:Y:S01]  /*1f30*/  STL [R1+0x278], R3 ;  /* 0x0002780301007387 */ /* 0x0003e20000100800 */
[C---:B0-----:R-:W-:Y:S02]  /*1f40*/  VIADD R9, R0.reuse, 0x2f ;  /* 0x0000002f00097836 */ /* 0x041fe40000000000 */
[----:B------:R-:W-:Y:S01]  /*1f50*/  VIADD R10, R0, 0x31 ;  /* 0x00000031000a7836 */ /* 0x000fe20000000000 */
[----:B------:R-:W-:Y:S01]  /*1f60*/  IABS R80, R11 ;  /* 0x0000000b00507213 */ /* 0x000fe20000000000 */
[----:B------:R-:W-:Y:S01]  /*1f70*/  IMAD R6, R68, R6, R5 ;  /* 0x0000000644067224 */ /* 0x000fe200078e0205 */
[----:B------:R0:W-:Y:S01]  /*1f80*/  STL [R1+0x1050], R9 ;  /* 0x0010500901007387 */ /* 0x0001e20000100800 */
[----:B------:R-:W-:Y:S01]  /*1f90*/  VIADD R15, R0, 0x37 ;  /* 0x00000037000f7836 */ /* 0x000fe20000000000 */
[----:B------:R-:W-:Y:S01]  /*1fa0*/  IABS R5, R10 ;  /* 0x0000000a00057213 */ /* 0x000fe20000000000 */
[C---:B------:R-:W-:Y:S01]  /*1fb0*/  IMAD.HI.U32 R7, R74.reuse, R80, RZ ;  /* 0x000000504a077227 */ /* 0x040fe200078e00ff */
[----:B------:R2:W-:Y:S03]  /*1fc0*/  STL [R1+0x1094], R11 ;  /* 0x0010940b01007387 */ /* 0x0005e60000100800 */
[----:B-1----:R-:W-:Y:S01]  /*1fd0*/  IMAD.HI.U32 R3, R74, R2, RZ ;  /* 0x000000024a037227 */ /* 0x002fe200078e00ff */
[----:B------:R1:W-:Y:S01]  /*1fe0*/  STL [R1+0x111c], R10 ;  /* 0x00111c0a01007387 */ /* 0x0003e20000100800 */
[----:B0-----:R-:W-:-:S02]  /*1ff0*/  IABS R9, R9 ;  /* 0x0000000900097213 */ /* 0x001fc40000000000 */
[----:B------:R-:W-:Y:S01]  /*2000*/  IMAD.MOV R3, RZ, RZ, -R3 ;  /* 0x000000ffff037224 */ /* 0x000fe200078e0a03 */
[----:B------:R0:W-:Y:S01]  /*2010*/  STL [R1+0x3a8], R6 ;  /* 0x0003a80601007387 */ /* 0x0001e20000100800 */
[----:B------:R-:W-:Y:S02]  /*2020*/  IMAD.MOV R7, RZ, RZ, -R7 ;  /* 0x000000ffff077224 */ /* 0x000fe400078e0a07 */
[----:B------:R-:W-:Y:S02]  /*2030*/  IMAD R2, R68, R3, R2 ;  /* 0x0000000344027224 */ /* 0x000fe400078e0202 */
[----:B--2---:R-:W-:Y:S02]  /*2040*/  VIADD R11, R0, 0x33 ;  /* 0x00000033000b7836 */ /* 0x004fe40000000000 */
[----:B-1----:R-:W-:Y:S01]  /*2050*/  IMAD.HI.U32 R10, R74, R9, RZ ;  /* 0x000000094a0a7227 */ /* 0x002fe200078e00ff */
[----:B------:R1:W-:Y:S02]  /*2060*/  STL [R1+0x404], R2 ;  /* 0x0004040201007387 */ /* 0x0003e40000100800 */
[----:B------:R-:W-:Y:S01]  /*2070*/  IABS R3, R11 ;  /* 0x0000000b00037213 */ /* 0x000fe20000000000 */
[----:B0-----:R-:W-:-:S02]  /*2080*/  VIADD R6, R0, 0x32 ;  /* 0x0000003200067836 */ /* 0x001fc40000000000 */
[----:B------:R-:W-:Y:S02]  /*2090*/  IMAD.MOV R10, RZ, RZ, -R10 ;  /* 0x000000ffff0a7224 */ /* 0x000fe400078e0a0a */
[C---:B------:R-:W-:Y:S01]  /*20a0*/  IMAD R80, R68.reuse, R7, R80 ;  /* 0x0000000744507224 */ /* 0x040fe200078e0250 */
[----:B------:R0:W-:Y:S01]  /*20b0*/  STL [R1+0x1090], R6 ;  /* 0x0010900601007387 */ /* 0x0001e20000100800 */
[----:B------:R-:W-:Y:S01]  /*20c0*/  IMAD R9, R68, R10, R9 ;  /* 0x0000000a44097224 */ /* 0x000fe200078e0209 */
[----:B-1----:R-:W-:Y:S01]  /*20d0*/  IABS R2, R6 ;  /* 0x0000000600027213 */ /* 0x002fe20000000000 */
[----:B------:R-:W-:Y:S01]  /*20e0*/  VIADD R10, R0, 0x36 ;  /* 0x00000036000a7836 */ /* 0x000fe20000000000 */
[----:B------:R1:W-:Y:S03]  /*20f0*/  STL [R1+0x10e4], R11 ;  /* 0x0010e40b01007387 */ /* 0x0003e60000100800 */
[C---:B------:R-:W-:Y:S01]  /*2100*/  IMAD.HI.U32 R7, R74.reuse, R2, RZ ;  /* 0x000000024a077227 */ /* 0x040fe200078e00ff */
[----:B------:R2:W-:Y:S03]  /*2110*/  STL [R1+0x408], R9 ;  /* 0x0004080901007387 */ /* 0x0005e60000100800 */
[----:B0-----:R-:W-:-:S04]  /*2120*/  IMAD.HI.U32 R6, R74, R5, RZ ;  /* 0x000000054a067227 */ /* 0x001fc800078e00ff */
[----:B------:R-:W-:Y:S02]  /*2130*/  IMAD.MOV R6, RZ, RZ, -R6 ;  /* 0x000000ffff067224 */ /* 0x000fe400078e0a06 */
[----:B-1----:R-:W-:Y:S02]  /*2140*/  VIADD R11, R0, 0x35 ;  /* 0x00000035000b7836 */ /* 0x002fe40000000000 */
[----:B------:R-:W-:Y:S02]  /*2150*/  IMAD R5, R68, R6, R5 ;  /* 0x0000000644057224 */ /* 0x000fe400078e0205 */
[----:B--2---:R-:W-:Y:S02]  /*2160*/  VIADD R9, R0, 0x34 ;  /* 0x0000003400097836 */ /* 0x004fe40000000000 */
[----:B------:R-:W-:Y:S01]  /*2170*/  IMAD.MOV R7, RZ, RZ, -R7 ;  /* 0x000000ffff077224 */ /* 0x000fe200078e0a07 */
[----:B------:R0:W-:Y:S01]  /*2180*/  STL [R1+0x48], R5 ;  /* 0x0000480501007387 */ /* 0x0001e20000100800 */
[----:B------:R-:W-:-:S03]  /*2190*/  IMAD.HI.U32 R6, R74, R3, RZ ;  /* 0x000000034a067227 */ /* 0x000fc600078e00ff */
[----:B------:R1:W-:Y:S01]  /*21a0*/  STL [R1+0x105c], R9 ;  /* 0x00105c0901007387 */ /* 0x0003e20000100800 */
[C---:B------:R-:W-:Y:S01]  /*21b0*/  IMAD R7, R68.reuse, R7, R2 ;  /* 0x0000000744077224 */ /* 0x040fe200078e0202 */
[----:B------:R-:W-:Y:S01]  /*21c0*/  IABS R2, R10 ;  /* 0x0000000a00027213 */ /* 0x000fe20000000000 */
[----:B------:R-:W-:Y:S01]  /*21d0*/  IMAD.MOV R6, RZ, RZ, -R6 ;  /* 0x000000ffff067224 */ /* 0x000fe200078e0a06 */
[----:B------:R2:W-:Y:S01]  /*21e0*/  STL [R1+0x108c], R11 ;  /* 0x00108c0b01007387 */ /* 0x0005e20000100800 */
[----:B0-----:R-:W-:Y:S02]  /*21f0*/  IABS R5, R11 ;  /* 0x0000000b00057213 */ /* 0x001fe40000000000 */
[----:B------:R-:W-:Y:S01]  /*2200*/  IMAD R3, R68, R6, R3 ;  /* 0x0000000644037224 */ /* 0x000fe200078e0203 */
[----:B------:R0:W-:Y:S01]  /*2210*/  STL [R1+0x10e0], R10 ;  /* 0x0010e00a01007387 */ /* 0x0001e20000100800 */
[----:B------:R-:W-:Y:S01]  /*2220*/  IMAD.HI.U32 R6, R74, R2, RZ ;  /* 0x000000024a067227 */ /* 0x000fe200078e00ff */
[----:B-1----:R-:W-:-:S02]  /*2230*/  IABS R9, R9 ;  /* 0x0000000900097213 */ /* 0x002fc40000000000 */
[----:B------:R1:W-:Y:S01]  /*2240*/  STL [R1+0xcc], R7 ;  /* 0x0000cc0701007387 */ /* 0x0003e20000100800 */
[----:B------:R-:W-:Y:S02]  /*2250*/  IMAD.MOV R6, RZ, RZ, -R6 ;  /* 0x000000ffff067224 */ /* 0x000fe400078e0a06 */
[----:B--2---:R-:W-:Y:S01]  /*2260*/  VIADD R11, R0, 0x38 ;  /* 0x00000038000b7836 */ /* 0x004fe20000000000 */
[----:B------:R2:W-:Y:S01]  /*2270*/  STL [R1+0x168], R3 ;  /* 0x0001680301007387 */ /* 0x0005e20000100800 */
[----:B------:R-:W-:Y:S02]  /*2280*/  IMAD R2, R68, R6, R2 ;  /* 0x0000000644027224 */ /* 0x000fe400078e0202 */
[C---:B0-----:R-:W-:Y:S01]  /*2290*/  IMAD.HI.U32 R10, R74.reuse, R9, RZ ;  /* 0x000000094a0a7227 */ /* 0x041fe200078e00ff */
[----:B------:R0:W-:Y:S01]  /*22a0*/  STL [R1+0x10dc], R15 ;  /* 0x0010dc0f01007387 */ /* 0x0001e20000100800 */
[----:B------:R-:W-:Y:S02]  /*22b0*/  IABS R81, R11 ;  /* 0x0000000b00517213 */ /* 0x000fe40000000000 */
[----:B-1----:R-:W-:Y:S01]  /*22c0*/  IMAD.HI.U32 R7, R74, R5, RZ ;  /* 0x000000054a077227 */ /* 0x002fe200078e00ff */
[----:B------:R-:W-:Y:S01]  /*22d0*/  STL [R1+0x10d8], R11 ;  /* 0x0010d80b01007387 */ /* 0x000fe20000100800 */
[----:B--2---:R-:W-:-:S02]  /*22e0*/  IABS R3, R15 ;  /* 0x0000000f00037213 */ /* 0x004fc40000000000 */
[----:B------:R-:W-:Y:S02]  /*22f0*/  IMAD.MOV R10, RZ, RZ, -R10 ;  /* 0x000000ffff0a7224 */ /* 0x000fe400078e0a0a */
[----:B------:R-:W-:Y:S02]  /*2300*/  IMAD.MOV R7, RZ, RZ, -R7 ;  /* 0x000000ffff077224 */ /* 0x000fe400078e0a07 */
[C---:B------:R-:W-:Y:S02]  /*2310*/  IMAD R9, R68.reuse, R10, R9 ;  /* 0x0000000a44097224 */ /* 0x040fe400078e0209 */
[----:B------:R-:W-:Y:S02]  /*2320*/  IMAD R7, R68, R7, R5 ;  /* 0x0000000744077224 */ /* 0x000fe400078e0205 */
[----:B------:R-:W-:Y:S01]  /*2330*/  IMAD.HI.U32 R5, R74, R3, RZ ;  /* 0x000000034a057227 */ /* 0x000fe200078e00ff */
[----:B------:R1:W-:Y:S03]  /*2340*/  STL [R1+0x280], R9 ;  /* 0x0002800901007387 */ /* 0x0003e60000100800 */
[----:B------:R-:W-:Y:S01]  /*2350*/  VIADD R10, R0, 0x39 ;  /* 0x00000039000a7836 */ /* 0x000fe20000000000 */
[----:B------:R2:W-:Y:S01]  /*2360*/  STL [R1+0x3b0], R7 ;  /* 0x0003b00701007387 */ /* 0x0005e20000100800 */
[----:B------:R-:W-:-:S02]  /*2370*/  IMAD.MOV R5, RZ, RZ, -R5 ;  /* 0x000000ffff057224 */ /* 0x000fc400078e0a05 */
[----:B0-----:R-:W-:Y:S01]  /*2380*/  VIADD R15, R0, 0x3d ;  /* 0x0000003d000f7836 */ /* 0x001fe20000000000 */
[----:B------:R0:W-:Y:S01]  /*2390*/  STL [R1+0x40c], R2 ;  /* 0x00040c0201007387 */ /* 0x0001e20000100800 */
[----:B------:R-:W-:Y:S02]  /*23a0*/  IMAD R5, R68, R5, R3 ;  /* 0x0000000544057224 */ /* 0x000fe400078e0203 */
[C---:B-1----:R-:W-:Y:S01]  /*23b0*/  VIADD R9, R0.reuse, 0x3b ;  /* 0x0000003b00097836 */ /* 0x042fe20000000000 */
[----:B------:R1:W-:Y:S01]  /*23c0*/  STL [R1+0x104c], R10 ;  /* 0x00104c0a01007387 */ /* 0x0003e20000100800 */
[----:B--2---:R-:W-:-:S03]  /*23d0*/  VIADD R7, R0, 0x3a ;  /* 0x0000003a00077836 */ /* 0x004fc60000000000 */
[----:B------:R-:W-:Y:S01]  /*23e0*/  IABS R3, R9 ;  /* 0x0000000900037213 */ /* 0x000fe20000000000 */
[----:B0-----:R-:W-:Y:S01]  /*23f0*/  IMAD.HI.U32 R2, R74, R81, RZ ;  /* 0x000000514a027227 */ /* 0x001fe200078e00ff */
[----:B------:R0:W-:Y:S01]  /*2400*/  STL [R1+0x10d4], R7 ;  /* 0x0010d40701007387 */ /* 0x0001e20000100800 */
[----:B-1----:R-:W-:-:S03]  /*2410*/  IABS R10, R10 ;  /* 0x0000000a000a7213 */ /* 0x002fc60000000000 */
[----:B------:R1:W-:Y:S01]  /*2420*/  STL [R1+0x10d0], R9 ;  /* 0x0010d00901007387 */ /* 0x0003e20000100800 */
[----:B------:R-:W-:-:S03]  /*2430*/  IMAD.HI.U32 R6, R74, R3, RZ ;  /* 0x000000034a067227 */ /* 0x000fc600078e00ff */
[----:B------:R2:W-:Y:S01]  /*2440*/  STL [R1+0x410], R5 ;  /* 0x0004100501007387 */ /* 0x0005e20000100800 */
[----:B------:R-:W-:Y:S01]  /*2450*/  IMAD.HI.U32 R11, R74, R10, RZ ;  /* 0x0000000a4a0b7227 */ /* 0x000fe200078e00ff */
[----:B0-----:R-:W-:-:S03]  /*2460*/  IABS R7, R7 ;  /* 0x0000000700077213 */ /* 0x001fc60000000000 */
[----:B------:R-:W-:Y:S02]  /*2470*/  IMAD.MOV R11, RZ, RZ, -R11 ;  /* 0x000000ffff0b7224 */ /* 0x000fe400078e0a0b */
[----:B-1----:R-:W-:-:S04]  /*2480*/  IMAD.HI.U32 R9, R74, R7, RZ ;  /* 0x000000074a097227 */ /* 0x002fc800078e00ff */
[----:B--2---:R-:W-:Y:S02]  /*2490*/  VIADD R5, R0, 0x3c ;  /* 0x0000003c00057836 */ /* 0x004fe40000000000 */
[----:B------:R-:W-:Y:S02]  /*24a0*/  IMAD.MOV R9, RZ, RZ, -R9 ;  /* 0x000000ffff097224 */ /* 0x000fe400078e0a09 */
[----:B------:R-:W-:Y:S01]  /*24b0*/  IMAD.MOV R2, RZ, RZ, -R2 ;  /* 0x000000ffff027224 */ /* 0x000fe200078e0a02 */
[----:B------:R0:W-:Y:S01]  /*24c0*/  STL [R1+0x1088], R5 ;  /* 0x0010880501007387 */ /* 0x0001e20000100800 */
[----:B------:R-:W-:Y:S02]  /*24d0*/  IMAD.MOV R6, RZ, RZ, -R6 ;  /* 0x000000ffff067224 */ /* 0x000fe400078e0a06 */
[C---:B------:R-:W-:Y:S01]  /*24e0*/  IMAD R10, R68.reuse, R11, R10 ;  /* 0x0000000b440a7224 */ /* 0x040fe200078e020a */
[----:B------:R1:W-:Y:S01]  /*24f0*/  STL [R1+0x1118], R15 ;  /* 0x0011180f01007387 */ /* 0x0003e20000100800 */
[----:B------:R-:W-:-:S02]  /*2500*/  IMAD R9, R68, R9, R7 ;  /* 0x0000000944097224 */ /* 0x000fc400078e0207 */
[C---:B------:R-:W-:Y:S01]  /*2510*/  IMAD R81, R68.reuse, R2, R81 ;  /* 0x0000000244517224 */ /* 0x040fe200078e0251 */
[----:B------:R-:W-:Y:S01]  /*2520*/  IABS R2, R15 ;  /* 0x0000000f00027213 */ /* 0x000fe20000000000 */
[----:B------:R-:W-:Y:S01]  /*2530*/  IMAD R3, R68, R6, R3 ;  /* 0x0000000644037224 */ /* 0x000fe200078e0203 */
[----:B0-----:R-:W-:Y:S01]  /*2540*/  IABS R5, R5 ;  /* 0x0000000500057213 */ /* 0x001fe20000000000 */
[----:B------:R0:W-:Y:S01]  /*2550*/  STL [R1+0x4c], R10 ;  /* 0x00004c0a01007387 */ /* 0x0001e20000100800 */
[C---:B------:R-:W-:Y:S02]  /*2560*/  VIADD R11, R0.reuse, 0x3f ;  /* 0x0000003f000b7836 */ /* 0x040fe40000000000 */
[----:B-1----:R-:W-:Y:S01]  /*2570*/  VIADD R15, R0, 0x47 ;  /* 0x00000047000f7836 */ /* 0x002fe20000000000 */
[----:B------:R1:W-:Y:S01]  /*2580*/  STL [R1+0xc8], R9 ;  /* 0x0000c80901007387 */ /* 0x0003e20000100800 */
[----:B------:R-:W-:Y:S01]  /*2590*/  IMAD.HI.U32 R7, R74, R5, RZ ;  /* 0x000000054a077227 */ /* 0x000fe200078e00ff */
[----:B------:R-:W-:-:S02]  /*25a0*/  IABS R6, R11 ;  /* 0x0000000b00067213 */ /* 0x000fc40000000000 */
[----:B------:R2:W-:Y:S01]  /*25b0*/  STL [R1+0x170], R3 ;  /* 0x0001700301007387 */ /* 0x0005e20000100800 */
[----:B------:R-:W-:Y:S02]  /*25c0*/  IMAD.MOV R7, RZ, RZ, -R7 ;  /* 0x000000ffff077224 */ /* 0x000fe400078e0a07 */
[----:B0-----:R-:W-:Y:S02]  /*25d0*/  VIADD R10, R0, 0x40 ;  /* 0x00000040000a7836 */ /* 0x001fe40000000000 */
[----:B------:R-:W-:Y:S02]  /*25e0*/  IMAD R5, R68, R7, R5 ;  /* 0x0000000744057224 */ /* 0x000fe400078e0205 */
[----:B-1----:R-:W-:Y:S01]  /*25f0*/  VIADD R9, R0, 0x3e ;  /* 0x0000003e00097836 */ /* 0x002fe20000000000 */
[----:B------:R-:W-:Y:S01]  /*2600*/  IABS R82, R10 ;  /* 0x0000000a00527213 */ /* 0x000fe20000000000 */
[----:B------:R-:W-:-:S03]  /*2610*/  IMAD.HI.U32 R7, R74, R6, RZ ;  /* 0x000000064a077227 */ /* 0x000fc600078e00ff */
[----:B------:R0:W-:Y:S01]  /*2620*/  STL [R1+0x1048], R9 ;  /* 0x0010480901007387 */ /* 0x0001e20000100800 */
[----:B--2---:R-:W-:-:S03]  /*2630*/  IMAD.HI.U32 R3, R74, R2, RZ ;  /* 0x000000024a037227 */ /* 0x004fc600078e00ff */
[----:B------:R1:W-:Y:S01]  /*2640*/  STL [R1+0x1084], R11 ;  /* 0x0010840b01007387 */ /* 0x0003e20000100800 */
[----:B------:R-:W-:Y:S02]  /*2650*/  IMAD.MOV R3, RZ, RZ, -R3 ;  /* 0x000000ffff037224 */ /* 0x000fe400078e0a03 */
[----:B------:R-:W-:Y:S01]  /*2660*/  IMAD.MOV R7, RZ, RZ, -R7 ;  /* 0x000000ffff077224 */ /* 0x000fe200078e0a07 */
[----:B------:R2:W-:Y:S01]  /*2670*/  STL [R1+0x1114], R10 ;  /* 0x0011140a01007387 */ /* 0x0005e20000100800 */
[----:B------:R-:W-:Y:S01]  /*2680*/  IMAD R2, R68, R3, R2 ;  /* 0x0000000344027224 */ /* 0x000fe200078e0202 */
[----:B0-----:R-:W-:Y:S01]  /*2690*/  IABS R9, R9 ;  /* 0x0000000900097213 */ /* 0x001fe20000000000 */
[----:B------:R-:W-:Y:S01]  /*26a0*/  IMAD.HI.U32 R3, R74, R82, RZ ;  /* 0x000000524a037227 */ /* 0x000fe200078e00ff */
[----:B------:R0:W-:Y:S03]  /*26b0*/  STL [R1+0x288], R5 ;  /* 0x0002880501007387 */ /* 0x0001e60000100800 */
[----:B-1----:R-:W-:Y:S01]  /*26c0*/  VIADD R11, R0, 0x42 ;  /* 0x00000042000b7836 */ /* 0x002fe20000000000 */
[----:B------:R1:W-:Y:S01]  /*26d0*/  STL [R1+0x3b8], R2 ;  /* 0x0003b80201007387 */ /* 0x0003e20000100800 */
[----:B------:R-:W-:-:S02]  /*26e0*/  IMAD R6, R68, R7, R6 ;  /* 0x0000000744067224 */ /* 0x000fc400078e0206 */
[----:B--2---:R-:W-:-:S04]  /*26f0*/  IMAD.HI.U32 R10, R74, R9, RZ ;  /* 0x000000094a0a7227 */ /* 0x004fc800078e00ff */
[----:B0-----:R-:W-:Y:S02]  /*2700*/  VIADD R5, R0, 0x41 ;  /* 0x0000004100057836 */ /* 0x001fe40000000000 */
[----:B------:R-:W-:Y:S01]  /*2710*/  IMAD.MOV R10, RZ, RZ, -R10 ;  /* 0x000000ffff0a7224 */ /* 0x000fe200078e0a0a */
[----:B-1----:R-:W-:Y:S01]  /*2720*/  IABS R2, R11 ;  /* 0x0000000b00027213 */ /* 0x002fe20000000000 */
[----:B------:R-:W-:Y:S01]  /*2730*/  IMAD.MOV R3, RZ, RZ, -R3 ;  /* 0x000000ffff037224 */ /* 0x000fe200078e0a03 */
[----:B------:R0:W-:Y:S01]  /*2740*/  STL [R1+0x1080], R5 ;  /* 0x0010800501007387 */ /* 0x0001e20000100800 */
[C---:B------:R-:W-:Y:S02]  /*2750*/  IMAD R9, R68.reuse, R10, R9 ;  /* 0x0000000a44097224 */ /* 0x040fe400078e0209 */
[----:B------:R-:W-:Y:S01]  /*2760*/  IMAD R82, R68, R3, R82 ;  /* 0x0000000344527224 */ /* 0x000fe200078e0252 */
[----:B------:R1:W-:Y:S01]  /*2770*/  STL [R1+0x10cc], R11 ;  /* 0x0010cc0b01007387 */ /* 0x0003e20000100800 */
[----:B------:R-:W-:-:S02]  /*2780*/  VIADD R10, R0, 0x43 ;  /* 0x00000043000a7836 */ /* 0x000fc40000000000 */
[----:B------:R-:W-:Y:S01]  /*2790*/  IMAD.HI.U32 R3, R74, R2, RZ ;  /* 0x000000024a037227 */ /* 0x000fe200078e00ff */
[----:B------:R2:W-:Y:S01]  /*27a0*/  STL [R1+0x418], R9 ;  /* 0x0004180901007387 */ /* 0x0005e20000100800 */
[----:B0-----:R-:W-:Y:S02]  /*27b0*/  IABS R5, R5 ;  /* 0x0000000500057213 */ /* 0x001fe40000000000 */
[----:B------:R-:W-:Y:S01]  /*27c0*/  IMAD.MOV R3, RZ, RZ, -R3 ;  /* 0x000000ffff037224 */ /* 0x000fe200078e0a03 */
[----:B------:R0:W-:Y:S01]  /*27d0*/  STL [R1+0x41c], R6 ;  /* 0x00041c0601007387 */ /* 0x0001e20000100800 */
[----:B-1----:R-:W-:Y:S02]  /*27e0*/  VIADD R11, R0, 0x44 ;  /* 0x00000044000b7836 */ /* 0x002fe40000000000 */
[----:B------:R-:W-:Y:S01]  /*27f0*/  IMAD.HI.U32 R7, R74, R5, RZ ;  /* 0x000000054a077227 */ /* 0x000fe200078e00ff */
[----:B------:R1:W-:Y:S03]  /*2800*/  STL [R1+0x1058], R10 ;  /* 0x0010580a01007387 */ /* 0x0003e60000100800 */
[----:B------:R-:W-:Y:S01]  /*2810*/  IMAD.MOV R7, RZ, RZ, -R7 ;  /* 0x000000ffff077224 */ /* 0x000fe200078e0a07 */
[----:B------:R3:W-:Y:S01]  /*2820*/  STL [R1+0x107c], R11 ;  /* 0x00107c0b01007387 */ /* 0x0007e20000100800 */
[----:B--2---:R-:W-:Y:S01]  /*2830*/  VIADD R9, R0, 0x45 ;  /* 0x0000004500097836 */ /* 0x004fe20000000000 */
[----:B0-----:R-:W-:Y:S01]  /*2840*/  IABS R6, R11 ;  /* 0x0000000b00067213 */ /* 0x001fe20000000000 */
[----:B------:R-:W-:-:S02]  /*2850*/  IMAD R7, R68, R7, R5 ;  /* 0x0000000744077224 */ /* 0x000fc400078e0205 */
[----:B------:R-:W-:Y:S01]  /*2860*/  IMAD R2, R68, R3, R2 ;  /* 0x0000000344027224 */ /* 0x000fe200078e0202 */
[----:B------:R0:W-:Y:S01]  /*2870*/  STL [R1+0x10c8], R9 ;  /* 0x0010c80901007387 */ /* 0x0001e20000100800 */
[----:B-1----:R-:W-:Y:S02]  /*2880*/  IABS R10, R10 ;  /* 0x0000000a000a7213 */ /* 0x002fe40000000000 */
[----:B------:R-:W-:Y:S01]  /*2890*/  IABS R5, R9 ;  /* 0x0000000900057213 */ /* 0x000fe20000000000 */
[----:B------:R1:W-:Y:S02]  /*28a0*/  STL [R1+0x50], R7 ;  /* 0x0000500701007387 */ /* 0x0003e40000100800 */
[C---:B---3--:R-:W-:Y:S02]  /*28b0*/  IMAD.HI.U32 R11, R74.reuse, R10, RZ ;  /* 0x0000000a4a0b7227 */ /* 0x048fe400078e00ff */
[----:B------:R2:W-:Y:S02]  /*28c0*/  STL [R1+0xd0], R2 ;  /* 0x0000d00201007387 */ /* 0x0005e40000100800 */
[----:B0-----:R-:W-:-:S04]  /*28d0*/  IMAD.HI.U32 R9, R74, R6, RZ ;  /* 0x000000064a097227 */ /* 0x001fc800078e00ff */
[----:B-1----:R-:W-:Y:S02]  /*28e0*/  VIADD R7, R0, 0x46 ;  /* 0x0000004600077836 */ /* 0x002fe40000000000 */
[----:B------:R-:W-:Y:S02]  /*28f0*/  IMAD.MOV R11, RZ, RZ, -R11 ;  /* 0x000000ffff0b7224 */ /* 0x000fe400078e0a0b */
[----:B------:R-:W-:Y:S01]  /*2900*/  IMAD.MOV R9, RZ, RZ, -R9 ;  /* 0x000000ffff097224 */ /* 0x000fe200078e0a09 */
[----:B------:R0:W-:Y:S01]  /*2910*/  STL [R1+0x10c4], R7 ;  /* 0x0010c40701007387 */ /* 0x0001e20000100800 */
[----:B------:R-:W-:Y:S01]  /*2920*/  IABS R3, R7 ;  /* 0x0000000700037213 */ /* 0x000fe20000000000 */
[C---:B------:R-:W-:Y:S01]  /*2930*/  IMAD R10, R68.reuse, R11, R10 ;  /* 0x0000000b440a7224 */ /* 0x040fe200078e020a */
[----:B--2---:R-:W-:Y:S01]  /*2940*/  IABS R2, R15 ;  /* 0x0000000f00027213 */ /* 0x004fe20000000000 */
[----:B------:R-:W-:Y:S01]  /*2950*/  IMAD R9, R68, R9, R6 ;  /* 0x0000000944097224 */ /* 0x000fe200078e0206 */
[----:B------:R-:W-:Y:S01]  /*2960*/  STL [R1+0x10c0], R15 ;  /* 0x0010c00f01007387 */ /* 0x000fe20000100800 */
[----:B------:R-:W-:-:S03]  /*2970*/  IMAD.HI.U32 R6, R74, R3, RZ ;  /* 0x000000034a067227 */ /* 0x000fc600078e00ff */
[----:B------:R1:W-:Y:S01]  /*2980*/  STL [R1+0x174], R10 ;  /* 0x0001740a01007387 */ /* 0x0003e20000100800 */
[----:B0-----:R-:W-:-:S03]  /*2990*/  IMAD.HI.U32 R7, R74, R5, RZ ;  /* 0x000000054a077227 */ /* 0x001fc600078e00ff */
[----:B------:R0:W-:Y:S01]  /*29a0*/  STL [R1+0x28c], R9 ;  /* 0x00028c0901007387 */ /* 0x0001e20000100800 */
[----:B------:R-:W-:Y:S02]  /*29b0*/  IMAD.MOV R7, RZ, RZ, -R7 ;  /* 0x000000ffff077224 */ /* 0x000fe400078e0a07 */
[----:B------:R-:W-:Y:S02]  /*29c0*/  IMAD.MOV R6, RZ, RZ, -R6 ;  /* 0x000000ffff067224 */ /* 0x000fe400078e0a06 */
[----:B------:R-:W-:Y:S02]  /*29d0*/  IMAD R5, R68, R7, R5 ;  /* 0x0000000744057224 */ /* 0x000fe400078e0205 */
[C---:B------:R-:W-:Y:S02]  /*29e0*/  VIADD R11, R0.reuse, 0x48 ;  /* 0x00000048000b7836 */ /* 0x040fe40000000000 */
[C---:B-1----:R-:W-:Y:S01]  /*29f0*/  VIADD R10, R0.reuse, 0x49 ;  /* 0x00000049000a7836 */ /* 0x042fe20000000000 */
[----:B------:R1:W-:Y:S01]  /*2a00*/  STL [R1+0x3bc], R5 ;  /* 0x0003bc0501007387 */ /* 0x0003e20000100800 */
[----:B0-----:R-:W-:Y:S01]  /*2a10*/  VIADD R9, R0, 0x4a ;  /* 0x0000004a00097836 */ /* 0x001fe20000000000 */
[----:B------:R-:W-:Y:S01]  /*2a20*/  IABS R83, R11 ;  /* 0x0000000b00537213 */ /* 0x000fe20000000000 */
[----:B------:R-:W-:Y:S01]  /*2a30*/  IMAD R6, R68, R6, R3 ;  /* 0x0000000644067224 */ /* 0x000fe200078e0203 */
[----:B------:R0:W-:Y:S01]  /*2a40*/  STL [R1+0x1044], R11 ;  /* 0x0010440b01007387 */ /* 0x0001e20000100800 */
[----:B------:R-:W-:Y:S01]  /*2a50*/  IABS R7, R10 ;  /* 0x0000000a00077213 */ /* 0x000fe20000000000 */
[----:B------:R-:W-:Y:S01]  /*2a60*/  VIADD R15, R0, 0x50 ;  /* 0x00000050000f7836 */ /* 0x000fe20000000000 */
[----:B------:R-:W-:Y:S01]  /*2a70*/  IABS R3, R9 ;  /* 0x0000000900037213 */ /* 0x000fe20000000000 */
[----:B------:R2:W-:Y:S01]  /*2a80*/  STL [R1+0x10bc], R10 ;  /* 0x0010bc0a01007387 */ /* 0x0005e20000100800 */
[----:B-1----:R-:W-:-:S02]  /*2a90*/  IMAD.HI.U32 R5, R74, R2, RZ ;  /* 0x000000024a057227 */ /* 0x002fc400078e00ff */
[----:B------:R-:W-:Y:S01]  /*2aa0*/  IABS R84, R15 ;  /* 0x0000000f00547213 */ /* 0x000fe20000000000 */
[----:B------:R1:W-:Y:S01]  /*2ab0*/  STL [R1+0x10b8], R9 ;  /* 0x0010b80901007387 */ /* 0x0003e20000100800 */
[----:B------:R-:W-:-:S03]  /*2ac0*/  IMAD.MOV R5, RZ, RZ, -R5 ;  /* 0x000000ffff057224 */ /* 0x000fc600078e0a05 */
[----:B------:R3:W-:Y:S01]  /*2ad0*/  STL [R1+0x424], R6 ;  /* 0x0004240601007387 */ /* 0x0007e20000100800 */
[----:B0-----:R-:W-:Y:S02]  /*2ae0*/  VIADD R11, R0, 0x4c ;  /* 0x0000004c000b7836 */ /* 0x001fe40000000000 */
[----:B------:R-:W-:Y:S02]  /*2af0*/  IMAD R2, R68, R5, R2 ;  /* 0x0000000544027224 */ /* 0x000fe400078e0202 */
[----:B--2---:R-:W-:-:S03]  /*2b00*/  IMAD.HI.U32 R10, R74, R83, RZ ;  /* 0x000000534a0a7227 */ /* 0x004fc600078e00ff */
[----:B------:R0:W-:Y:S01]  /*2b10*/  STL [R1+0x434], R2 ;  /* 0x0004340201007387 */ /* 0x0001e20000100800 */
[----:B-1----:R-:W-:-:S04]  /*2b20*/  IMAD.HI.U32 R9, R74, R7, RZ ;  /* 0x000000074a097227 */ /* 0x002fc800078e00ff */
[----:B---3--:R-:W-:Y:S02]  /*2b30*/  VIADD R6, R0, 0x4b ;  /* 0x0000004b00067836 */ /* 0x008fe40000000000 */
[----:B------:R-:W-:Y:S02]  /*2b40*/  IMAD.MOV R9, RZ, RZ, -R9 ;  /* 0x000000ffff097224 */ /* 0x000fe400078e0a09 */
[----:B------:R-:W-:Y:S01]  /*2b50*/  IMAD.MOV R10, RZ, RZ, -R10 ;  /* 0x000000ffff0a7224 */ /* 0x000fe200078e0a0a */
[----:B------:R1:W-:Y:S01]  /*2b60*/  STL [R1+0x1078], R6 ;  /* 0x0010780601007387 */ /* 0x0003e20000100800 */
[----:B------:R-:W-:Y:S01]  /*2b70*/  IABS R5, R6 ;  /* 0x0000000600057213 */ /* 0x000fe20000000000 */
[C---:B------:R-:W-:Y:S01]  /*2b80*/  IMAD R9, R68.reuse, R9, R7 ;  /* 0x0000000944097224 */ /* 0x040fe200078e0207 */
[----:B0-----:R-:W-:Y:S01]  /*2b90*/  IABS R2, R11 ;  /* 0x0000000b00027213 */ /* 0x001fe20000000000 */
[----:B------:R0:W-:Y:S01]  /*2ba0*/  STL [R1+0x1110], R11 ;  /* 0x0011100b01007387 */ /* 0x0001e20000100800 */
[----:B------:R-:W-:-:S02]  /*2bb0*/  IMAD R83, R68, R10, R83 ;  /* 0x0000000a44537224 */ /* 0x000fc400078e0253 */
[C---:B------:R-:W-:Y:S01]  /*2bc0*/  IMAD.HI.U32 R7, R74.reuse, R5, RZ ;  /* 0x000000054a077227 */ /* 0x040fe200078e00ff */
[----:B------:R2:W-:Y:S03]  /*2bd0*/  STL [R1+0x54], R9 ;  /* 0x0000540901007387 */ /* 0x0005e60000100800 */
[----:B-1----:R-:W-:-:S04]  /*2be0*/  IMAD.HI.U32 R6, R74, R3, RZ ;  /* 0x000000034a067227 */ /* 0x002fc800078e00ff */
[----:B------:R-:W-:Y:S02]  /*2bf0*/  IMAD.MOV R6, RZ, RZ, -R6 ;  /* 0x000000ffff067224 */ /* 0x000fe400078e0a06 */
[----:B0-----:R-:W-:Y:S02]  /*2c00*/  VIADD R11, R0, 0x4e ;  /* 0x0000004e000b7836 */ /* 0x001fe40000000000 */
[----:B------:R-:W-:Y:S02]  /*2c10*/  IMAD R3, R68, R6, R3 ;  /* 0x0000000644037224 */ /* 0x000fe400078e0203 */
[C---:B--2---:R-:W-:Y:S02]  /*2c20*/  VIADD R9, R0.reuse, 0x4d ;  /* 0x0000004d00097836 */ /* 0x044fe40000000000 */
[----:B------:R-:W-:Y:S01]  /*2c30*/  IMAD.MOV R7, RZ, RZ, -R7 ;  /* 0x000000ffff077224 */ /* 0x000fe200078e0a07 */
[----:B------:R0:W-:Y:S01]  /*2c40*/  STL [R1+0xd4], R3 ;  /* 0x0000d40301007387 */ /* 0x0001e20000100800 */
[----:B------:R-:W-:-:S02]  /*2c50*/  VIADD R10, R0, 0x4f ;  /* 0x0000004f000a7836 */ /* 0x000fc40000000000 */
[----:B------:R-:W-:Y:S01]  /*2c60*/  IMAD.HI.U32 R6, R74, R2, RZ ;  /* 0x000000024a067227 */ /* 0x000fe200078e00ff */
[----:B------:R1:W-:Y:S03]  /*2c70*/  STL [R1+0x1040], R9 ;  /* 0x0010400901007387 */ /* 0x0003e60000100800 */
[C---:B------:R-:W-:Y:S01]  /*2c80*/  IMAD R7, R68.reuse, R7, R5 ;  /* 0x0000000744077224 */ /* 0x040fe200078e0205 */
[----:B------:R-:W-:Y:S01]  /*2c90*/  IABS R5, R10 ;  /* 0x0000000a00057213 */ /* 0x000fe20000000000 */
[----:B------:R-:W-:Y:S01]  /*2ca0*/  IMAD.MOV R6, RZ, RZ, -R6 ;  /* 0x000000ffff067224 */ /* 0x000fe200078e0a06 */
[----:B0-----:R-:W-:Y:S01]  /*2cb0*/  IABS R3, R11 ;  /* 0x0000000b00037213 */ /* 0x001fe20000000000 */
[----:B------:R0:W-:Y:S02]  /*2cc0*/  STL [R1+0x1074], R11 ;  /* 0x0010740b01007387 */ /* 0x0001e40000100800 */
[----:B------:R-:W-:Y:S01]  /*2cd0*/  IMAD R2, R68, R6, R2 ;  /* 0x0000000644027224 */ /* 0x000fe200078e0202 */
[----:B-1----:R-:W-:Y:S01]  /*2ce0*/  IABS R9, R9 ;  /* 0x0000000900097213 */ /* 0x002fe20000000000 */
[----:B------:R1:W-:Y:S01]  /*2cf0*/  STL [R1+0x110c], R10 ;  /* 0x00110c0a01007387 */ /* 0x0003e20000100800 */
[----:B------:R-:W-:-:S03]  /*2d00*/  IMAD.HI.U32 R6, R74, R5, RZ ;  /* 0x000000054a067227 */ /* 0x000fc600078e00ff */
[----:B------:R2:W-:Y:S01]  /*2d10*/  STL [R1+0x180], R7 ;  /* 0x0001800701007387 */ /* 0x0005e20000100800 */
[----:B------:R-:W-:Y:S02]  /*2d20*/  IMAD.MOV R6, RZ, RZ, -R6 ;  /* 0x000000ffff067224 */ /* 0x000fe400078e0a06 */
[----:B0-----:R-:W-:Y:S01]  /*2d30*/  VIADD R11, R0, 0x51 ;  /* 0x00000051000b7836 */ /* 0x001fe20000000000 */
[----:B------:R0:W-:Y:S01]  /*2d40*/  STL [R1+0x2a4], R2 ;  /* 0x0002a40201007387 */ /* 0x0001e20000100800 */
[----:B------:R-:W-:Y:S02]  /*2d50*/  IMAD R5, R68, R6, R5 ;  /* 0x0000000644057224 */ /* 0x000fe400078e0205 */
[C---:B-1----:R-:W-:Y:S01]  /*2d60*/  IMAD.HI.U32 R10, R74.reuse, R9, RZ ;  /* 0x000000094a0a7227 */ /* 0x042fe200078e00ff */
[----:B------:R1:W-:Y:S03]  /*2d70*/  STL [R1+0x1070], R15 ;  /* 0x0010700f01007387 */ /* 0x0003e60000100800 */
[----:B--2---:R-:W-:Y:S01]  /*2d80*/  IMAD.HI.U32 R7, R74, R3, RZ ;  /* 0x000000034a077227 */ /* 0x004fe200078e00ff */
[----:B------:R-:W-:Y:S01]  /*2d90*/  STL [R1+0x10b4], R11 ;  /* 0x0010b40b01007387 */ /* 0x000fe20000100800 */
[----:B0-----:R-:W-:-:S02]  /*2da0*/  IABS R2, R11 ;  /* 0x0000000b00027213 */ /* 0x001fc40000000000 */
        /* <DEDUP_REMOVED lines=9> */
[----:B-1----:R-:W-:Y:S01]  /*2e40*/  VIADD R15, R0, 0x56 ;  /* 0x00000056000f7836 */ /* 0x002fe20000000000 */
[----:B------:R1:W-:Y:S01]  /*2e50*/  STL [R1+0x430], R5 ;  /* 0x0004300501007387 */ /* 0x0003e20000100800 */
[----:B------:R-:W-:Y:S02]  /*2e60*/  IMAD R84, R68, R3, R84 ;  /* 0x0000000344547224 */ /* 0x000fe400078e0254 */
[C---:B0-----:R-:W-:Y:S01]  /*2e70*/  VIADD R9, R0.reuse, 0x53 ;  /* 0x0000005300097836 */ /* 0x041fe20000000000 */
[----:B------:R0:W-:Y:S01]  /*2e80*/  STL [R1+0x1054], R10 ;  /* 0x0010540a01007387 */ /* 0x0001e20000100800 */
[----:B--2---:R-:W-:-:S03]  /*2e90*/  VIADD R7, R0, 0x54 ;  /* 0x0000005400077836 */ /* 0x004fc60000000000 */
[----:B------:R-:W-:Y:S01]  /*2ea0*/  STL [R1+0x106c], R9 ;  /* 0x00106c0901007387 */ /* 0x000fe20000100800 */
[----:B------:R-:W-:Y:S01]  /*2eb0*/  IABS R6, R9 ;  /* 0x0000000900067213 */ /* 0x000fe20000000000 */
[----:B-1----:R-:W-:Y:S01]  /*2ec0*/  IMAD.HI.U32 R5, R74, R2, RZ ;  /* 0x000000024a057227 */ /* 0x002fe200078e00ff */
[----:B------:R-:W-:Y:S01]  /*2ed0*/  IABS R3, R7 ;  /* 0x0000000700037213 */ /* 0x000fe20000000000 */
[----:B------:R1:W-:Y:S02]  /*2ee0*/  STL [R1+0x10b0], R7 ;  /* 0x0010b00701007387 */ /* 0x0003e40000100800 */
[----:B------:R-:W-:Y:S01]  /*2ef0*/  IMAD.MOV R5, RZ, RZ, -R5 ;  /* 0x000000ffff057224 */ /* 0x000fe200078e0a05 */
[----:B0-----:R-:W-:-:S03]  /*2f00*/  IABS R10, R10 ;  /* 0x0000000a000a7213 */ /* 0x001fc60000000000 */
[----:B------:R-:W-:Y:S02]  /*2f10*/  IMAD R2, R68, R5, R2 ;  /* 0x0000000544027224 */ /* 0x000fe400078e0202 */
[----:B------:R-:W-:-:S03]  /*2f20*/  IMAD.HI.U32 R11, R74, R10, RZ ;  /* 0x0000000a4a0b7227 */ /* 0x000fc600078e00ff */
[----:B------:R0:W-:Y:S01]  /*2f30*/  STL [R1+0x60], R2 ;  /* 0x0000600201007387 */ /* 0x0001e20000100800 */
[----:B-1----:R-:W-:Y:S02]  /*2f40*/  VIADD R7, R0, 0x55 ;  /* 0x0000005500077836 */ /* 0x002fe40000000000 */
[----:B------:R-:W-:-:S03]  /*2f50*/  IMAD.HI.U32 R9, R74, R6, RZ ;  /* 0x000000064a097227 */ /* 0x000fc600078e00ff */
[----:B------:R1:W-:Y:S01]  /*2f60*/  STL [R1+0x10ac], R7 ;  /* 0x0010ac0701007387 */ /* 0x0003e20000100800 */
[----:B------:R-:W-:Y:S01]  /*2f70*/  IABS R5, R7 ;  /* 0x0000000700057213 */ /* 0x000fe20000000000 */
[----:B------:R-:W-:Y:S02]  /*2f80*/  IMAD.MOV R11, RZ, RZ, -R11 ;  /* 0x000000ffff0b7224 */ /* 0x000fe400078e0a0b */
[----:B------:R-:W-:Y:S01]  /*2f90*/  IMAD.MOV R9, RZ, RZ, -R9 ;  /* 0x000000ffff097224 */ /* 0x000fe200078e0a09 */
[----:B0-----:R-:W-:Y:S01]  /*2fa0*/  IABS R2, R15 ;  /* 0x0000000f00027213 */ /* 0x001fe20000000000 */
[C---:B------:R-:W-:Y:S01]  /*2fb0*/  IMAD R10, R68.reuse, R11, R10 ;  /* 0x0000000b440a7224 */ /* 0x040fe200078e020a */
[----:B------:R-:W-:Y:S01]  /*2fc0*/  STL [R1+0x10a8], R15 ;  /* 0x0010a80f01007387 */ /* 0x000fe20000100800 */
[----:B------:R-:W-:Y:S02]  /*2fd0*/  IMAD R9, R68, R9, R6 ;  /* 0x0000000944097224 */ /* 0x000fe400078e0206 */
[C---:B-1----:R-:W-:Y:S01]  /*2fe0*/  IMAD.HI.U32 R7, R74.reuse, R3, RZ ;  /* 0x000000034a077227 */ /* 0x042fe200078e00ff */
[----:B------:R0:W-:Y:S03]  /*2ff0*/  STL [R1+0xd8], R10 ;  /* 0x0000d80a01007387 */ /* 0x0001e60000100800 */
        /* <DEDUP_REMOVED lines=8> */
[----:B-1----:R-:W-:Y:S01]  /*3080*/  VIADD R9, R0, 0x59 ;  /* 0x0000005900097836 */ /* 0x002fe20000000000 */
[----:B------:R0:W-:Y:S01]  /*3090*/  STL [R1+0x103c], R11 ;  /* 0x00103c0b01007387 */ /* 0x0001e20000100800 */
[----:B------:R-:W-:Y:S01]  /*30a0*/  IMAD R6, R68, R6, R5 ;  /* 0x0000000644067224 */ /* 0x000fe200078e0205 */
[----:B------:R-:W-:Y:S01]  /*30b0*/  IABS R7, R11 ;  /* 0x0000000b00077213 */ /* 0x000fe20000000000 */
[----:B------:R-:W-:Y:S01]  /*30c0*/  VIADD R15, R0, 0x60 ;  /* 0x00000060000f7836 */ /* 0x000fe20000000000 */
[----:B------:R1:W-:Y:S01]  /*30d0*/  STL [R1+0x10a4], R10 ;  /* 0x0010a40a01007387 */ /* 0x0003e20000100800 */
[----:B------:R-:W-:Y:S01]  /*30e0*/  IABS R5, R9 ;  /* 0x0000000900057213 */ /* 0x000fe20000000000 */
[----:B--2---:R-:W-:Y:S01]  /*30f0*/  IMAD.HI.U32 R3, R74, R2, RZ ;  /* 0x000000024a037227 */ /* 0x004fe200078e00ff */
[----:B------:R-:W-:Y:S01]  /*3100*/  IABS R85, R10 ;  /* 0x0000000a00557213 */ /* 0x000fe20000000000 */
[----:B------:R2:W-:Y:S01]  /*3110*/  STL [R1+0x10a0], R9 ;  /* 0x0010a00901007387 */ /* 0x0005e20000100800 */
[----:B------:R-:W-:Y:S01]  /*3120*/  IABS R87, R15 ;  /* 0x0000000f00577213 */ /* 0x000fe20000000000 */
[----:B------:R-:W-:-:S02]  /*3130*/  IMAD.MOV R3, RZ, RZ, -R3 ;  /* 0x000000ffff037224 */ /* 0x000fc400078e0a03 */
[----:B------:R3:W-:Y:S01]  /*3140*/  STL [R1+0x3c8], R6 ;  /* 0x0003c80601007387 */ /* 0x0007e20000100800 */
[----:B0-----:R-:W-:Y:S02]  /*3150*/  VIADD R11, R0, 0x5b ;  /* 0x0000005b000b7836 */ /* 0x001fe40000000000 */
[----:B------:R-:W-:Y:S02]  /*3160*/  IMAD R2, R68, R3, R2 ;  /* 0x0000000344027224 */ /* 0x000fe400078e0202 */
[C---:B-1----:R-:W-:Y:S01]  /*3170*/  IMAD.HI.U32 R10, R74.reuse, R85, RZ ;  /* 0x000000554a0a7227 */ /* 0x042fe200078e00ff */
[----:B------:R-:W-:Y:S02]  /*3180*/  IABS R3, R11 ;  /* 0x0000000b00037213 */ /* 0x000fe40000000000 */
[----:B------:R0:W-:Y:S01]  /*3190*/  STL [R1+0x428], R2 ;  /* 0x0004280201007387 */ /* 0x0001e20000100800 */
[----:B--2---:R-:W-:-:S04]  /*31a0*/  IMAD.HI.U32 R9, R74, R7, RZ ;  /* 0x000000074a097227 */ /* 0x004fc800078e00ff */
[----:B---3--:R-:W-:Y:S02]  /*31b0*/  VIADD R6, R0, 0x5a ;  /* 0x0000005a00067836 */ /* 0x008fe40000000000 */
[----:B------:R-:W-:Y:S02]  /*31c0*/  IMAD.MOV R9, RZ, RZ, -R9 ;  /* 0x000000ffff097224 */ /* 0x000fe400078e0a09 */
[----:B------:R-:W-:Y:S01]  /*31d0*/  IMAD.MOV R10, RZ, RZ, -R10 ;  /* 0x000000ffff0a7224 */ /* 0x000fe200078e0a0a */
[----:B------:R1:W-:Y:S01]  /*31e0*/  STL [R1+0x1068], R6 ;  /* 0x0010680601007387 */ /* 0x0003e20000100800 */
[----:B0-----:R-:W-:Y:S01]  /*31f0*/  IABS R2, R6 ;  /* 0x0000000600027213 */ /* 0x001fe20000000000 */
[----:B------:R-:W-:Y:S02]  /*3200*/  IMAD R7, R68, R9, R7 ;  /* 0x0000000944077224 */ /* 0x000fe400078e0207 */
[----:B------:R0:W-:Y:S01]  /*3210*/  STL [R1+0x1108], R11 ;  /* 0x0011080b01007387 */ /* 0x0001e20000100800 */
[----:B------:R-:W-:-:S02]  /*3220*/  VIADD R9, R0, 0x5c ;  /* 0x0000005c00097836 */ /* 0x000fc40000000000 */
[----:B------:R-:W-:Y:S01]  /*3230*/  IMAD R85, R68, R10, R85 ;  /* 0x0000000a44557224 */ /* 0x000fe200078e0255 */
[----:B------:R2:W-:Y:S01]  /*3240*/  STL [R1+0x420], R7 ;  /* 0x0004200701007387 */ /* 0x0005e20000100800 */
[----:B------:R-:W-:Y:S02]  /*3250*/  VIADD R10, R0, 0x5e ;  /* 0x0000005e000a7836 */ /* 0x000fe40000000000 */
[----:B-1----:R-:W-:-:S04]  /*3260*/  IMAD.HI.U32 R6, R74, R5, RZ ;  /* 0x000000054a067227 */ /* 0x002fc800078e00ff */
[----:B------:R-:W-:Y:S02]  /*3270*/  IMAD.MOV R6, RZ, RZ, -R6 ;  /* 0x000000ffff067224 */ /* 0x000fe400078e0a06 */
[----:B0-----:R-:W-:Y:S02]  /*3280*/  VIADD R11, R0, 0x5d ;  /* 0x0000005d000b7836 */ /* 0x001fe40000000000 */
[----:B------:R-:W-:Y:S02]  /*3290*/  IMAD R5, R68, R6, R5 ;  /* 0x0000000644057224 */ /* 0x000fe400078e0205 */
[----:B--2---:R-:W-:Y:S01]  /*32a0*/  IMAD.HI.U32 R7, R74, R2, RZ ;  /* 0x000000024a077227 */ /* 0x004fe200078e00ff */
[----:B------:R-:W-:Y:S02]  /*32b0*/  IABS R6, R11 ;  /* 0x0000000b00067213 */ /* 0x000fe40000000000 */
[----:B------:R0:W-:Y:S01]  /*32c0*/  STL [R1+0x5c], R5 ;  /* 0x00005c0501007387 */ /* 0x0001e20000100800 */
[----:B------:R-:W-:-:S03]  /*32d0*/  IMAD.MOV R7, RZ, RZ, -R7 ;  /* 0x000000ffff077224 */ /* 0x000fc600078e0a07 */
[----:B------:R1:W-:Y:S01]  /*32e0*/  STL [R1+0x1038], R9 ;  /* 0x0010380901007387 */ /* 0x0003e20000100800 */
[----:B------:R-:W-:Y:S01]  /*32f0*/  IMAD R7, R68, R7, R2 ;  /* 0x0000000744077224 */ /* 0x000fe200078e0202 */
[----:B------:R-:W-:Y:S02]  /*3300*/  IABS R2, R10 ;  /* 0x0000000a00027213 */ /* 0x000fe40000000000 */
[----:B------:R2:W-:Y:S01]  /*3310*/  STL [R1+0x1064], R11 ;  /* 0x0010640b01007387 */ /* 0x0005e20000100800 */
[----:B0-----:R-:W-:-:S03]  /*3320*/  IMAD.HI.U32 R5, R74, R3, RZ ;  /* 0x000000034a057227 */ /* 0x001fc600078e00ff */
[----:B------:R0:W-:Y:S01]  /*3330*/  STL [R1+0x1104], R10 ;  /* 0x0011040a01007387 */ /* 0x0001e20000100800 */
[----:B-1----:R-:W-:Y:S01]  /*3340*/  IABS R9, R9 ;  /* 0x0000000900097213 */ /* 0x002fe20000000000 */
[----:B------:R-:W-:Y:S02]  /*3350*/  IMAD.MOV R5, RZ, RZ, -R5 ;  /* 0x000000ffff057224 */ /* 0x000fe400078e0a05 */
[----:B------:R1:W-:Y:S01]  /*3360*/  STL [R1+0xdc], R7 ;  /* 0x0000dc0701007387 */ /* 0x0003e20000100800 */
[----:B--2---:R-:W-:Y:S02]  /*3370*/  VIADD R11, R0, 0x61 ;  /* 0x00000061000b7836 */ /* 0x004fe40000000000 */
[----:B------:R-:W-:Y:S02]  /*3380*/  IMAD R3, R68, R5, R3 ;  /* 0x0000000544037224 */ /* 0x000fe400078e0203 */
[----:B0-----:R-:W-:-:S03]  /*3390*/  IMAD.HI.U32 R10, R74, R9, RZ ;  /* 0x000000094a0a7227 */ /* 0x001fc600078e00ff */
[----:B------:R0:W-:Y:S01]  /*33a0*/  STL [R1+0x18c], R3 ;  /* 0x00018c0301007387 */ /* 0x0001e20000100800 */
[----:B-1----:R-:W-:-:S03]  /*33b0*/  IMAD.HI.U32 R7, R74, R6, RZ ;  /* 0x000000064a077227 */ /* 0x002fc600078e00ff */
[----:B------:R-:W-:Y:S01]  /*33c0*/  STL [R1+0x1100], R15 ;  /* 0x0011000f01007387 */ /* 0x000fe20000100800 */
[----:B------:R-:W-:Y:S02]  /*33d0*/  IMAD.MOV R10, RZ, RZ, -R10 ;  /* 0x000000ffff0a7224 */ /* 0x000fe400078e0a0a */
[----:B------:R-:W-:Y:S01]  /*33e0*/  IMAD.HI.U32 R5, R74, R2, RZ ;  /* 0x000000024a057227 */ /* 0x000fe200078e00ff */
[----:B------:R1:W-:Y:S01]  /*33f0*/  STL [R1+0x1130], R11 ;  /* 0x0011300b01007387 */ /* 0x0003e20000100800 */
[----:B0-----:R-:W-:Y:S02]  /*3400*/  IABS R3, R11 ;  /* 0x0000000b00037213 */ /* 0x001fe40000000000 */
[----:B------:R-:W-:Y:S02]  /*3410*/  IMAD.MOV R7, RZ, RZ, -R7 ;  /* 0x000000ffff077224 */ /* 0x000fe400078e0a07 */
[----:B------:R-:W-:Y:S02]  /*3420*/  IMAD R9, R68, R10, R9 ;  /* 0x0000000a44097224 */ /* 0x000fe400078e0209 */
[----:B------:R-:W-:-:S02]  /*3430*/  IMAD.MOV R5, RZ, RZ, -R5 ;  /* 0x000000ffff057224 */ /* 0x000fc400078e0a05 */
[C---:B------:R-:W-:Y:S01]  /*3440*/  IMAD R6, R68.reuse, R7, R6 ;  /* 0x0000000744067224 */ /* 0x040fe200078e0206 */
[----:B------:R0:W-:Y:S01]  /*3450*/  STL [R1+0x2ac], R9 ;  /* 0x0002ac0901007387 */ /* 0x0001e20000100800 */
[----:B------:R-:W-:Y:S02]  /*3460*/  IMAD R2, R68, R5, R2 ;  /* 0x0000000544027224 */ /* 0x000fe400078e0202 */
[----:B------:R-:W-:Y:S01]  /*3470*/  IMAD.HI.U32 R7, R74, R87, RZ ;  /* 0x000000574a077227 */ /* 0x000fe200078e00ff */
[----:B------:R2:W-:Y:S03]  /*3480*/  STL [R1+0x3d0], R6 ;  /* 0x0003d00601007387 */ /* 0x0005e60000100800 */
[C---:B-1----:R-:W-:Y:S01]  /*3490*/  VIADD R11, R0.reuse, 0x63 ;  /* 0x00000063000b7836 */ /* 0x042fe20000000000 */
[----:B------:R1:W-:Y:S01]  /*34a0*/  STL [R1+0x414], R2 ;  /* 0x0004140201007387 */ /* 0x0003e20000100800 */
[----:B------:R-:W-:-:S02]  /*34b0*/  VIADD R10, R0, 0x64 ;  /* 0x00000064000a7836 */ /* 0x000fc40000000000 */
[C---:B0-----:R-:W-:Y:S01]  /*34c0*/  VIADD R9, R0.reuse, 0x62 ;  /* 0x0000006200097836 */ /* 0x041fe20000000000 */
[----:B------:R-:W-:Y:S01]  /*34d0*/  IABS R5, R11 ;  /* 0x0000000b00057213 */ /* 0x000fe20000000000 */
[----:B------:R-:W-:Y:S02]  /*34e0*/  VIADD R15, R0, 0x65 ;  /* 0x00000065000f7836 */ /* 0x000fe40000000000 */
[----:B--2---:R-:W-:Y:S01]  /*34f0*/  IMAD.HI.U32 R6, R74, R3, RZ ;  /* 0x000000034a067227 */ /* 0x004fe200078e00ff */
[----:B------:R0:W-:Y:S03]  /*3500*/  STL [R1+0x1060], R9 ;  /* 0x0010600901007387 */ /* 0x0001e60000100800 */
[----:B-1----:R-:W-:Y:S01]  /*3510*/  IMAD.MOV R2, RZ, RZ, -R7 ;  /* 0x000000ffff027224 */ /* 0x002fe200078e0a07 */
[----:B------:R-:W-:Y:S01]  /*3520*/  STL [R1+0x10fc], R11 ;  /* 0x0010fc0b01007387 */ /* 0x000fe20000100800 */
[----:B------:R-:W-:-:S02]  /*3530*/  IMAD.MOV R6, RZ, RZ, -R6 ;  /* 0x000000ffff067224 */ /* 0x000fc400078e0a06 */
[C---:B------:R-:W-:Y:S01]  /*3540*/  IMAD R87, R68.reuse, R2, R87 ;  /* 0x0000000244577224 */ /* 0x040fe200078e0257 */
[----:B------:R1:W-:Y:S01]  /*3550*/  STL [R1+0x112c], R10 ;  /* 0x00112c0a01007387 */ /* 0x0003e20000100800 */
[----:B------:R-:W-:Y:S01]  /*3560*/  IABS R2, R10 ;  /* 0x0000000a00027213 */ /* 0x000fe20000000000 */
[----:B------:R-:W-:Y:S01]  /*3570*/  IMAD R3, R68, R6, R3 ;  /* 0x0000000644037224 */ /* 0x000fe200078e0203 */
[----:B0-----:R-:W-:Y:S01]  /*3580*/  IABS R9, R9 ;  /* 0x0000000900097213 */ /* 0x001fe20000000000 */
[----:B------:R-:W-:-:S03]  /*3590*/  IMAD.HI.U32 R7, R74, R5, RZ ;  /* 0x000000054a077227 */ /* 0x000fc600078e00ff */
[----:B------:R0:W-:Y:S01]  /*35a0*/  STL [R1+0x58], R3 ;  /* 0x0000580301007387 */ /* 0x0001e20000100800 */
[----:B------:R-:W-:-:S03]  /*35b0*/  IMAD.HI.U32 R6, R74, R2, RZ ;  /* 0x000000024a067227 */ /* 0x000fc600078e00ff */
[----:B------:R2:W-:Y:S01]  /*35c0*/  STL [R1+0x10f8], R15 ;  /* 0x0010f80f01007387 */ /* 0x0005e20000100800 */
[----:B-1----:R-:W-:-:S04]  /*35d0*/  IMAD.HI.U32 R10, R74, R9, RZ ;  /* 0x000000094a0a7227 */ /* 0x002fc800078e00ff */
[----:B------:R-:W-:Y:S01]  /*35e0*/  IMAD.MOV R10, RZ, RZ, -R10 ;  /* 0x000000ffff0a7224 */ /* 0x000fe200078e0a0a */
[----:B0-----:R-:W-:Y:S01]  /*35f0*/  IABS R3, R15 ;  /* 0x0000000f00037213 */ /* 0x001fe20000000000 */
[----:B------:R-:W-:Y:S02]  /*3600*/  IMAD.MOV R7, RZ, RZ, -R7 ;  /* 0x000000ffff077224 */ /* 0x000fe400078e0a07 */
[----:B------:R-:W-:Y:S02]  /*3610*/  VIADD R11, R0, 0x68 ;  /* 0x00000068000b7836 */ /* 0x000fe40000000000 */
[C---:B------:R-:W-:Y:S02]  /*3620*/  IMAD R9, R68.reuse, R10, R9 ;  /* 0x0000000a44097224 */ /* 0x040fe400078e0209 */
[----:B------:R-:W-:Y:S01]  /*3630*/  IMAD.MOV R6, RZ, RZ, -R6 ;  /* 0x000000ffff067224 */ /* 0x000fe200078e0a06 */
[----:B------:R-:W-:Y:S01]  /*3640*/  STL [R1+0x1140], R11 ;  /* 0x0011400b01007387 */ /* 0x000fe20000100800 */
[----:B------:R-:W-:Y:S01]  /*3650*/  IMAD R7, R68, R7, R5 ;  /* 0x0000000744077224 */ /* 0x000fe200078e0205 */
[----:B------:R-:W-:Y:S01]  /*3660*/  IABS R86, R11 ;  /* 0x0000000b00567213 */ /* 0x000fe20000000000 */
[----:B------:R-:W-:Y:S01]  /*3670*/  IMAD.HI.U32 R5, R74, R3, RZ ;  /* 0x000000034a057227 */ /* 0x000fe200078e00ff */
[----:B------:R0:W-:Y:S03]  /*3680*/  STL [R1+0xe0], R9 ;  /* 0x0000e00901007387 */ /* 0x0001e60000100800 */
[----:B------:R-:W-:Y:S01]  /*3690*/  IMAD R2, R68, R6, R2 ;  /* 0x0000000644027224 */ /* 0x000fe200078e0202 */
[----:B------:R1:W-:Y:S01]  /*36a0*/  STL [R1+0x194], R7 ;  /* 0x0001940701007387 */ /* 0x0003e20000100800 */
[----:B------:R-:W-:-:S02]  /*36b0*/  VIADD R10, R0, 0x69 ;  /* 0x00000069000a7836 */ /* 0x000fc40000000000 */
[----:B------:R-:W-:Y:S01]  /*36c0*/  IMAD.MOV R5, RZ, RZ, -R5 ;  /* 0x000000ffff057224 */ /* 0x000fe200078e0a05 */
[----:B------:R3:W-:Y:S01]  /*36d0*/  STL [R1+0x2e0], R2 ;  /* 0x0002e00201007387 */ /* 0x0007e20000100800 */
[C---:B--2---:R-:W-:Y:S02]  /*36e0*/  VIADD R15, R0.reuse, 0x6d ;  /* 0x0000006d000f7836 */ /* 0x044fe40000000000 */
[----:B0-----:R-:W-:Y:S01]  /*36f0*/  VIADD R9, R0, 0x6b ;  /* 0x0000006b00097836 */ /* 0x001fe20000000000 */
[----:B------:R0:W-:Y:S01]  /*3700*/  STL [R1+0x1128], R10 ;  /* 0x0011280a01007387 */ /* 0x0001e20000100800 */
[----:B------:R-:W-:Y:S02]  /*3710*/  IMAD R5, R68, R5, R3 ;  /* 0x0000000544057224 */ /* 0x000fe400078e0203 */
[----:B-1----:R-:W-:Y:S01]  /*3720*/  VIADD R7, R0, 0x6a ;  /* 0x0000006a00077836 */ /* 0x002fe20000000000 */
[----:B------:R-:W-:Y:S01]  /*3730*/  IABS R3, R9 ;  /* 0x0000000900037213 */ /* 0x000fe20000000000 */
[----:B---3--:R-:W-:-:S03]  /*3740*/  IMAD.HI.U32 R2, R74, R86, RZ ;  /* 0x000000564a027227 */ /* 0x008fc600078e00ff */
[----:B------:R1:W-:Y:S01]  /*3750*/  STL [R1+0x113c], R7 ;  /* 0x00113c0701007387 */ /* 0x0003e20000100800 */
[----:B0-----:R-:W-:Y:S01]  /*3760*/  IABS R10, R10 ;  /* 0x0000000a000a7213 */ /* 0x001fe20000000000 */
[C---:B------:R-:W-:Y:S02]  /*3770*/  IMAD.HI.U32 R6, R74.reuse, R3, RZ ;  /* 0x000000034a067227 */ /* 0x040fe400078e00ff */
[----:B------:R0:W-:Y:S02]  /*3780*/  STL [R1+0x1138], R9 ;  /* 0x0011380901007387 */ /* 0x0001e40000100800 */
[----:B------:R-:W-:Y:S02]  /*3790*/  IMAD.HI.U32 R11, R74, R10, RZ ;  /* 0x0000000a4a0b7227 */ /* 0x000fe400078e00ff */
[----:B------:R2:W-:Y:S01]  /*37a0*/  STL [R1+0x3d4], R5 ;  /* 0x0003d40501007387 */ /* 0x0005e20000100800 */
[----:B-1----:R-:W-:Y:S01]  /*37b0*/  IABS R7, R7 ;  /* 0x0000000700077213 */ /* 0x002fe20000000000 */
[----:B------:R-:W-:-:S02]  /*37c0*/  IMAD.MOV R11, RZ, RZ, -R11 ;  /* 0x000000ffff0b7224 */ /* 0x000fc400078e0a0b */
[----:B------:R-:W-:Y:S02]  /*37d0*/  IMAD.MOV R2, RZ, RZ, -R2 ;  /* 0x000000ffff027224 */ /* 0x000fe400078e0a02 */
[----:B0-----:R-:W-:-:S04]  /*37e0*/  IMAD.HI.U32 R9, R74, R7, RZ ;  /* 0x000000074a097227 */ /* 0x001fc800078e00ff */
[----:B--2---:R-:W-:Y:S02]  /*37f0*/  VIADD R5, R0, 0x6c ;  /* 0x0000006c00057836 */ /* 0x004fe40000000000 */
[----:B------:R-:W-:Y:S02]  /*3800*/  IMAD.MOV R9, RZ, RZ, -R9 ;  /* 0x000000ffff097224 */ /* 0x000fe400078e0a09 */
[----:B------:R-:W-:Y:S01]  /*3810*/  IMAD.MOV R6, RZ, RZ, -R6 ;  /* 0x000000ffff067224 */ /* 0x000fe200078e0a06 */
[----:B------:R0:W-:Y:S01]  /*3820*/  STL [R1+0x1134], R5 ;  /* 0x0011340501007387 */ /* 0x0001e20000100800 */
[C---:B------:R-:W-:Y:S02]  /*3830*/  IMAD R10, R68.reuse, R11, R10 ;  /* 0x0000000b440a7224 */ /* 0x040fe400078e020a */
[C---:B------:R-:W-:Y:S01]  /*3840*/  IMAD R9, R68.reuse, R9, R7 ;  /* 0x0000000944097224 */ /* 0x040fe200078e0207 */
[----:B------:R-:W-:Y:S01]  /*3850*/  STL [R1+0x114c], R15 ;  /* 0x00114c0f01007387 */ /* 0x000fe20000100800 */
[C---:B------:R-:W-:Y:S01]  /*3860*/  IMAD R86, R68.reuse, R2, R86 ;  /* 0x0000000244567224 */ /* 0x040fe200078e0256 */
[----:B------:R-:W-:Y:S01]  /*3870*/  IABS R2, R15 ;  /* 0x0000000f00027213 */ /* 0x000fe20000000000 */
[----:B------:R-:W-:Y:S01]  /*3880*/  IMAD R3, R68, R6, R3 ;  /* 0x0000000644037224 */ /* 0x000fe200078e0203 */
[----:B------:R1:W-:Y:S01]  /*3890*/  STL [R1+0x64], R10 ;  /* 0x0000640a01007387 */ /* 0x0003e20000100800 */
[----:B------:R-:W-:Y:S01]  /*38a0*/  VIADD R11, R0, 0x70 ;  /* 0x00000070000b7836 */ /* 0x000fe20000000000 */
[----:B0-----:R-:W-:-:S02]  /*38b0*/  IABS R5, R5 ;  /* 0x0000000500057213 */ /* 0x001fc40000000000 */
[----:B------:R0:W-:Y:S02]  /*38c0*/  STL [R1+0xe4], R9 ;  /* 0x0000e40901007387 */ /* 0x0001e40000100800 */
[----:B------:R-:W-:Y:S01]  /*38d0*/  IABS R88, R11 ;  /* 0x0000000b00587213 */ /* 0x000fe20000000000 */
[----:B------:R-:W-:Y:S01]  /*38e0*/  IMAD.HI.U32 R7, R74, R5, RZ ;  /* 0x000000054a077227 */ /* 0x000fe200078e00ff */
[----:B------:R2:W-:Y:S03]  /*38f0*/  STL [R1+0x19c], R3 ;  /* 0x00019c0301007387 */ /* 0x0005e60000100800 */
[----:B------:R-:W-:Y:S01]  /*3900*/  IMAD.MOV R7, RZ, RZ, -R7 ;  /* 0x000000ffff077224 */ /* 0x000fe200078e0a07 */
[----:B------:R3:W-:Y:S01]  /*3910*/  STL [R1+0x1150], R11 ;  /* 0x0011500b01007387 */ /* 0x0007e20000100800 */
[C---:B-1----:R-:W-:Y:S02]  /*3920*/  VIADD R10, R0.reuse, 0x71 ;  /* 0x00000071000a7836 */ /* 0x042fe40000000000 */
[----:B0-----:R-:W-:-:S02]  /*3930*/  VIADD R9, R0, 0x72 ;  /* 0x0000007200097836 */ /* 0x001fc40000000000 */
[----:B------:R-:W-:Y:S01]  /*3940*/  IMAD R7, R68, R7, R5 ;  /* 0x0000000744077224 */ /* 0x000fe200078e0205 */
[----:B------:R0:W-:Y:S01]  /*3950*/  STL [R1+0x1154], R10 ;  /* 0x0011540a01007387 */ /* 0x0001e20000100800 */
[----:B--2---:R-:W-:Y:S01]  /*3960*/  IMAD.HI.U32 R3, R74, R2, RZ ;  /* 0x000000024a037227 */ /* 0x004fe200078e00ff */
[----:B------:R-:W-:Y:S02]  /*3970*/  IABS R6, R10 ;  /* 0x0000000a00067213 */ /* 0x000fe40000000000 */
[----:B------:R1:W-:Y:S01]  /*3980*/  STL [R1+0x1164], R9 ;  /* 0x0011640901007387 */ /* 0x0003e20000100800 */
[----:B------:R-:W-:Y:S01]  /*3990*/  IMAD.MOV R3, RZ, RZ, -R3 ;  /* 0x000000ffff037224 */ /* 0x000fe200078e0a03 */
[----:B------:R-:W-:Y:S01]  /*39a0*/  IABS R5, R9 ;  /* 0x0000000900057213 */ /* 0x000fe20000000000 */
[----:B---3--:R-:W-:Y:S01]  /*39b0*/  VIADD R11, R0, 0x74 ;  /* 0x00000074000b7836 */ /* 0x008fe20000000000 */
[----:B------:R2:W-:Y:S01]  /*39c0*/  STL [R1+0x2ec], R7 ;  /* 0x0002ec0701007387 */ /* 0x0005e20000100800 */
[----:B------:R-:W-:-:S02]  /*39d0*/  IMAD R2, R68, R3, R2 ;  /* 0x0000000344027224 */ /* 0x000fc400078e0202 */
[----:B0-----:R-:W-:-:S03]  /*39e0*/  IMAD.HI.U32 R10, R74, R88, RZ ;  /* 0x000000584a0a7227 */ /* 0x001fc600078e00ff */
[----:B------:R0:W-:Y:S01]  /*39f0*/  STL [R1+0x3cc], R2 ;  /* 0x0003cc0201007387 */ /* 0x0001e20000100800 */
[----:B-1----:R-:W-:-:S04]  /*3a00*/  IMAD.HI.U32 R9, R74, R6, RZ ;  /* 0x000000064a097227 */ /* 0x002fc800078e00ff */
[----:B--2---:R-:W-:Y:S02]  /*3a10*/  VIADD R7, R0, 0x73 ;  /* 0x0000007300077836 */ /* 0x004fe40000000000 */
        /* <DEDUP_REMOVED lines=14> */
[C---:B------:R-:W-:Y:S01]  /*3b00*/  VIADD R10, R0.reuse, 0x78 ;  /* 0x00000078000a7836 */ /* 0x040fe20000000000 */
[----:B------:R-:W-:Y:S01]  /*3b10*/  IABS R7, R11 ;  /* 0x0000000b00077213 */ /* 0x000fe20000000000 */
[----:B------:R-:W-:Y:S01]  /*3b20*/  IMAD.MOV R6, RZ, RZ, -R6 ;  /* 0x000000ffff067224 */ /* 0x000fe200078e0a06 */
[----:B------:R0:W-:Y:S01]  /*3b30*/  STL [R1+0xec], R5 ;  /* 0x0000ec0501007387 */ /* 0x0001e20000100800 */
[----:B--2---:R-:W-:Y:S01]  /*3b40*/  VIADD R9, R0, 0x79 ;  /* 0x0000007900097836 */ /* 0x004fe20000000000 */
[----:B------:R-:W-:Y:S01]  /*3b50*/  IABS R89, R10 ;  /* 0x0000000a00597213 */ /* 0x000fe20000000000 */
[----:B------:R-:W-:Y:S01]  /*3b60*/  IMAD R6, R68, R6, R3 ;  /* 0x0000000644067224 */ /* 0x000fe200078e0203 */
[----:B------:R1:W-:Y:S01]  /*3b70*/  STL [R1+0x1144], R11 ;  /* 0x0011440b01007387 */ /* 0x0003e20000100800 */
[----:B------:R-:W-:Y:S01]  /*3b80*/  VIADD R15, R0, 0x8d ;  /* 0x0000008d000f7836 */ /* 0x000fe20000000000 */
[----:B------:R-:W-:-:S02]  /*3b90*/  IABS R3, R9 ;  /* 0x0000000900037213 */ /* 0x000fc40000000000 */
[----:B------:R-:W-:Y:S01]  /*3ba0*/  STL [R1+0x1174], R10 ;  /* 0x0011740a01007387 */ /* 0x000fe20000100800 */
[----:B0-----:R-:W-:-:S03]  /*3bb0*/  IMAD.HI.U32 R5, R74, R2, RZ ;  /* 0x000000024a057227 */ /* 0x001fc600078e00ff */
[----:B------:R0:W-:Y:S01]  /*3bc0*/  STL [R1+0x1184], R9 ;  /* 0x0011840901007387 */ /* 0x0001e20000100800 */
[----:B------:R-:W-:-:S03]  /*3bd0*/  IMAD.MOV R5, RZ, RZ, -R5 ;  /* 0x000000ffff057224 */ /* 0x000fc600078e0a05 */
[----:B------:R2:W-:Y:S01]  /*3be0*/  STL [R1+0x1ac], R6 ;  /* 0x0001ac0601007387 */ /* 0x0005e20000100800 */
[----:B-1----:R-:W-:Y:S02]  /*3bf0*/  VIADD R11, R0, 0x7b ;  /* 0x0000007b000b7836 */ /* 0x002fe40000000000 */
[----:B------:R-:W-:Y:S02]  /*3c00*/  IMAD R2, R68, R5, R2 ;  /* 0x0000000544027224 */ /* 0x000fe400078e0202 */
[----:B------:R-:W-:-:S03]  /*3c10*/  IMAD.HI.U32 R5, R74, R3, RZ ;  /* 0x000000034a057227 */ /* 0x000fc600078e00ff */
[----:B------:R1:W-:Y:S01]  /*3c20*/  STL [R1+0x2f0], R2 ;  /* 0x0002f00201007387 */ /* 0x0003e20000100800 */
[----:B0-----:R-:W-:-:S04]  /*3c30*/  IMAD.HI.U32 R9, R74, R7, RZ ;  /* 0x000000074a097227 */ /* 0x001fc800078e00ff */
[----:B--2---:R-:W-:Y:S02]  /*3c40*/  VIADD R6, R0, 0x7a ;  /* 0x0000007a00067836 */ /* 0x004fe40000000000 */
[----:B------:R-:W-:Y:S02]  /*3c50*/  IMAD.MOV R9, RZ, RZ, -R9 ;  /* 0x000000ffff097224 */ /* 0x000fe400078e0a09 */
[----:B------:R-:W-:Y:S01]  /*3c60*/  IMAD.MOV R5, RZ, RZ, -R5 ;  /* 0x000000ffff057224 */ /* 0x000fe200078e0a05 */
[----:B------:R0:W-:Y:S01]  /*3c70*/  STL [R1+0x1170], R6 ;  /* 0x0011700601007387 */ /* 0x0001e20000100800 */
[C---:B------:R-:W-:Y:S01]  /*3c80*/  IMAD R7, R68.reuse, R9, R7 ;  /* 0x0000000944077224 */ /* 0x040fe200078e0207 */
[----:B-1----:R-:W-:Y:S01]  /*3c90*/  IABS R2, R11 ;  /* 0x0000000b00027213 */ /* 0x002fe20000000000 */
[----:B------:R-:W-:Y:S01]  /*3ca0*/  IMAD R3, R68, R5, R3 ;  /* 0x0000000544037224 */ /* 0x000fe200078e0203 */
[----:B------:R1:W-:Y:S01]  /*3cb0*/  STL [R1+0x117c], R11 ;  /* 0x00117c0b01007387 */ /* 0x0003e20000100800 */
[----:B------:R-:W-:-:S03]  /*3cc0*/  IMAD.HI.U32 R10, R74, R89, RZ ;  /* 0x000000594a0a7227 */ /* 0x000fc600078e00ff */
[----:B------:R2:W-:Y:S01]  /*3cd0*/  STL [R1+0x3c4], R7 ;  /* 0x0003c40701007387 */ /* 0x0005e20000100800 */
[----:B------:R-:W-:Y:S01]  /*3ce0*/  IMAD.MOV R10, RZ, RZ, -R10 ;  /* 0x000000ffff0a7224 */ /* 0x000fe200078e0a0a */
[----:B0-----:R-:W-:Y:S01]  /*3cf0*/  IABS R6, R6 ;  /* 0x0000000600067213 */ /* 0x001fe20000000000 */
[----:B------:R-:W-:Y:S01]  /*3d00*/  VIADD R9, R0, 0x7c ;  /* 0x0000007c00097836 */ /* 0x000fe20000000000 */
[----:B------:R0:W-:Y:S01]  /*3d10*/  STL [R1+0x6c], R3 ;  /* 0x00006c0301007387 */ /* 0x0001e20000100800 */
[----:B------:R-:W-:Y:S02]  /*3d20*/  IMAD R89, R68, R10, R89 ;  /* 0x0000000a44597224 */ /* 0x000fe400078e0259 */
[C---:B-1----:R-:W-:Y:S01]  /*3d30*/  VIADD R11, R0.reuse, 0x7d ;  /* 0x0000007d000b7836 */ /* 0x042fe20000000000 */
[----:B------:R1:W-:Y:S01]  /*3d40*/  STL [R1+0x1168], R9 ;  /* 0x0011680901007387 */ /* 0x0003e20000100800 */
[----:B------:R-:W-:Y:S02]  /*3d50*/  VIADD R10, R0, 0x80 ;  /* 0x00000080000a7836 */ /* 0x000fe40000000000 */
[C---:B--2---:R-:W-:Y:S01]  /*3d60*/  IMAD.HI.U32 R7, R74.reuse, R6, RZ ;  /* 0x000000064a077227 */ /* 0x044fe200078e00ff */
[----:B------:R-:W-:Y:S01]  /*3d70*/  IABS R5, R11 ;  /* 0x0000000b00057213 */ /* 0x000fe20000000000 */
[----:B------:R2:W-:Y:S01]  /*3d80*/  STL [R1+0x116c], R11 ;  /* 0x00116c0b01007387 */ /* 0x0005e20000100800 */
[----:B------:R-:W-:Y:S01]  /*3d90*/  IABS R90, R10 ;  /* 0x0000000a005a7213 */ /* 0x000fe20000000000 */
[----:B0-----:R-:W-:-:S02]  /*3da0*/  IMAD.HI.U32 R3, R74, R2, RZ ;  /* 0x000000024a037227 */ /* 0x001fc400078e00ff */
[----:B------:R0:W-:Y:S01]  /*3db0*/  STL [R1+0x1190], R10 ;  /* 0x0011900a01007387 */ /* 0x0001e20000100800 */
[----:B-1----:R-:W-:Y:S01]  /*3dc0*/  IABS R9, R9 ;  /* 0x0000000900097213 */ /* 0x002fe20000000000 */
[----:B------:R-:W-:Y:S02]  /*3dd0*/  IMAD.MOV R7, RZ, RZ, -R7 ;  /* 0x000000ffff077224 */ /* 0x000fe400078e0a07 */
[----:B------:R-:W-:Y:S02]  /*3de0*/  IMAD.MOV R3, RZ, RZ, -R3 ;  /* 0x000000ffff037224 */ /* 0x000fe400078e0a03 */
[C---:B------:R-:W-:Y:S02]  /*3df0*/  IMAD R6, R68.reuse, R7, R6 ;  /* 0x0000000744067224 */ /* 0x040fe400078e0206 */
[----:B------:R-:W-:Y:S02]  /*3e00*/  IMAD R2, R68, R3, R2 ;  /* 0x0000000344027224 */ /* 0x000fe400078e0202 */
[----:B--2---:R-:W-:Y:S01]  /*3e10*/  VIADD R11, R0, 0x81 ;  /* 0x00000081000b7836 */ /* 0x004fe20000000000 */
[----:B------:R1:W-:Y:S01]  /*3e20*/  STL [R1+0xe8], R6 ;  /* 0x0000e80601007387 */ /* 0x0003e20000100800 */
[----:B0-----:R-:W-:-:S03]  /*3e30*/  IMAD.HI.U32 R10, R74, R9, RZ ;  /* 0x000000094a0a7227 */ /* 0x001fc600078e00ff */
[----:B------:R0:W-:Y:S01]  /*3e40*/  STL [R1+0x1b4], R2 ;  /* 0x0001b40201007387 */ /* 0x0001e20000100800 */
[----:B------:R-:W-:Y:S01]  /*3e50*/  VIADD R7, R0, 0x82 ;  /* 0x0000008200077836 */ /* 0x000fe20000000000 */
[----:B------:R-:W-:Y:S01]  /*3e60*/  IABS R3, R11 ;  /* 0x0000000b00037213 */ /* 0x000fe20000000000 */
[----:B------:R-:W-:Y:S01]  /*3e70*/  IMAD.MOV R10, RZ, RZ, -R10 ;  /* 0x000000ffff0a7224 */ /* 0x000fe200078e0a0a */
[----:B------:R-:W-:Y:S01]  /*3e80*/  STL [R1+0x118c], R11 ;  /* 0x00118c0b01007387 */ /* 0x000fe20000100800 */
[----:B-1----:R-:W-:-:S03]  /*3e90*/  IMAD.HI.U32 R6, R74, R5, RZ ;  /* 0x000000054a067227 */ /* 0x002fc600078e00ff */
[----:B------:R1:W-:Y:S01]  /*3ea0*/  STL [R1+0x11a0], R7 ;  /* 0x0011a00701007387 */ /* 0x0003e20000100800 */
[----:B------:R-:W-:Y:S02]  /*3eb0*/  IMAD.MOV R6, RZ, RZ, -R6 ;  /* 0x000000ffff067224 */ /* 0x000fe400078e0a06 */
[C---:B------:R-:W-:Y:S02]  /*3ec0*/  IMAD R9, R68.reuse, R10, R9 ;  /* 0x0000000a44097224 */ /* 0x040fe400078e0209 */
[----:B------:R-:W-:Y:S02]  /*3ed0*/  IMAD R6, R68, R6, R5 ;  /* 0x0000000644067224 */ /* 0x000fe400078e0205 */
[----:B0-----:R-:W-:Y:S01]  /*3ee0*/  IMAD.HI.U32 R2, R74, R90, RZ ;  /* 0x0000005a4a027227 */ /* 0x001fe200078e00ff */
[----:B------:R0:W-:Y:S01]  /*3ef0*/  STL [R1+0x2f4], R9 ;  /* 0x0002f40901007387 */ /* 0x0001e20000100800 */
[----:B-1----:R-:W-:Y:S02]  /*3f00*/  IABS R7, R7 ;  /* 0x0000000700077213 */ /* 0x002fe40000000000 */
[----:B------:R-:W-:Y:S01]  /*3f10*/  IMAD.MOV R2, RZ, RZ, -R2 ;  /* 0x000000ffff027224 */ /* 0x000fe200078e0a02 */
[----:B------:R1:W-:Y:S01]  /*3f20*/  STL [R1+0x3b4], R6 ;  /* 0x0003b40601007387 */ /* 0x0003e20000100800 */
[----:B------:R-:W-:-:S02]  /*3f30*/  VIADD R11, R0, 0x84 ;  /* 0x00000084000b7836 */ /* 0x000fc40000000000 */
[----:B------:R-:W-:Y:S02]  /*3f40*/  IMAD.MOV.U32 R5, RZ, RZ, R7 ;  /* 0x000000ffff057224 */ /* 0x000fe400078e0007 */
[----:B------:R-:W-:-:S04]  /*3f50*/  IMAD.HI.U32 R7, R74, R3, RZ ;  /* 0x000000034a077227 */ /* 0x000fc800078e00ff */
[----:B0-----:R-:W-:Y:S02]  /*3f60*/  VIADD R9, R0, 0x83 ;  /* 0x0000008300097836 */ /* 0x001fe40000000000 */
[----:B-1----:R-:W-:-:S03]  /*3f70*/  IMAD.HI.U32 R6, R74, R5, RZ ;  /* 0x000000054a067227 */ /* 0x002fc600078e00ff */
[----:B------:R0:W-:Y:S01]  /*3f80*/  STL [R1+0x1180], R9 ;  /* 0x0011800901007387 */ /* 0x0001e20000100800 */
[----:B------:R-:W-:Y:S02]  /*3f90*/  IMAD.MOV R7, RZ, RZ, -R7 ;  /* 0x000000ffff077224 */ /* 0x000fe400078e0a07 */
[----:B------:R-:W-:Y:S01]  /*3fa0*/  VIADD R10, R0, 0x85 ;  /* 0x00000085000a7836 */ /* 0x000fe20000000000 */
[----:B------:R1:W-:Y:S01]  /*3fb0*/  STL [R1+0x1188], R11 ;  /* 0x0011880b01007387 */ /* 0x0003e20000100800 */
[----:B------:R-:W-:Y:S02]  /*3fc0*/  IMAD.MOV R6, RZ, RZ, -R6 ;  /* 0x000000ffff067224 */ /* 0x000fe400078e0a06 */
[C---:B------:R-:W-:Y:S01]  /*3fd0*/  IMAD R90, R68.reuse, R2, R90 ;  /* 0x00000002445a7224 */ /* 0x040fe200078e025a */
[----:B------:R-:W-:Y:S01]  /*3fe0*/  IABS R2, R11 ;  /* 0x0000000b00027213 */ /* 0x000fe20000000000 */
[C---:B------:R-:W-:Y:S01]  /*3ff0*/  IMAD R7, R68.reuse, R7, R3 ;  /* 0x0000000744077224 */ /* 0x040fe200078e0203 */
[----:B0-----:R-:W-:Y:S01]  /*4000*/  IABS R9, R9 ;  /* 0x0000000900097213 */ /* 0x001fe20000000000 */
[----:B------:R-:W-:Y:S01]  /*4010*/  IMAD R5, R68, R6, R5 ;  /* 0x0000000644057224 */ /* 0x000fe200078e0205 */
[----:B------:R0:W-:Y:S01]  /*4020*/  STL [R1+0x119c], R10 ;  /* 0x00119c0a01007387 */ /* 0x0001e20000100800 */
[----:B------:R-:W-:Y:S01]  /*4030*/  IABS R3, R10 ;  /* 0x0000000a00037213 */ /* 0x000fe20000000000 */
[----:B------:R-:W-:-:S02]  /*4040*/  IMAD.HI.U32 R6, R74, R2, RZ ;  /* 0x000000024a067227 */ /* 0x000fc400078e00ff */
[----:B------:R2:W-:Y:S02]  /*4050*/  STL [R1+0x78], R7 ;  /* 0x0000780701007387 */ /* 0x0005e40000100800 */
[----:B-1----:R-:W-:Y:S02]  /*4060*/  VIADD R11, R0, 0x88 ;  /* 0x00000088000b7836 */ /* 0x002fe40000000000 */
[----:B------:R1:W-:Y:S01]  /*4070*/  STL [R1+0xf0], R5 ;  /* 0x0000f00501007387 */ /* 0x0003e20000100800 */
[----:B------:R-:W-:Y:S02]  /*4080*/  IMAD.MOV R6, RZ, RZ, -R6 ;  /* 0x000000ffff067224 */ /* 0x000fe400078e0a06 */
[----:B0-----:R-:W-:Y:S01]  /*4090*/  IMAD.HI.U32 R10, R74, R9, RZ ;  /* 0x000000094a0a7227 */ /* 0x001fe200078e00ff */
[----:B------:R-:W-:Y:S01]  /*40a0*/  STL [R1+0x11b4], R11 ;  /* 0x0011b40b01007387 */ /* 0x000fe20000100800 */
[----:B------:R-:W-:Y:S02]  /*40b0*/  IABS R91, R11 ;  /* 0x0000000b005b7213 */ /* 0x000fe40000000000 */
[----:B--2---:R-:W-:-:S02]  /*40c0*/  VIADD R7, R0, 0x89 ;  /* 0x0000008900077836 */ /* 0x004fc40000000000 */
[----:B------:R-:W-:Y:S02]  /*40d0*/  IMAD.MOV R10, RZ, RZ, -R10 ;  /* 0x000000ffff0a7224 */ /* 0x000fe400078e0a0a */
[----:B-1----:R-:W-:Y:S01]  /*40e0*/  IMAD.HI.U32 R5, R74, R3, RZ ;  /* 0x000000034a057227 */ /* 0x002fe200078e00ff */
[----:B------:R0:W-:Y:S03]  /*40f0*/  STL [R1+0x11b0], R7 ;  /* 0x0011b00701007387 */ /* 0x0001e60000100800 */
[----:B------:R-:W-:Y:S02]  /*4100*/  IMAD.MOV R5, RZ, RZ, -R5 ;  /* 0x000000ffff057224 */ /* 0x000fe400078e0a05 */
[C---:B------:R-:W-:Y:S02]  /*4110*/  IMAD R10, R68.reuse, R10, R9 ;  /* 0x0000000a440a7224 */ /* 0x040fe400078e0209 */
[----:B------:R-:W-:-:S02]  /*4120*/  IMAD R9, R68, R6, R2 ;  /* 0x0000000644097224 */ /* 0x000fc400078e0202 */
[----:B------:R-:W-:Y:S01]  /*4130*/  IMAD R3, R68, R5, R3 ;  /* 0x0000000544037224 */ /* 0x000fe200078e0203 */
[----:B0-----:R-:W-:Y:S01]  /*4140*/  IABS R7, R7 ;  /* 0x0000000700077213 */ /* 0x001fe20000000000 */
[----:B------:R0:W-:Y:S01]  /*4150*/  STL [R1+0x1c0], R10 ;  /* 0x0001c00a01007387 */ /* 0x0001e20000100800 */
[----:B------:R-:W-:-:S03]  /*4160*/  IMAD.HI.U32 R6, R74, R91, RZ ;  /* 0x0000005b4a067227 */ /* 0x000fc600078e00ff */
[----:B------:R1:W-:Y:S01]  /*4170*/  STL [R1+0x2e4], R9 ;  /* 0x0002e40901007387 */ /* 0x0003e20000100800 */
[----:B------:R-:W-:Y:S02]  /*4180*/  IMAD.MOV.U32 R2, RZ, RZ, R7 ;  /* 0x000000ffff027224 */ /* 0x000fe400078e0007 */
[----:B------:R-:W-:Y:S01]  /*4190*/  IMAD.MOV R5, RZ, RZ, -R6 ;  /* 0x000000ffff057224 */ /* 0x000fe200078e0a06 */
[----:B------:R2:W-:Y:S01]  /*41a0*/  STL [R1+0x3ac], R3 ;  /* 0x0003ac0301007387 */ /* 0x0005e20000100800 */
[C---:B------:R-:W-:Y:S02]  /*41b0*/  VIADD R7, R0.reuse, 0x8c ;  /* 0x0000008c00077836 */ /* 0x040fe40000000000 */
[----:B0-----:R-:W-:Y:S02]  /*41c0*/  VIADD R10, R0, 0x8b ;  /* 0x0000008b000a7836 */ /* 0x001fe40000000000 */
[----:B------:R-:W-:Y:S01]  /*41d0*/  IMAD R91, R68, R5, R91 ;  /* 0x00000005445b7224 */ /* 0x000fe200078e025b */
[----:B------:R-:W-:Y:S01]  /*41e0*/  IABS R5, R7 ;  /* 0x0000000700057213 */ /* 0x000fe20000000000 */
[C---:B-1----:R-:W-:Y:S01]  /*41f0*/  VIADD R9, R0.reuse, 0x8a ;  /* 0x0000008a00097836 */ /* 0x042fe20000000000 */
[----:B------:R-:W-:Y:S01]  /*4200*/  IABS R6, R10 ;  /* 0x0000000a00067213 */ /* 0x000fe20000000000 */
[----:B------:R-:W-:-:S02]  /*4210*/  VIADD R11, R0, 0x90 ;  /* 0x00000090000b7836 */ /* 0x000fc40000000000 */
[----:B--2---:R-:W-:Y:S01]  /*4220*/  IMAD.HI.U32 R3, R74, R2, RZ ;  /* 0x000000024a037227 */ /* 0x004fe200078e00ff */
[----:B------:R0:W-:Y:S02]  /*4230*/  STL [R1+0x1194], R9 ;  /* 0x0011940901007387 */ /* 0x0001e40000100800 */
[----:B------:R-:W-:Y:S01]  /*4240*/  IABS R92, R11 ;  /* 0x0000000b005c7213 */ /* 0x000fe20000000000 */
[----:B------:R-:W-:Y:S01]  /*4250*/  IMAD.MOV R3, RZ, RZ, -R3 ;  /* 0x000000ffff037224 */ /* 0x000fe200078e0a03 */
[----:B------:R1:W-:Y:S03]  /*4260*/  STL [R1+0x11ac], R10 ;  /* 0x0011ac0a01007387 */ /* 0x0003e60000100800 */
[----:B------:R-:W-:Y:S01]  /*4270*/  IMAD R3, R68, R3, R2 ;  /* 0x0000000344037224 */ /* 0x000fe200078e0202 */
[----:B------:R2:W-:Y:S01]  /*4280*/  STL [R1+0x11a8], R7 ;  /* 0x0011a80701007387 */ /* 0x0005e20000100800 */
[----:B------:R-:W-:Y:S01]  /*4290*/  IMAD.MOV.U32 R2, RZ, RZ, R5 ;  /* 0x000000ffff027224 */ /* 0x000fe200078e0005 */
[----:B0-----:R-:W-:-:S02]  /*42a0*/  IABS R9, R9 ;  /* 0x0000000900097213 */ /* 0x001fc40000000000 */
[----:B------:R0:W-:Y:S01]  /*42b0*/  STL [R1+0x74], R3 ;  /* 0x0000740301007387 */ /* 0x0001e20000100800 */
[----:B------:R-:W-:-:S03]  /*42c0*/  IMAD.HI.U32 R5, R74, R2, RZ ;  /* 0x000000024a057227 */ /* 0x000fc600078e00ff */
[----:B------:R-:W-:Y:S01]  /*42d0*/  STL [R1+0x11a4], R15 ;  /* 0x0011a40f01007387 */ /* 0x000fe20000100800 */
[----:B-1----:R-:W-:-:S03]  /*42e0*/  IMAD.HI.U32 R10, R74, R9, RZ ;  /* 0x000000094a0a7227 */ /* 0x002fc600078e00ff */
[----:B------:R-:W-:Y:S01]  /*42f0*/  STL [R1+0x11d0], R11 ;  /* 0x0011d00b01007387 */ /* 0x000fe20000100800 */
[----:B--2---:R-:W-:Y:S01]  /*4300*/  IMAD.HI.U32 R7, R74, R6, RZ ;  /* 0x000000064a077227 */ /* 0x004fe200078e00ff */
[----:B0-----:R-:W-:-:S03]  /*4310*/  IABS R3, R15 ;  /* 0x0000000f00037213 */ /* 0x001fc60000000000 */
[----:B------:R-:W-:Y:S02]  /*4320*/  IMAD.MOV R10, RZ, RZ, -R10 ;  /* 0x000000ffff0a7224 */ /* 0x000fe400078e0a0a */
[----:B------:R-:W-:Y:S02]  /*4330*/  IMAD.MOV R7, RZ, RZ, -R7 ;  /* 0x000000ffff077224 */ /* 0x000fe400078e0a07 */
[C---:B------:R-:W-:Y:S02]  /*4340*/  IMAD R9, R68.reuse, R10, R9 ;  /* 0x0000000a44097224 */ /* 0x040fe400078e0209 */
[----:B------:R-:W-:Y:S02]  /*4350*/  IMAD.MOV R5, RZ, RZ, -R5 ;  /* 0x000000ffff057224 */ /* 0x000fe400078e0a05 */
[----:B------:R-:W-:Y:S01]  /*4360*/  IMAD R7, R68, R7, R6 ;  /* 0x0000000744077224 */ /* 0x000fe200078e0206 */
[----:B------:R0:W-:Y:S01]  /*4370*/  STL [R1+0xf8], R9 ;  /* 0x0000f80901007387 */ /* 0x0001e20000100800 */
[----:B------:R-:W-:-:S03]  /*4380*/  IMAD.HI.U32 R6, R74, R3, RZ ;  /* 0x000000034a067227 */ /* 0x000fc600078e00ff */
[----:B------:R1:W-:Y:S01]  /*4390*/  STL [R1+0x1c8], R7 ;  /* 0x0001c80701007387 */ /* 0x0003e20000100800 */
[----:B------:R-:W-:Y:S02]  /*43a0*/  IMAD R2, R68, R5, R2 ;  /* 0x0000000544027224 */ /* 0x000fe400078e0202 */
[C---:B------:R-:W-:Y:S02]  /*43b0*/  VIADD R10, R0.reuse, 0x91 ;  /* 0x00000091000a7836 */ /* 0x040fe40000000000 */
[----:B------:R-:W-:Y:S01]  /*43c0*/  IMAD.MOV R5, RZ, RZ, -R6 ;  /* 0x000000ffff057224 */ /* 0x000fe200078e0a06 */
[----:B------:R2:W-:Y:S01]  /*43d0*/  STL [R1+0x2b4], R2 ;  /* 0x0002b40201007387 */ /* 0x0005e20000100800 */
[----:B0-----:R-:W-:Y:S02]  /*43e0*/  VIADD R9, R0, 0x93 ;  /* 0x0000009300097836 */ /* 0x001fe40000000000 */
[----:B------:R-:W-:Y:S01]  /*43f0*/  IMAD R5, R68, R5, R3 ;  /* 0x0000000544057224 */ /* 0x000fe200078e0203 */
[----:B------:R0:W-:Y:S01]  /*4400*/  STL [R1+0x11bc], R10 ;  /* 0x0011bc0a01007387 */ /* 0x0001e20000100800 */
[C---:B-1----:R-:W-:Y:S01]  /*4410*/  VIADD R7, R0.reuse, 0x92 ;  /* 0x0000009200077836 */ /* 0x042fe20000000000 */
[----:B------:R-:W-:Y:S01]  /*4420*/  IABS R3, R9 ;  /* 0x0000000900037213 */ /* 0x000fe20000000000 */
[----:B------:R-:W-:-:S03]  /*4430*/  VIADD R15, R0, 0x95 ;  /* 0x00000095000f7836 */ /* 0x000fc60000000000 */
[----:B------:R1:W-:Y:S01]  /*4440*/  STL [R1+0x11c0], R7 ;  /* 0x0011c00701007387 */ /* 0x0003e20000100800 */
[C---:B--2---:R-:W-:Y:S01]  /*4450*/  IMAD.HI.U32 R2, R74.reuse, R92, RZ ;  /* 0x0000005c4a027227 */ /* 0x044fe200078e00ff */
[----:B0-----:R-:W-:Y:S02]  /*4460*/  IABS R10, R10 ;  /* 0x0000000a000a7213 */ /* 0x001fe40000000000 */
[----:B------:R0:W-:Y:S01]  /*4470*/  STL [R1+0x11cc], R9 ;  /* 0x0011cc0901007387 */ /* 0x0001e20000100800 */
[----:B------:R-:W-:-:S03]  /*4480*/  IMAD.HI.U32 R6, R74, R3, RZ ;  /* 0x000000034a067227 */ /* 0x000fc600078e00ff */
[----:B------:R2:W-:Y:S01]  /*4490*/  STL [R1+0x398], R5 ;  /* 0x0003980501007387 */ /* 0x0005e20000100800 */
[----:B-1----:R-:W-:Y:S01]  /*44a0*/  IABS R7, R7 ;  /* 0x0000000700077213 */ /* 0x002fe20000000000 */
[----:B------:R-:W-:-:S04]  /*44b0*/  IMAD.HI.U32 R11, R74, R10, RZ ;  /* 0x0000000a4a0b7227 */ /* 0x000fc800078e00ff */
[----:B0-----:R-:W-:-:S04]  /*44c0*/  IMAD.HI.U32 R9, R74, R7, RZ ;  /* 0x000000074a097227 */ /* 0x001fc800078e00ff */
[----:B--2---:R-:W-:Y:S02]  /*44d0*/  VIADD R5, R0, 0x94 ;  /* 0x0000009400057836 */ /* 0x004fe40000000000 */
[----:B------:R-:W-:Y:S02]  /*44e0*/  IMAD.MOV R11, RZ, RZ, -R11 ;  /* 0x000000ffff0b7224 */ /* 0x000fe400078e0a0b */
[----:B------:R-:W-:Y:S01]  /*44f0*/  IMAD.MOV R9, RZ, RZ, -R9 ;  /* 0x000000ffff097224 */ /* 0x000fe200078e0a09 */
[----:B------:R0:W-:Y:S01]  /*4500*/  STL [R1+0x11c8], R5 ;  /* 0x0011c80501007387 */ /* 0x0001e20000100800 */
[----:B------:R-:W-:Y:S02]  /*4510*/  IMAD.MOV R2, RZ, RZ, -R2 ;  /* 0x000000ffff027224 */ /* 0x000fe400078e0a02 */
[----:B------:R-:W-:Y:S01]  /*4520*/  IMAD.MOV R6, RZ, RZ, -R6 ;  /* 0x000000ffff067224 */ /* 0x000fe200078e0a06 */
[----:B------:R1:W-:Y:S01]  /*4530*/  STL [R1+0x11c4], R15 ;  /* 0x0011c40f01007387 */ /* 0x0003e20000100800 */
[----:B------:R-:W-:-:S02]  /*4540*/  IMAD R10, R68, R11, R10 ;  /* 0x0000000b440a7224 */ /* 0x000fc400078e020a */
[C---:B------:R-:W-:Y:S02]  /*4550*/  IMAD R9, R68.reuse, R9, R7 ;  /* 0x0000000944097224 */ /* 0x040fe400078e0207 */
[C---:B------:R-:W-:Y:S01]  /*4560*/  IMAD R92, R68.reuse, R2, R92 ;  /* 0x00000002445c7224 */ /* 0x040fe200078e025c */
[----:B0-----:R-:W-:Y:S01]  /*4570*/  IABS R5, R5 ;  /* 0x0000000500057213 */ /* 0x001fe20000000000 */
[----:B------:R-:W-:Y:S01]  /*4580*/  IMAD R3, R68, R6, R3 ;  /* 0x0000000644037224 */ /* 0x000fe200078e0203 */
[----:B------:R-:W-:Y:S01]  /*4590*/  IABS R2, R15 ;  /* 0x0000000f00027213 */ /* 0x000fe20000000000 */
[----:B------:R0:W-:Y:S01]  /*45a0*/  STL [R1+0x70], R10 ;  /* 0x0000700a01007387 */ /* 0x0001e20000100800 */
[----:B------:R-:W-:Y:S02]  /*45b0*/  VIADD R11, R0, 0x98 ;  /* 0x00000098000b7836 */ /* 0x000fe40000000000 */
[----:B------:R-:W-:Y:S01]  /*45c0*/  IMAD.HI.U32 R7, R74, R5, RZ ;  /* 0x000000054a077227 */ /* 0x000fe200078e00ff */
[----:B------:R2:W-:Y:S02]  /*45d0*/  STL [R1+0xfc], R9 ;  /* 0x0000fc0901007387 */ /* 0x0005e40000100800 */
[----:B------:R-:W-:Y:S01]  /*45e0*/  IABS R93, R11 ;  /* 0x0000000b005d7213 */ /* 0x000fe20000000000 */
[----:B------:R-:W-:Y:S01]  /*45f0*/  IMAD.MOV R7, RZ, RZ, -R7 ;  /* 0x000000ffff077224 */ /* 0x000fe200078e0a07 */
[----:B------:R3:W-:Y:S01]  /*4600*/  STL [R1+0x1cc], R3 ;  /* 0x0001cc0301007387 */ /* 0x0007e20000100800 */
[----:B-1----:R-:W-:-:S02]  /*4610*/  VIADD R15, R0, 0xa3 ;  /* 0x000000a3000f7836 */ /* 0x002fc40000000000 */
[----:B0-----:R-:W-:Y:S01]  /*4620*/  VIADD R10, R0, 0x99 ;  /* 0x00000099000a7836 */ /* 0x001fe20000000000 */
[----:B------:R0:W-:Y:S01]  /*4630*/  STL [R1+0x11d4], R11 ;  /* 0x0011d40b01007387 */ /* 0x0001e20000100800 */
[----:B------:R-:W-:Y:S02]  /*4640*/  IMAD R7, R68, R7, R5 ;  /* 0x0000000744077224 */ /* 0x000fe400078e0205 */
[----:B--2---:R-:W-:Y:S01]  /*4650*/  VIADD R9, R0, 0x9a ;  /* 0x0000009a00097836 */ /* 0x004fe20000000000 */
[----:B------:R1:W-:Y:S01]  /*4660*/  STL [R1+0x11e0], R10 ;  /* 0x0011e00a01007387 */ /* 0x0003e20000100800 */
[----:B------:R-:W-:Y:S01]  /*4670*/  IABS R6, R10 ;  /* 0x0000000a00067213 */ /* 0x000fe20000000000 */
[----:B---3--:R-:W-:Y:S02]  /*4680*/  IMAD.HI.U32 R3, R74, R2, RZ ;  /* 0x000000024a037227 */ /* 0x008fe400078e00ff */
[----:B------:R-:W-:Y:S01]  /*4690*/  IABS R5, R9 ;  /* 0x0000000900057213 */ /* 0x000fe20000000000 */
[----:B------:R2:W-:Y:S01]  /*46a0*/  STL [R1+0x11f4], R9 ;  /* 0x0011f40901007387 */ /* 0x0005e20000100800 */
[----:B------:R-:W-:-:S02]  /*46b0*/  IMAD.MOV R3, RZ, RZ, -R3 ;  /* 0x000000ffff037224 */ /* 0x000fc400078e0a03 */
[----:B0-----:R-:W-:Y:S01]  /*46c0*/  VIADD R11, R0, 0x9c ;  /* 0x0000009c000b7836 */ /* 0x001fe20000000000 */
[----:B------:R0:W-:Y:S01]  /*46d0*/  STL [R1+0x298], R7 ;  /* 0x0002980701007387 */ /* 0x0001e20000100800 */
[----:B------:R-:W-:Y:S02]  /*46e0*/  IMAD R2, R68, R3, R2 ;  /* 0x0000000344027224 */ /* 0x000fe400078e0202 */
[----:B------:R-:W-:Y:S02]  /*46f0*/  IMAD.MOV.U32 R3, RZ, RZ, R5 ;  /* 0x000000ffff037224 */ /* 0x000fe400078e0005 */
[C---:B-1----:R-:W-:Y:S01]  /*4700*/  IMAD.HI.U32 R10, R74.reuse, R93, RZ ;  /* 0x0000005d4a0a7227 */ /* 0x042fe200078e00ff */
[----:B------:R1:W-:Y:S03]  /*4710*/  STL [R1+0x38c], R2 ;  /* 0x00038c0201007387 */ /* 0x0003e60000100800 */
[----:B--2---:R-:W-:-:S04]  /*4720*/  IMAD.HI.U32 R9, R74, R6, RZ ;  /* 0x000000064a097227 */ /* 0x004fc800078e00ff */
[----:B0-----:R-:W-:Y:S02]  /*4730*/  VIADD R7, R0, 0x9b ;  /* 0x0000009b00077836 */ /* 0x001fe40000000000 */
[----:B------:R-:W-:Y:S01]  /*4740*/  IMAD.MOV R9, RZ, RZ, -R9 ;  /* 0x000000ffff097224 */ /* 0x000fe200078e0a09 */
[----:B-1----:R-:W-:Y:S01]  /*4750*/  IABS R2, R11 ;  /* 0x0000000b00027213 */ /* 0x002fe20000000000 */
[----:B------:R-:W-:Y:S01]  /*4760*/  IMAD.MOV R10, RZ, RZ, -R10 ;  /* 0x000000ffff0a7224 */ /* 0x000fe200078e0a0a */
[----:B------:R0:W-:Y:S01]  /*4770*/  STL [R1+0x11dc], R7 ;  /* 0x0011dc0701007387 */ /* 0x0001e20000100800 */
[----:B------:R-:W-:Y:S01]  /*4780*/  IABS R5, R7 ;  /* 0x0000000700057213 */ /* 0x000fe20000000000 */
[C---:B------:R-:W-:Y:S02]  /*4790*/  IMAD R9, R68.reuse, R9, R6 ;  /* 0x0000000944097224 */ /* 0x040fe400078e0206 */
[----:B------:R-:W-:Y:S01]  /*47a0*/  STL [R1+0x11e8], R11 ;  /* 0x0011e80b01007387 */ /* 0x000fe20000100800 */
[----:B------:R-:W-:-:S02]  /*47b0*/  IMAD R93, R68, R10, R93 ;  /* 0x0000000a445d7224 */ /* 0x000fc400078e025d */
[C---:B------:R-:W-:Y:S01]  /*47c0*/  IMAD.HI.U32 R6, R74.reuse, R5, RZ ;  /* 0x000000054a067227 */ /* 0x040fe200078e00ff */
[----:B------:R1:W-:Y:S03]  /*47d0*/  STL [R1+0x7c], R9 ;  /* 0x00007c0901007387 */ /* 0x0003e60000100800 */
[----:B0-----:R-:W-:-:S04]  /*47e0*/  IMAD.HI.U32 R7, R74, R3, RZ ;  /* 0x000000034a077227 */ /* 0x001fc800078e00ff */
[----:B------:R-:W-:Y:S02]  /*47f0*/  IMAD.MOV R7, RZ, RZ, -R7 ;  /* 0x000000ffff077224 */ /* 0x000fe400078e0a07 */
[----:B------:R-:W-:Y:S02]  /*4800*/  IMAD.MOV R6, RZ, RZ, -R6 ;  /* 0x000000ffff067224 */ /* 0x000fe400078e0a06 */
[----:B------:R-:W-:Y:S02]  /*4810*/  IMAD R3, R68, R7, R3 ;  /* 0x0000000744037224 */ /* 0x000fe400078e0203 */
[C---:B-1----:R-:W-:Y:S02]  /*4820*/  VIADD R9, R0.reuse, 0x9d ;  /* 0x0000009d00097836 */ /* 0x042fe40000000000 */
[C---:B------:R-:W-:Y:S01]  /*4830*/  VIADD R11, R0.reuse, 0xa0 ;  /* 0x000000a0000b7836 */ /* 0x040fe20000000000 */
[----:B------:R0:W-:Y:S01]  /*4840*/  STL [R1+0x104], R3 ;  /* 0x0001040301007387 */ /* 0x0001e20000100800 */
[----:B------:R-:W-:-:S02]  /*4850*/  VIADD R10, R0, 0xa1 ;  /* 0x000000a1000a7836 */ /* 0x000fc40000000000 */
[----:B------:R-:W-:Y:S01]  /*4860*/  IMAD R6, R68, R6, R5 ;  /* 0x0000000644067224 */ /* 0x000fe200078e0205 */
[----:B------:R1:W-:Y:S01]  /*4870*/  STL [R1+0x11d8], R9 ;  /* 0x0011d80901007387 */ /* 0x0003e20000100800 */
[----:B------:R-:W-:Y:S02]  /*4880*/  IABS R7, R11 ;  /* 0x0000000b00077213 */ /* 0x000fe40000000000 */
[----:B------:R-:W-:Y:S01]  /*4890*/  IABS R5, R10 ;  /* 0x0000000a00057213 */ /* 0x000fe20000000000 */
[----:B------:R2:W-:Y:S01]  /*48a0*/  STL [R1+0x1208], R11 ;  /* 0x0012080b01007387 */ /* 0x0005e20000100800 */
[----:B0-----:R-:W-:-:S03]  /*48b0*/  IMAD.HI.U32 R3, R74, R2, RZ ;  /* 0x000000024a037227 */ /* 0x001fc600078e00ff */
[----:B------:R0:W-:Y:S01]  /*48c0*/  STL [R1+0x1204], R10 ;  /* 0x0012040a01007387 */ /* 0x0001e20000100800 */
[----:B-1----:R-:W-:Y:S01]  /*48d0*/  IABS R9, R9 ;  /* 0x0000000900097213 */ /* 0x002fe20000000000 */
[----:B------:R-:W-:Y:S02]  /*48e0*/  IMAD.MOV R3, RZ, RZ, -R3 ;  /* 0x000000ffff037224 */ /* 0x000fe400078e0a03 */
[----:B------:R1:W-:Y:S01]  /*48f0*/  STL [R1+0x1ec], R6 ;  /* 0x0001ec0601007387 */ /* 0x0003e20000100800 */
[----:B--2---:R-:W-:-:S04]  /*4900*/  IMAD.HI.U32 R11, R74, R7, RZ ;  /* 0x000000074a0b7227 */ /* 0x004fc800078e00ff */
[----:B0-----:R-:W-:-:S04]  /*4910*/  IMAD.HI.U32 R10, R74, R9, RZ ;  /* 0x000000094a0a7227 */ /* 0x001fc800078e00ff */
[----:B------:R-:W-:Y:S02]  /*4920*/  IMAD R2, R68, R3, R2 ;  /* 0x0000000344027224 */ /* 0x000fe400078e0202 */
[----:B-1----:R-:W-:Y:S02]  /*4930*/  VIADD R6, R0, 0xa2 ;  /* 0x000000a200067836 */ /* 0x002fe40000000000 */
[----:B------:R-:W-:Y:S01]  /*4940*/  IMAD.MOV R10, RZ, RZ, -R10 ;  /* 0x000000ffff0a7224 */ /* 0x000fe200078e0a0a */
[----:B------:R0:W-:Y:S01]  /*4950*/  STL [R1+0x284], R2 ;  /* 0x0002840201007387 */ /* 0x0001e20000100800 */
[----:B------:R-:W-:Y:S01]  /*4960*/  IMAD.MOV R11, RZ, RZ, -R11 ;  /* 0x000000ffff0b7224 */ /* 0x000fe200078e0a0b */
[----:B------:R-:W-:Y:S01]  /*4970*/  IABS R3, R6 ;  /* 0x0000000600037213 */ /* 0x000fe20000000000 */
[C---:B------:R-:W-:Y:S01]  /*4980*/  IMAD R9, R68.reuse, R10, R9 ;  /* 0x0000000a44097224 */ /* 0x040fe200078e0209 */
[----:B------:R1:W-:Y:S01]  /*4990*/  STL [R1+0x11fc], R6 ;  /* 0x0011fc0601007387 */ /* 0x0003e20000100800 */
[----:B------:R-:W-:-:S02]  /*49a0*/  IMAD R7, R68, R11, R7 ;  /* 0x0000000b44077224 */ /* 0x000fc400078e0207 */
[C---:B------:R-:W-:Y:S01]  /*49b0*/  VIADD R11, R0.reuse, 0xa5 ;  /* 0x000000a5000b7836 */ /* 0x040fe20000000000 */
[----:B------:R2:W-:Y:S01]  /*49c0*/  STL [R1+0x1210], R15 ;  /* 0x0012100f01007387 */ /* 0x0005e20000100800 */
[----:B------:R-:W-:Y:S01]  /*49d0*/  VIADD R10, R0, 0xa8 ;  /* 0x000000a8000a7836 */ /* 0x000fe20000000000 */
[----:B0-----:R-:W-:Y:S02]  /*49e0*/  IABS R2, R15 ;  /* 0x0000000f00027213 */ /* 0x001fe40000000000 */
[----:B------:R0:W-:Y:S01]  /*49f0*/  STL [R1+0x310], R9 ;  /* 0x0003100901007387 */ /* 0x0001e20000100800 */
[----:B-1----:R-:W-:-:S03]  /*4a00*/  IMAD.HI.U32 R6, R74, R5, RZ ;  /* 0x000000054a067227 */ /* 0x002fc600078e00ff */
[----:B------:R1:W-:Y:S01]  /*4a10*/  STL [R1], R7 ;  /* 0x0000000701007387 */ /* 0x0003e20000100800 */
[----:B------:R-:W-:Y:S02]  /*4a20*/  IMAD.MOV R6, RZ, RZ, -R6 ;  /* 0x000000ffff067224 */ /* 0x000fe400078e0a06 */
[----:B--2---:R-:W-:Y:S02]  /*4a30*/  VIADD R15, R0, 0xa9 ;  /* 0x000000a9000f7836 */ /* 0x004fe40000000000 */
[----:B0-----:R-:W-:-:S04]  /*4a40*/  IMAD.HI.U32 R9, R74, R3, RZ ;  /* 0x000000034a097227 */ /* 0x001fc800078e00ff */
[----:B------:R-:W-:Y:S02]  /*4a50*/  IMAD R5, R68, R6, R5 ;  /* 0x0000000644057224 */ /* 0x000fe400078e0205 */
[----:B-1----:R-:W-:Y:S02]  /*4a60*/  VIADD R7, R0, 0xa4 ;  /* 0x000000a400077836 */ /* 0x002fe40000000000 */
        /* <DEDUP_REMOVED lines=19> */
[----:B------:R-:W-:Y:S03]  /*4ba0*/  STL [R1+0x1220], R15 ;  /* 0x0012200f01007387 */ /* 0x000fe60000100800 */
[----:B-1----:R-:W-:Y:S01]  /*4bb0*/  IMAD.HI.U32 R9, R74, R7, RZ ;  /* 0x000000074a097227 */ /* 0x002fe200078e00ff */
[----:B------:R0:W-:Y:S01]  /*4bc0*/  STL [R1+0x121c], R11 ;  /* 0x00121c0b01007387 */ /* 0x0001e20000100800 */
[----:B--2---:R-:W-:-:S02]  /*4bd0*/  IABS R2, R15 ;  /* 0x0000000f00027213 */ /* 0x004fc40000000000 */
[----:B------:R-:W-:Y:S02]  /*4be0*/  IMAD.MOV R9, RZ, RZ, -R9 ;  /* 0x000000ffff097224 */ /* 0x000fe400078e0a09 */
[----:B------:R-:W-:Y:S02]  /*4bf0*/  IMAD.MOV R10, RZ, RZ, -R10 ;  /* 0x000000ffff0a7224 */ /* 0x000fe400078e0a0a */
[C---:B------:R-:W-:Y:S02]  /*4c00*/  IMAD R7, R68.reuse, R9, R7 ;  /* 0x0000000944077224 */ /* 0x040fe400078e0207 */
[----:B------:R-:W-:Y:S01]  /*4c10*/  IMAD R9, R68, R10, R5 ;  /* 0x0000000a44097224 */ /* 0x000fe200078e0205 */
[----:B0-----:R-:W-:Y:S01]  /*4c20*/  IABS R11, R11 ;  /* 0x0000000b000b7213 */ /* 0x001fe20000000000 */
[C---:B------:R-:W-:Y:S01]  /*4c30*/  VIADD R10, R0.reuse, 0xad ;  /* 0x000000ad000a7836 */ /* 0x040fe20000000000 */
[----:B------:R0:W-:Y:S03]  /*4c40*/  STL [R1+0x270], R7 ;  /* 0x0002700701007387 */ /* 0x0001e60000100800 */
[----:B------:R-:W-:Y:S01]  /*4c50*/  IMAD.MOV.U32 R5, RZ, RZ, R11 ;  /* 0x000000ffff057224 */ /* 0x000fe200078e000b */
[----:B------:R1:W-:Y:S01]  /*4c60*/  STL [R1+0x30c], R9 ;  /* 0x00030c0901007387 */ /* 0x0003e20000100800 */
[----:B------:R-:W-:-:S02]  /*4c70*/  VIADD R11, R0, 0xab ;  /* 0x000000ab000b7836 */ /* 0x000fc40000000000 */
[C---:B------:R-:W-:Y:S01]  /*4c80*/  IMAD.HI.U32 R6, R74.reuse, R5, RZ ;  /* 0x000000054a067227 */ /* 0x040fe200078e00ff */
[----:B------:R2:W-:Y:S03]  /*4c90*/  STL [R1+0x4], R3 ;  /* 0x0000040301007387 */ /* 0x0005e60000100800 */
[----:B0-----:R-:W-:Y:S01]  /*4ca0*/  IMAD.HI.U32 R7, R74, R2, RZ ;  /* 0x000000024a077227 */ /* 0x001fe200078e00ff */
[----:B------:R0:W-:Y:S03]  /*4cb0*/  STL [R1+0x120c], R11 ;  /* 0x00120c0b01007387 */ /* 0x0001e60000100800 */
[----:B-1----:R-:W-:Y:S02]  /*4cc0*/  VIADD R9, R0, 0xac ;  /* 0x000000ac00097836 */ /* 0x002fe40000000000 */
[----:B------:R-:W-:Y:S01]  /*4cd0*/  IMAD.MOV R7, RZ, RZ, -R7 ;  /* 0x000000ffff077224 */ /* 0x000fe200078e0a07 */
[----:B--2---:R-:W-:Y:S01]  /*4ce0*/  IABS R3, R11 ;  /* 0x0000000b00037213 */ /* 0x004fe20000000000 */
[----:B------:R-:W-:Y:S01]  /*4cf0*/  IMAD.MOV R6, RZ, RZ, -R6 ;  /* 0x000000ffff067224 */ /* 0x000fe200078e0a06 */
[----:B------:R1:W-:Y:S01]  /*4d00*/  STL [R1+0x1218], R9 ;  /* 0x0012180901007387 */ /* 0x0003e20000100800 */
[C---:B------:R-:W-:Y:S01]  /*4d10*/  IMAD R2, R68.reuse, R7, R2 ;  /* 0x0000000744027224 */ /* 0x040fe200078e0202 */
[----:B------:R-:W-:Y:S01]  /*4d20*/  IABS R7, R10 ;  /* 0x0000000a00077213 */ /* 0x000fe20000000000 */
[----:B------:R-:W-:Y:S01]  /*4d30*/  IMAD R6, R68, R6, R5 ;  /* 0x0000000644067224 */ /* 0x000fe200078e0205 */
[----:B------:R2:W-:Y:S01]  /*4d40*/  STL [R1+0x1214], R10 ;  /* 0x0012140a01007387 */ /* 0x0005e20000100800 */
[----:B0-----:R-:W-:-:S02]  /*4d50*/  VIADD R11, R0, 0xb0 ;  /* 0x000000b0000b7836 */ /* 0x001fc40000000000 */
[----:B------:R-:W-:Y:S01]  /*4d60*/  IMAD.MOV.U32 R5, RZ, RZ, R7 ;  /* 0x000000ffff057224 */ /* 0x000fe200078e0007 */
[----:B------:R0:W-:Y:S01]  /*4d70*/  STL [R1+0x80], R2 ;  /* 0x0000800201007387 */ /* 0x0001e20000100800 */
[----:B------:R-:W-:Y:S01]  /*4d80*/  IMAD.HI.U32 R7, R74, R3, RZ ;  /* 0x000000034a077227 */ /* 0x000fe200078e00ff */
[----:B-1----:R-:W-:Y:S02]  /*4d90*/  IABS R9, R9 ;  /* 0x0000000900097213 */ /* 0x002fe40000000000 */
[----:B------:R1:W-:Y:S01]  /*4da0*/  STL [R1+0x114], R6 ;  /* 0x0001140601007387 */ /* 0x0003e20000100800 */
[----:B------:R-:W-:Y:S02]  /*4db0*/  IMAD.MOV R7, RZ, RZ, -R7 ;  /* 0x000000ffff077224 */ /* 0x000fe400078e0a07 */
[----:B--2---:R-:W-:Y:S01]  /*4dc0*/  VIADD R10, R0, 0xb1 ;  /* 0x000000b1000a7836 */ /* 0x004fe20000000000 */
[----:B------:R2:W-:Y:S01]  /*4dd0*/  STL [R1+0x1234], R11 ;  /* 0x0012340b01007387 */ /* 0x0005e20000100800 */
[----:B------:R-:W-:-:S02]  /*4de0*/  IMAD R15, R68, R7, R3 ;  /* 0x00000007440f7224 */ /* 0x000fc400078e0203 */
[----:B0-----:R-:W-:Y:S01]  /*4df0*/  IMAD.MOV.U32 R2, RZ, RZ, R9 ;  /* 0x000000ffff027224 */ /* 0x001fe200078e0009 */
[----:B------:R0:W-:Y:S01]  /*4e00*/  STL [R1+0x1240], R10 ;  /* 0x0012400a01007387 */ /* 0x0001e20000100800 */
[----:B-1----:R-:W-:-:S03]  /*4e10*/  IMAD.HI.U32 R6, R74, R5, RZ ;  /* 0x000000054a067227 */ /* 0x002fc600078e00ff */
[----:B------:R-:W-:Y:S01]  /*4e20*/  STL [R1+0x1b8], R15 ;  /* 0x0001b80f01007387 */ /* 0x000fe20000100800 */
[----:B------:R-:W-:Y:S01]  /*4e30*/  IMAD.HI.U32 R9, R74, R2, RZ ;  /* 0x000000024a097227 */ /* 0x000fe200078e00ff */
[----:B--2---:R-:W-:-:S03]  /*4e40*/  IABS R11, R11 ;  /* 0x0000000b000b7213 */ /* 0x004fc60000000000 */
[----:B------:R-:W-:Y:S01]  /*4e50*/  IMAD.MOV R9, RZ, RZ, -R9 ;  /* 0x000000ffff097224 */ /* 0x000fe200078e0a09 */
[----:B0-----:R-:W-:Y:S01]  /*4e60*/  IABS R10, R10 ;  /* 0x0000000a000a7213 */ /* 0x001fe20000000000 */
[----:B------:R-:W-:Y:S02]  /*4e70*/  IMAD.MOV R6, RZ, RZ, -R6 ;  /* 0x000000ffff067224 */ /* 0x000fe400078e0a06 */
[C---:B------:R-:W-:Y:S02]  /*4e80*/  IMAD R7, R68.reuse, R9, R2 ;  /* 0x0000000944077224 */ /* 0x040fe400078e0202 */
[----:B------:R-:W-:Y:S02]  /*4e90*/  IMAD R5, R68, R6, R5 ;  /* 0x0000000644057224 */ /* 0x000fe400078e0205 */
[----:B------:R-:W-:Y:S01]  /*4ea0*/  IMAD.MOV.U32 R3, RZ, RZ, R10 ;  /* 0x000000ffff037224 */ /* 0x000fe200078e000a */
[----:B------:R0:W-:Y:S01]  /*4eb0*/  STL [R1+0x254], R7 ;  /* 0x0002540701007387 */ /* 0x0001e20000100800 */
[----:B------:R-:W-:-:S03]  /*4ec0*/  IMAD.HI.U32 R2, R74, R11, RZ ;  /* 0x0000000b4a027227 */ /* 0x000fc600078e00ff */
[----:B------:R1:W-:Y:S01]  /*4ed0*/  STL [R1+0x2e8], R5 ;  /* 0x0002e80501007387 */ /* 0x0003e20000100800 */
[C---:B------:R-:W-:Y:S02]  /*4ee0*/  VIADD R10, R0.reuse, 0xb2 ;  /* 0x000000b2000a7836 */ /* 0x040fe40000000000 */
[C---:B------:R-:W-:Y:S02]  /*4ef0*/  VIADD R9, R0.reuse, 0xb3 ;  /* 0x000000b300097836 */ /* 0x040fe40000000000 */
[----:B------:R-:W-:Y:S01]  /*4f00*/  IMAD.MOV R6, RZ, RZ, -R2 ;  /* 0x000000ffff067224 */ /* 0x000fe200078e0a02 */
[----:B------:R2:W-:Y:S01]  /*4f10*/  STL [R1+0x122c], R10 ;  /* 0x00122c0a01007387 */ /* 0x0005e20000100800 */
[C---:B0-----:R-:W-:Y:S01]  /*4f20*/  VIADD R7, R0.reuse, 0xb4 ;  /* 0x000000b400077836 */ /* 0x041fe20000000000 */
[----:B------:R-:W-:Y:S01]  /*4f30*/  IABS R2, R9 ;  /* 0x0000000900027213 */ /* 0x000fe20000000000 */
[----:B------:R-:W-:Y:S01]  /*4f40*/  VIADD R15, R0, 0xb8 ;  /* 0x000000b8000f7836 */ /* 0x000fe20000000000 */
[----:B------:R0:W-:Y:S01]  /*4f50*/  STL [R1+0x1230], R9 ;  /* 0x0012300901007387 */ /* 0x0001e20000100800 */
[----:B-1----:R-:W-:-:S03]  /*4f60*/  IMAD.HI.U32 R5, R74, R3, RZ ;  /* 0x000000034a057227 */ /* 0x002fc600078e00ff */
[----:B------:R1:W-:Y:S01]  /*4f70*/  STL [R1+0x123c], R7 ;  /* 0x00123c0701007387 */ /* 0x0003e20000100800 */
[----:B------:R-:W-:Y:S01]  /*4f80*/  IMAD.MOV R5, RZ, RZ, -R5 ;  /* 0x000000ffff057224 */ /* 0x000fe200078e0a05 */
[----:B--2---:R-:W-:-:S03]  /*4f90*/  IABS R10, R10 ;  /* 0x0000000a000a7213 */ /* 0x004fc60000000000 */
[C---:B------:R-:W-:Y:S02]  /*4fa0*/  IMAD R5, R68.reuse, R5, R3 ;  /* 0x0000000544057224 */ /* 0x040fe400078e0203 */
[----:B0-----:R-:W-:Y:S01]  /*4fb0*/  IMAD R9, R68, R6, R11 ;  /* 0x0000000644097224 */ /* 0x001fe200078e020b */
[----:B------:R-:W-:Y:S01]  /*4fc0*/  IABS R6, R7 ;  /* 0x0000000700067213 */ /* 0x000fe20000000000 */
[----:B------:R-:W-:-:S03]  /*4fd0*/  IMAD.HI.U32 R11, R74, R10, RZ ;  /* 0x0000000a4a0b7227 */ /* 0x000fc600078e00ff */
[----:B------:R0:W-:Y:S01]  /*4fe0*/  STL [R1+0x10], R9 ;  /* 0x0000100901007387 */ /* 0x0001e20000100800 */
[----:B-1----:R-:W-:Y:S02]  /*4ff0*/  VIADD R7, R0, 0xb5 ;  /* 0x000000b500077836 */ /* 0x002fe40000000000 */
[----:B------:R-:W-:Y:S01]  /*5000*/  IMAD.MOV.U32 R3, RZ, RZ, R6 ;  /* 0x000000ffff037224 */ /* 0x000fe200078e0006 */
[----:B------:R1:W-:Y:S01]  /*5010*/  STL [R1+0x88], R5 ;  /* 0x0000880501007387 */ /* 0x0003e20000100800 */
[----:B------:R-:W-:Y:S01]  /*5020*/  IMAD.MOV R11, RZ, RZ, -R11 ;  /* 0x000000ffff0b7224 */ /* 0x000fe200078e0a0b */
[----:B------:R-:W-:Y:S02]  /*5030*/  IABS R6, R15 ;  /* 0x0000000f00067213 */ /* 0x000fe40000000000 */
[----:B------:R2:W-:Y:S01]  /*5040*/  STL [R1+0x1238], R7 ;  /* 0x0012380701007387 */ /* 0x0005e20000100800 */
[----:B------:R-:W-:Y:S02]  /*5050*/  IMAD R10, R68, R11, R10 ;  /* 0x0000000b440a7224 */ /* 0x000fe400078e020a */
[C---:B0-----:R-:W-:Y:S01]  /*5060*/  IMAD.HI.U32 R9, R74.reuse, R3, RZ ;  /* 0x000000034a097227 */ /* 0x041fe200078e00ff */
[----:B------:R0:W-:Y:S03]  /*5070*/  STL [R1+0x1264], R15 ;  /* 0x0012640f01007387 */ /* 0x0001e60000100800 */
[----:B-1----:R-:W-:Y:S01]  /*5080*/  IMAD.HI.U32 R5, R74, R2, RZ ;  /* 0x000000024a057227 */ /* 0x002fe200078e00ff */
[----:B------:R1:W-:Y:S01]  /*5090*/  STL [R1+0x11c], R10 ;  /* 0x00011c0a01007387 */ /* 0x0003e20000100800 */
[----:B--2---:R-:W-:-:S02]  /*50a0*/  IABS R7, R7 ;  /* 0x0000000700077213 */ /* 0x004fc40000000000 */
[----:B------:R-:W-:Y:S02]  /*50b0*/  IMAD.MOV R5, RZ, RZ, -R5 ;  /* 0x000000ffff057224 */ /* 0x000fe400078e0a05 */
[----:B------:R-:W-:Y:S02]  /*50c0*/  IMAD.MOV R9, RZ, RZ, -R9 ;  /* 0x000000ffff097224 */ /* 0x000fe400078e0a09 */
[----:B------:R-:W-:Y:S02]  /*50d0*/  IMAD R2, R68, R5, R2 ;  /* 0x0000000544027224 */ /* 0x000fe400078e0202 */
[----:B------:R-:W-:-:S03]  /*50e0*/  IMAD.HI.U32 R5, R74, R7, RZ ;  /* 0x000000074a057227 */ /* 0x000fc600078e00ff */
[----:B------:R2:W-:Y:S01]  /*50f0*/  STL [R1+0x1a8], R2 ;  /* 0x0001a80201007387 */ /* 0x0005e20000100800 */
[C---:B0-----:R-:W-:Y:S02]  /*5100*/  VIADD R15, R0.reuse, 0xba ;  /* 0x000000ba000f7836 */ /* 0x041fe40000000000 */
[C---:B-1----:R-:W-:Y:S02]  /*5110*/  VIADD R10, R0.reuse, 0xb9 ;  /* 0x000000b9000a7836 */ /* 0x042fe40000000000 */
[----:B------:R-:W-:Y:S02]  /*5120*/  VIADD R11, R0, 0xbb ;  /* 0x000000bb000b7836 */ /* 0x000fe40000000000 */
[----:B--2---:R-:W-:Y:S02]  /*5130*/  IMAD R2, R68, R9, R3 ;  /* 0x0000000944027224 */ /* 0x004fe400078e0203 */
[----:B------:R-:W-:Y:S01]  /*5140*/  IMAD.MOV R3, RZ, RZ, -R5 ;  /* 0x000000ffff037224 */ /* 0x000fe200078e0a05 */
[----:B------:R-:W-:-:S02]  /*5150*/  IABS R5, R15 ;  /* 0x0000000f00057213 */ /* 0x000fc40000000000 */
[----:B------:R0:W-:Y:S01]  /*5160*/  STL [R1+0x230], R2 ;  /* 0x0002300201007387 */ /* 0x0001e20000100800 */
[----:B------:R-:W-:Y:S01]  /*5170*/  IMAD R7, R68, R3, R7 ;  /* 0x0000000344077224 */ /* 0x000fe200078e0207 */
[----:B------:R-:W-:Y:S02]  /*5180*/  IABS R3, R11 ;  /* 0x0000000b00037213 */ /* 0x000fe40000000000 */
[----:B------:R1:W-:Y:S04]  /*5190*/  STL [R1+0x1244], R10 ;  /* 0x0012440a01007387 */ /* 0x0003e80000100800 */
        /* <DEDUP_REMOVED lines=10> */
[----:B-1----:R-:W-:Y:S02]  /*5240*/  IMAD.MOV.U32 R7, RZ, RZ, R5 ;  /* 0x000000ffff077224 */ /* 0x002fe400078e0005 */
[----:B------:R-:W-:Y:S02]  /*5250*/  VIADD R5, R0, 0xbc ;  /* 0x000000bc00057836 */ /* 0x000fe40000000000 */
[----:B------:R-:W-:-:S03]  /*5260*/  IMAD.HI.U32 R9, R74, R7, RZ ;  /* 0x000000074a097227 */ /* 0x000fc600078e00ff */
[----:B------:R1:W-:Y:S01]  /*5270*/  STL [R1+0x124c], R5 ;  /* 0x00124c0501007387 */ /* 0x0003e20000100800 */
[----:B------:R-:W-:Y:S01]  /*5280*/  IMAD.HI.U32 R6, R74, R3, RZ ;  /* 0x000000034a067227 */ /* 0x000fe200078e00ff */
[----:B0-----:R-:W-:Y:S02]  /*5290*/  IABS R2, R15 ;  /* 0x0000000f00027213 */ /* 0x001fe40000000000 */
[----:B------:R-:W-:Y:S01]  /*52a0*/  STL [R1+0x1254], R15 ;  /* 0x0012540f01007387 */ /* 0x000fe20000100800 */
[----:B------:R-:W-:Y:S02]  /*52b0*/  IMAD.MOV R11, RZ, RZ, -R11 ;  /* 0x000000ffff0b7224 */ /* 0x000fe400078e0a0b */
[----:B------:R-:W-:Y:S02]  /*52c0*/  IMAD.MOV R9, RZ, RZ, -R9 ;  /* 0x000000ffff097224 */ /* 0x000fe400078e0a09 */
[----:B------:R-:W-:Y:S01]  /*52d0*/  IMAD.MOV R6, RZ, RZ, -R6 ;  /* 0x000000ffff067224 */ /* 0x000fe200078e0a06 */
[----:B-1----:R-:W-:Y:S01]  /*52e0*/  IABS R5, R5 ;  /* 0x0000000500057213 */ /* 0x002fe20000000000 */
[----:B------:R-:W-:-:S02]  /*52f0*/  IMAD R10, R68, R11, R10 ;  /* 0x0000000b440a7224 */ /* 0x000fc400078e020a */
[C---:B------:R-:W-:Y:S02]  /*5300*/  IMAD R9, R68.reuse, R9, R7 ;  /* 0x0000000944097224 */ /* 0x040fe400078e0207 */
[----:B------:R-:W-:Y:S01]  /*5310*/  IMAD R3, R68, R6, R3 ;  /* 0x0000000644037224 */ /* 0x000fe200078e0203 */
[----:B------:R0:W-:Y:S01]  /*5320*/  STL [R1+0x90], R10 ;  /* 0x0000900a01007387 */ /* 0x0001e20000100800 */
[----:B------:R-:W-:-:S03]  /*5330*/  IMAD.HI.U32 R7, R74, R5, RZ ;  /* 0x000000054a077227 */ /* 0x000fc600078e00ff */
[----:B------:R1:W-:Y:S01]  /*5340*/  STL [R1+0x128], R9 ;  /* 0x0001280901007387 */ /* 0x0003e20000100800 */
[----:B------:R-:W-:Y:S02]  /*5350*/  IMAD.MOV R7, RZ, RZ, -R7 ;  /* 0x000000ffff077224 */ /* 0x000fe400078e0a07 */
[----:B------:R-:W-:Y:S01]  /*5360*/  VIADD R11, R0, 0xc1 ;  /* 0x000000c1000b7836 */ /* 0x000fe20000000000 */
[----:B------:R2:W-:Y:S01]  /*5370*/  STL [R1+0x198], R3 ;  /* 0x0001980301007387 */ /* 0x0005e20000100800 */
[----:B------:R-:W-:Y:S02]  /*5380*/  IMAD R7, R68, R7, R5 ;  /* 0x0000000744077224 */ /* 0x000fe400078e0205 */
[C---:B0-----:R-:W-:Y:S01]  /*5390*/  VIADD R10, R0.reuse, 0xc0 ;  /* 0x000000c0000a7836 */ /* 0x041fe20000000000 */
[----:B------:R-:W-:Y:S01]  /*53a0*/  IABS R6, R11 ;  /* 0x0000000b00067213 */ /* 0x000fe20000000000 */
[C---:B------:R-:W-:Y:S02]  /*53b0*/  VIADD R15, R0.reuse, 0xc4 ;  /* 0x000000c4000f7836 */ /* 0x040fe40000000000 */
[----:B-1----:R-:W-:Y:S01]  /*53c0*/  VIADD R9, R0, 0xc2 ;  /* 0x000000c200097836 */ /* 0x002fe20000000000 */
[----:B------:R0:W-:Y:S01]  /*53d0*/  STL [R1+0x1258], R10 ;  /* 0x0012580a01007387 */ /* 0x0001e20000100800 */
[----:B--2---:R-:W-:-:S03]  /*53e0*/  IMAD.HI.U32 R3, R74, R2, RZ ;  /* 0x000000024a037227 */ /* 0x004fc600078e00ff */
[----:B------:R1:W-:Y:S01]  /*53f0*/  STL [R1+0x1270], R11 ;  /* 0x0012700b01007387 */ /* 0x0003e20000100800 */
[----:B------:R-:W-:Y:S01]  /*5400*/  IABS R5, R9 ;  /* 0x0000000900057213 */ /* 0x000fe20000000000 */
[----:B------:R-:W-:Y:S02]  /*5410*/  IMAD.MOV R3, RZ, RZ, -R3 ;  /* 0x000000ffff037224 */ /* 0x000fe400078e0a03 */
[----:B------:R2:W-:Y:S01]  /*5420*/  STL [R1+0x1280], R9 ;  /* 0x0012800901007387 */ /* 0x0005e20000100800 */
[----:B0-----:R-:W-:Y:S01]  /*5430*/  IABS R10, R10 ;  /* 0x0000000a000a7213 */ /* 0x001fe20000000000 */
[----:B------:R-:W-:Y:S02]  /*5440*/  IMAD R2, R68, R3, R2 ;  /* 0x0000000344027224 */ /* 0x000fe400078e0202 */
[----:B------:R0:W-:Y:S01]  /*5450*/  STL [R1+0x20c], R7 ;  /* 0x00020c0701007387 */ /* 0x0001e20000100800 */
        /* <DEDUP_REMOVED lines=11> */
[----:B------:R-:W-:Y:S01]  /*5510*/  IMAD R9, R68, R9, R6 ;  /* 0x0000000944097224 */ /* 0x000fe200078e0206 */
[----:B------:R-:W-:Y:S01]  /*5520*/  STL [R1+0x127c], R15 ;  /* 0x00127c0f01007387 */ /* 0x000fe20000100800 */
[----:B------:R-:W-:-:S03]  /*5530*/  IMAD.HI.U32 R6, R74, R5, RZ ;  /* 0x000000054a067227 */ /* 0x000fc600078e00ff */
[----:B------:R1:W-:Y:S01]  /*5540*/  STL [R1+0x8], R10 ;  /* 0x0000080a01007387 */ /* 0x0003e20000100800 */
[----:B0-----:R-:W-:-:S03]  /*5550*/  IMAD.HI.U32 R7, R74, R3, RZ ;  /* 0x000000034a077227 */ /* 0x001fc600078e00ff */
[----:B------:R0:W-:Y:S01]  /*5560*/  STL [R1+0x8c], R9 ;  /* 0x00008c0901007387 */ /* 0x0001e20000100800 */
[----:B------:R-:W-:Y:S02]  /*5570*/  IMAD.MOV R7, RZ, RZ, -R7 ;  /* 0x000000ffff077224 */ /* 0x000fe400078e0a07 */
[----:B------:R-:W-:Y:S02]  /*5580*/  VIADD R11, R0, 0xc8 ;  /* 0x000000c8000b7836 */ /* 0x000fe40000000000 */
[----:B------:R-:W-:Y:S02]  /*5590*/  IMAD R3, R68, R7, R3 ;  /* 0x0000000744037224 */ /* 0x000fe400078e0203 */
[----:B------:R-:W-:Y:S01]  /*55a0*/  IMAD.MOV R6, RZ, RZ, -R6 ;  /* 0x000000ffff067224 */ /* 0x000fe200078e0a06 */
[----:B------:R-:W-:Y:S01]  /*55b0*/  IABS R7, R11 ;  /* 0x0000000b00077213 */ /* 0x000fe20000000000 */
[C---:B-1----:R-:W-:Y:S01]  /*55c0*/  VIADD R10, R0.reuse, 0xc9 ;  /* 0x000000c9000a7836 */ /* 0x042fe20000000000 */
[----:B------:R1:W-:Y:S01]  /*55d0*/  STL [R1+0x12c], R3 ;  /* 0x00012c0301007387 */ /* 0x0003e20000100800 */
[----:B0-----:R-:W-:-:S02]  /*55e0*/  VIADD R9, R0, 0xc5 ;  /* 0x000000c500097836 */ /* 0x001fc40000000000 */
[----:B------:R-:W-:Y:S01]  /*55f0*/  IMAD R6, R68, R6, R5 ;  /* 0x0000000644067224 */ /* 0x000fe200078e0205 */
[----:B------:R-:W-:Y:S01]  /*5600*/  IABS R5, R10 ;  /* 0x0000000a00057213 */ /* 0x000fe20000000000 */
[----:B------:R-:W-:Y:S01]  /*5610*/  VIADD R15, R0, 0xcb ;  /* 0x000000cb000f7836 */ /* 0x000fe20000000000 */
[----:B------:R0:W-:Y:S01]  /*5620*/  STL [R1+0x126c], R9 ;  /* 0x00126c0901007387 */ /* 0x0001e20000100800 */
[----:B-1----:R-:W-:-:S03]  /*5630*/  IMAD.HI.U32 R3, R74, R2, RZ ;  /* 0x000000024a037227 */ /* 0x002fc600078e00ff */
[----:B------:R1:W-:Y:S01]  /*5640*/  STL [R1+0x128c], R11 ;  /* 0x00128c0b01007387 */ /* 0x0003e20000100800 */
[----:B------:R-:W-:-:S03]  /*5650*/  IMAD.MOV R3, RZ, RZ, -R3 ;  /* 0x000000ffff037224 */ /* 0x000fc600078e0a03 */
        /* <DEDUP_REMOVED lines=13> */
[----:B------:R-:W-:-:S03]  /*5730*/  IMAD.HI.U32 R5, R74, R3, RZ ;  /* 0x000000034a057227 */ /* 0x000fc600078e00ff */
[----:B------:R1:W-:Y:S01]  /*5740*/  STL [R1+0x12a0], R15 ;  /* 0x0012a00f01007387 */ /* 0x0003e20000100800 */
[C---:B------:R-:W-:Y:S02]  /*5750*/  IMAD R9, R68.reuse, R10, R9 ;  /* 0x0000000a44097224 */ /* 0x040fe400078e0209 */
[----:B------:R-:W-:Y:S02]  /*5760*/  IMAD R7, R68, R11, R7 ;  /* 0x0000000b44077224 */ /* 0x000fe400078e0207 */
[----:B------:R-:W-:Y:S01]  /*5770*/  IMAD.MOV R5, RZ, RZ, -R5 ;  /* 0x000000ffff057224 */ /* 0x000fe200078e0a05 */
[----:B0-----:R-:W-:Y:S01]  /*5780*/  IABS R6, R6 ;  /* 0x0000000600067213 */ /* 0x001fe20000000000 */
[----:B------:R0:W-:Y:S01]  /*5790*/  STL [R1+0x274], R9 ;  /* 0x0002740901007387 */ /* 0x0001e20000100800 */
[----:B------:R-:W-:Y:S02]  /*57a0*/  VIADD R11, R0, 0xcd ;  /* 0x000000cd000b7836 */ /* 0x000fe40000000000 */
[----:B------:R-:W-:Y:S01]  /*57b0*/  IMAD R3, R68, R5, R3 ;  /* 0x0000000544037224 */ /* 0x000fe200078e0203 */
[----:B------:R2:W-:Y:S01]  /*57c0*/  STL [R1+0x14], R7 ;  /* 0x0000140701007387 */ /* 0x0005e20000100800 */
[C---:B------:R-:W-:Y:S01]  /*57d0*/  VIADD R10, R0.reuse, 0xd0 ;  /* 0x000000d0000a7836 */ /* 0x040fe20000000000 */
[----:B------:R-:W-:Y:S01]  /*57e0*/  IABS R5, R11 ;  /* 0x0000000b00057213 */ /* 0x000fe20000000000 */
[----:B-1----:R-:W-:Y:S01]  /*57f0*/  VIADD R15, R0, 0xd1 ;  /* 0x000000d1000f7836 */ /* 0x002fe20000000000 */
[----:B------:R1:W-:Y:S01]  /*5800*/  STL [R1+0x9c], R3 ;  /* 0x00009c0301007387 */ /* 0x0003e20000100800 */
[----:B0-----:R-:W-:-:S04]  /*5810*/  IMAD.HI.U32 R9, R74, R6, RZ ;  /* 0x000000064a097227 */ /* 0x001fc800078e00ff */
[----:B--2---:R-:W-:Y:S02]  /*5820*/  VIADD R7, R0, 0xcc ;  /* 0x000000cc00077836 */ /* 0x004fe40000000000 */
[----:B------:R-:W-:Y:S02]  /*5830*/  IMAD.MOV R9, RZ, RZ, -R9 ;  /* 0x000000ffff097224 */ /* 0x000fe400078e0a09 */
[----:B-1----:R-:W-:Y:S01]  /*5840*/  IMAD.HI.U32 R3, R74, R2, RZ ;  /* 0x000000024a037227 */ /* 0x002fe200078e00ff */
[----:B------:R0:W-:Y:S03]  /*5850*/  STL [R1+0x1284], R7 ;  /* 0x0012840701007387 */ /* 0x0001e60000100800 */
[----:B------:R-:W-:Y:S01]  /*5860*/  IMAD R9, R68, R9, R6 ;  /* 0x0000000944097224 */ /* 0x000fe200078e0206 */
[----:B------:R1:W-:Y:S01]  /*5870*/  STL [R1+0x129c], R11 ;  /* 0x00129c0b01007387 */ /* 0x0003e20000100800 */
[----:B------:R-:W-:Y:S01]  /*5880*/  IMAD.MOV R3, RZ, RZ, -R3 ;  /* 0x000000ffff037224 */ /* 0x000fe200078e0a03 */
[----:B------:R-:W-:-:S02]  /*5890*/  IABS R6, R10 ;  /* 0x0000000a00067213 */ /* 0x000fc40000000000 */
[----:B------:R2:W-:Y:S01]  /*58a0*/  STL [R1+0x12b8], R10 ;  /* 0x0012b80a01007387 */ /* 0x0005e20000100800 */
[----:B------:R-:W-:Y:S01]  /*58b0*/  IMAD R2, R68, R3, R2 ;  /* 0x0000000344027224 */ /* 0x000fe200078e0202 */
[----:B0-----:R-:W-:Y:S01]  /*58c0*/  IABS R7, R7 ;  /* 0x0000000700077213 */ /* 0x001fe20000000000 */
[----:B------:R-:W-:Y:S01]  /*58d0*/  IMAD.MOV.U32 R3, RZ, RZ, R6 ;  /* 0x000000ffff037224 */ /* 0x000fe200078e0006 */
[----:B------:R0:W-:Y:S01]  /*58e0*/  STL [R1+0x138], R9 ;  /* 0x0001380901007387 */ /* 0x0001e20000100800 */
[----:B-1----:R-:W-:-:S03]  /*58f0*/  VIADD R11, R0, 0xd2 ;  /* 0x000000d2000b7836 */ /* 0x002fc60000000000 */
[----:B------:R1:W-:Y:S01]  /*5900*/  STL [R1+0x17c], R2 ;  /* 0x00017c0201007387 */ /* 0x0003e20000100800 */
[----:B------:R-:W-:-:S03]  /*5910*/  IMAD.HI.U32 R6, R74, R3, RZ ;  /* 0x000000034a067227 */ /* 0x000fc600078e00ff */
[----:B------:R-:W-:Y:S01]  /*5920*/  STL [R1+0x12c0], R15 ;  /* 0x0012c00f01007387 */ /* 0x000fe20000100800 */
[----:B--2---:R-:W-:-:S03]  /*5930*/  IMAD.HI.U32 R10, R74, R5, RZ ;  /* 0x000000054a0a7227 */ /* 0x004fc600078e00ff */
[----:B------:R2:W-:Y:S01]  /*5940*/  STL [R1+0x12c4], R11 ;  /* 0x0012c40b01007387 */ /* 0x0005e20000100800 */
[----:B0-----:R-:W-:Y:S01]  /*5950*/  IMAD.HI.U32 R9, R74, R7, RZ ;  /* 0x000000074a097227 */ /* 0x001fe200078e00ff */
[----:B-1----:R-:W-:-:S03]  /*5960*/  IABS R2, R15 ;  /* 0x0000000f00027213 */ /* 0x002fc60000000000 */
[----:B------:R-:W-:Y:S02]  /*5970*/  IMAD.MOV R9, RZ, RZ, -R9 ;  /* 0x000000ffff097224 */ /* 0x000fe400078e0a09 */
[----:B------:R-:W-:Y:S02]  /*5980*/  IMAD.MOV R10, RZ, RZ, -R10 ;  /* 0x000000ffff0a7224 */ /* 0x000fe400078e0a0a */
[C---:B------:R-:W-:Y:S01]  /*5990*/  IMAD R7, R68.reuse, R9, R7 ;  /* 0x0000000944077224 */ /* 0x040fe200078e0207 */
[----:B--2---:R-:W-:Y:S01]  /*59a0*/  IABS R11, R11 ;  /* 0x0000000b000b7213 */ /* 0x004fe20000000000 */
[----:B------:R-:W-:Y:S02]  /*59b0*/  IMAD.MOV R6, RZ, RZ, -R6 ;  /* 0x000000ffff067224 */ /* 0x000fe400078e0a06 */
[----:B------:R-:W-:Y:S01]  /*59c0*/  IMAD R9, R68, R10, R5 ;  /* 0x0000000a44097224 */ /* 0x000fe200078e0205 */
[----:B------:R0:W-:Y:S01]  /*59d0*/  STL [R1+0x1bc], R7 ;  /* 0x0001bc0701007387 */ /* 0x0001e20000100800 */
[----:B------:R-:W-:-:S02]  /*59e0*/  IMAD.MOV.U32 R5, RZ, RZ, R11 ;  /* 0x000000ffff057224 */ /* 0x000fc400078e000b */
[----:B------:R-:W-:Y:S01]  /*59f0*/  IMAD R3, R68, R6, R3 ;  /* 0x0000000644037224 */ /* 0x000fe200078e0203 */
[----:B------:R1:W-:Y:S01]  /*5a00*/  STL [R1+0x260], R9 ;  /* 0x0002600901007387 */ /* 0x0003e20000100800 */
[----:B------:R-:W-:Y:S02]  /*5a10*/  VIADD R11, R0, 0xd3 ;  /* 0x000000d3000b7836 */ /* 0x000fe40000000000 */
[C---:B------:R-:W-:Y:S01]  /*5a20*/  IMAD.HI.U32 R6, R74.reuse, R5, RZ ;  /* 0x000000054a067227 */ /* 0x040fe200078e00ff */
[----:B------:R2:W-:Y:S03]  /*5a30*/  STL [R1+0x18], R3 ;  /* 0x0000180301007387 */ /* 0x0005e60000100800 */
[----:B0-----:R-:W-:Y:S01]  /*5a40*/  IMAD.HI.U32 R7, R74, R2, RZ ;  /* 0x000000024a077227 */ /* 0x001fe200078e00ff */
[----:B------:R0:W-:Y:S03]  /*5a50*/  STL [R1+0x12b0], R11 ;  /* 0x0012b00b01007387 */ /* 0x0001e60000100800 */
[----:B-1----:R-:W-:-:S02]  /*5a60*/  VIADD R9, R0, 0xd4 ;  /* 0x000000d400097836 */ /* 0x002fc40000000000 */
[----:B------:R-:W-:Y:S01]  /*5a70*/  IMAD.MOV R7, RZ, RZ, -R7 ;  /* 0x000000ffff077224 */ /* 0x000fe200078e0a07 */
[----:B--2---:R-:W-:Y:S01]  /*5a80*/  IABS R3, R11 ;  /* 0x0000000b00037213 */ /* 0x004fe20000000000 */
[----:B------:R-:W-:Y:S01]  /*5a90*/  VIADD R10, R0, 0xd5 ;  /* 0x000000d5000a7836 */ /* 0x000fe20000000000 */
[----:B------:R1:W-:Y:S01]  /*5aa0*/  STL [R1+0x12ac], R9 ;  /* 0x0012ac0901007387 */ /* 0x0003e20000100800 */
[----:B------:R-:W-:Y:S02]  /*5ab0*/  IMAD R2, R68, R7, R2 ;  /* 0x0000000744027224 */ /* 0x000fe400078e0202 */
[----:B------:R-:W-:Y:S01]  /*5ac0*/  IMAD.MOV R6, RZ, RZ, -R6 ;  /* 0x000000ffff067224 */ /* 0x000fe200078e0a06 */
[----:B------:R-:W-:Y:S01]  /*5ad0*/  IABS R7, R10 ;  /* 0x0000000a00077213 */ /* 0x000fe20000000000 */
[----:B------:R-:W-:Y:S01]  /*5ae0*/  STL [R1+0x12c8], R10 ;  /* 0x0012c80a01007387 */ /* 0x000fe20000100800 */
[----:B0-----:R-:W-:Y:S02]  /*5af0*/  VIADD R11, R0, 0xd8 ;  /* 0x000000d8000b7836 */ /* 0x001fe40000000000 */
[----:B------:R-:W-:Y:S01]  /*5b00*/  IMAD R6, R68, R6, R5 ;  /* 0x0000000644067224 */ /* 0x000fe200078e0205 */
[----:B------:R0:W-:Y:S01]  /*5b10*/  STL [R1+0x98], R2 ;  /* 0x0000980201007387 */ /* 0x0001e20000100800 */
[----:B-1----:R-:W-:Y:S01]  /*5b20*/  IABS R9, R9 ;  /* 0x0000000900097213 */ /* 0x002fe20000000000 */
[----:B------:R-:W-:-:S02]  /*5b30*/  IMAD.MOV.U32 R5, RZ, RZ, R7 ;  /* 0x000000ffff057224 */ /* 0x000fc400078e0007 */
[----:B------:R-:W-:Y:S01]  /*5b40*/  IMAD.HI.U32 R7, R74, R3, RZ ;  /* 0x000000034a077227 */ /* 0x000fe200078e00ff */
[----:B------:R1:W-:Y:S03]  /*5b50*/  STL [R1+0x13c], R6 ;  /* 0x00013c0601007387 */ /* 0x0003e60000100800 */
[----:B------:R-:W-:Y:S01]  /*5b60*/  IMAD.MOV R7, RZ, RZ, -R7 ;  /* 0x000000ffff077224 */ /* 0x000fe200078e0a07 */
[----:B------:R2:W-:Y:S01]  /*5b70*/  STL [R1+0x12bc], R11 ;  /* 0x0012bc0b01007387 */ /* 0x0005e20000100800 */
[----:B0-----:R-:W-:Y:S02]  /*5b80*/  IMAD.MOV.U32 R2, RZ, RZ, R9 ;  /* 0x000000ffff027224 */ /* 0x001fe400078e0009 */
[----:B------:R-:W-:Y:S02]  /*5b90*/  VIADD R10, R0, 0xd9 ;  /* 0x000000d9000a7836 */ /* 0x000fe40000000000 */
[----:B------:R-:W-:-:S03]  /*5ba0*/  IMAD.HI.U32 R9, R74, R2, RZ ;  /* 0x000000024a097227 */ /* 0x000fc600078e00ff */
[----:B------:R0:W-:Y:S01]  /*5bb0*/  STL [R1+0x12cc], R10 ;  /* 0x0012cc0a01007387 */ /* 0x0001e20000100800 */
[----:B-1----:R-:W-:Y:S01]  /*5bc0*/  IMAD.HI.U32 R6, R74, R5, RZ ;  /* 0x000000054a067227 */ /* 0x002fe200078e00ff */
[----:B--2---:R-:W-:-:S03]  /*5bd0*/  IABS R11, R11 ;  /* 0x0000000b000b7213 */ /* 0x004fc60000000000 */
[----:B------:R-:W-:Y:S02]  /*5be0*/  IMAD.MOV R9, RZ, RZ, -R9 ;  /* 0x000000ffff097224 */ /* 0x000fe400078e0a09 */
[----:B------:R-:W-:Y:S02]  /*5bf0*/  IMAD.MOV R6, RZ, RZ, -R6 ;  /* 0x000000ffff067224 */ /* 0x000fe400078e0a06 */
[C---:B------:R-:W-:Y:S01]  /*5c00*/  IMAD R7, R68.reuse, R7, R3 ;  /* 0x0000000744077224 */ /* 0x040fe200078e0203 */
[----:B0-----:R-:W-:Y:S01]  /*5c10*/  IABS R10, R10 ;  /* 0x0000000a000a7213 */ /* 0x001fe20000000000 */
[C---:B------:R-:W-:Y:S02]  /*5c20*/  IMAD R3, R68.reuse, R9, R2 ;  /* 0x0000000944037224 */ /* 0x040fe400078e0202 */
[----:B------:R-:W-:Y:S01]  /*5c30*/  IMAD R5, R68, R6, R5 ;  /* 0x0000000644057224 */ /* 0x000fe200078e0205 */
[----:B------:R0:W-:Y:S01]  /*5c40*/  STL [R1+0x16c], R7 ;  /* 0x00016c0701007387 */ /* 0x0001e20000100800 */
[----:B------:R-:W-:-:S03]  /*5c50*/  IMAD.HI.U32 R2, R74, R11, RZ ;  /* 0x0000000b4a027227 */ /* 0x000fc600078e00ff */
[----:B------:R1:W-:Y:S01]  /*5c60*/  STL [R1+0x1b0], R3 ;  /* 0x0001b00301007387 */ /* 0x0003e20000100800 */
[C---:B------:R-:W-:Y:S02]  /*5c70*/  VIADD R9, R0.reuse, 0xdb ;  /* 0x000000db00097836 */ /* 0x040fe40000000000 */
[----:B------:R-:W-:Y:S01]  /*5c80*/  IMAD.MOV R6, RZ, RZ, -R2 ;  /* 0x000000ffff067224 */ /* 0x000fe200078e0a02 */
[----:B------:R2:W-:Y:S01]  /*5c90*/  STL [R1+0x23c], R5 ;  /* 0x00023c0501007387 */ /* 0x0005e20000100800 */
[C---:B------:R-:W-:Y:S01]  /*5ca0*/  VIADD R15, R0.reuse, 0xe0 ;  /* 0x000000e0000f7836 */ /* 0x040fe20000000000 */
[----:B------:R-:W-:Y:S01]  /*5cb0*/  IABS R2, R9 ;  /* 0x0000000900027213 */ /* 0x000fe20000000000 */
[C---:B0-----:R-:W-:Y:S02]  /*5cc0*/  VIADD R7, R0.reuse, 0xdc ;  /* 0x000000dc00077836 */ /* 0x041fe40000000000 */
[----:B-1----:R-:W-:Y:S02]  /*5cd0*/  VIADD R3, R0, 0xda ;  /* 0x000000da00037836 */ /* 0x002fe40000000000 */
[----:B--2---:R-:W-:-:S03]  /*5ce0*/  IMAD.HI.U32 R5, R74, R10, RZ ;  /* 0x0000000a4a057227 */ /* 0x004fc600078e00ff */
[----:B------:R0:W-:Y:S01]  /*5cf0*/  STL [R1+0x1290], R3 ;  /* 0x0012900301007387 */ /* 0x0001e20000100800 */
[----:B------:R-:W-:-:S03]  /*5d00*/  IMAD.MOV R5, RZ, RZ, -R5 ;  /* 0x000000ffff057224 */ /* 0x000fc600078e0a05 */
[----:B------:R1:W-:Y:S04]  /*5d10*/  STL [R1+0x12a8], R9 ;  /* 0x0012a80901007387 */ /* 0x0003e80000100800 */
[----:B------:R2:W-:Y:S01]  /*5d20*/  STL [R1+0x12b4], R7 ;  /* 0x0012b40701007387 */ /* 0x0005e20000100800 */
[----:B0-----:R-:W-:Y:S01]  /*5d30*/  IABS R3, R3 ;  /* 0x0000000300037213 */ /* 0x001fe20000000000 */
[----:B-1----:R-:W-:Y:S01]  /*5d40*/  IMAD R9, R68, R6, R11 ;  /* 0x0000000644097224 */ /* 0x002fe200078e020b */
[----:B------:R-:W-:Y:S01]  /*5d50*/  IABS R6, R7 ;  /* 0x0000000700067213 */ /* 0x000fe20000000000 */
[----:B------:R-:W-:Y:S02]  /*5d60*/  VIADD R11, R0, 0xdd ;  /* 0x000000dd000b7836 */ /* 0x000fe40000000000 */
[----:B--2---:R-:W-:Y:S01]  /*5d70*/  IMAD R7, R68, R5, R10 ;  /* 0x0000000544077224 */ /* 0x004fe200078e020a */
[----:B------:R0:W-:Y:S01]  /*5d80*/  STL [R1+0x1c], R9 ;  /* 0x00001c0901007387 */ /* 0x0001e20000100800 */
[----:B------:R-:W-:Y:S01]  /*5d90*/  IMAD.MOV.U32 R5, RZ, RZ, R6 ;  /* 0x000000ffff057224 */ /* 0x000fe200078e0006 */
[----:B------:R-:W-:-:S02]  /*5da0*/  IABS R10, R15 ;  /* 0x0000000f000a7213 */ /* 0x000fc40000000000 */
[----:B------:R1:W-:Y:S01]  /*5db0*/  STL [R1+0x94], R7 ;  /* 0x0000940701007387 */ /* 0x0003e20000100800 */
[----:B------:R-:W-:-:S03]  /*5dc0*/  IMAD.HI.U32 R6, R74, R5, RZ ;  /* 0x000000054a067227 */ /* 0x000fc600078e00ff */
[----:B------:R2:W-:Y:S01]  /*5dd0*/  STL [R1+0x1288], R11 ;  /* 0x0012880b01007387 */ /* 0x0005e20000100800 */
[----:B------:R-:W-:Y:S02]  /*5de0*/  IMAD.MOV R6, RZ, RZ, -R6 ;  /* 0x000000ffff067224 */ /* 0x000fe400078e0a06 */
[C---:B0-----:R-:W-:Y:S01]  /*5df0*/  IMAD.HI.U32 R9, R74.reuse, R2, RZ ;  /* 0x000000024a097227 */ /* 0x041fe200078e00ff */
[----:B------:R0:W-:Y:S03]  /*5e00*/  STL [R1+0x1294], R15 ;  /* 0x0012940f01007387 */ /* 0x0001e60000100800 */
[----:B-1----:R-:W-:Y:S01]  /*5e10*/  IMAD.HI.U32 R7, R74, R3, RZ ;  /* 0x000000034a077227 */ /* 0x002fe200078e00ff */
[----:B--2---:R-:W-:-:S03]  /*5e20*/  IABS R11, R11 ;  /* 0x0000000b000b7213 */ /* 0x004fc60000000000 */
[----:B------:R-:W-:Y:S02]  /*5e30*/  IMAD.MOV R7, RZ, RZ, -R7 ;  /* 0x000000ffff077224 */ /* 0x000fe400078e0a07 */
[----:B------:R-:W-:Y:S02]  /*5e40*/  IMAD.MOV R9, RZ, RZ, -R9 ;  /* 0x000000ffff097224 */ /* 0x000fe400078e0a09 */
[C---:B0-----:R-:W-:Y:S02]  /*5e50*/  IMAD R15, R68.reuse, R7, R3 ;  /* 0x00000007440f7224 */ /* 0x041fe400078e0203 */
[C---:B------:R-:W-:Y:S02]  /*5e60*/  IMAD R7, R68.reuse, R9, R2 ;  /* 0x0000000944077224 */ /* 0x040fe400078e0202 */
[----:B------:R-:W-:Y:S01]  /*5e70*/  IMAD R5, R68, R6, R5 ;  /* 0x0000000644057224 */ /* 0x000fe200078e0205 */
[----:B------:R0:W-:Y:S01]  /*5e80*/  STL [R1+0x134], R15 ;  /* 0x0001340f01007387 */ /* 0x0001e20000100800 */
[----:B------:R-:W-:-:S02]  /*5e90*/  IMAD.MOV.U32 R3, RZ, RZ, R10 ;  /* 0x000000ffff037224 */ /* 0x000fc400078e000a */
[----:B------:R-:W-:Y:S01]  /*5ea0*/  IMAD.HI.U32 R2, R74, R11, RZ ;  /* 0x0000000b4a027227 */ /* 0x000fe200078e00ff */
[----:B------:R1:W-:Y:S03]  /*5eb0*/  STL [R1+0x164], R7 ;  /* 0x0001640701007387 */ /* 0x0003e60000100800 */
[C---:B------:R-:W-:Y:S01]  /*5ec0*/  VIADD R10, R0.reuse, 0xe1 ;  /* 0x000000e1000a7836 */ /* 0x040fe20000000000 */
[----:B------:R2:W-:Y:S01]  /*5ed0*/  STL [R1+0x1a0], R5 ;  /* 0x0001a00501007387 */ /* 0x0005e20000100800 */
[C---:B------:R-:W-:Y:S02]  /*5ee0*/  VIADD R9, R0.reuse, 0xe2 ;  /* 0x000000e200097836 */ /* 0x040fe40000000000 */
[----:B------:R-:W-:Y:S01]  /*5ef0*/  IMAD.MOV R6, RZ, RZ, -R2 ;  /* 0x000000ffff067224 */ /* 0x000fe200078e0a02 */
[----:B------:R3:W-:Y:S01]  /*5f00*/  STL [R1+0x125c], R10 ;  /* 0x00125c0a01007387 */ /* 0x0007e20000100800 */
[C---:B0-----:R-:W-:Y:S01]  /*5f10*/  VIADD R15, R0.reuse, 0xe5 ;  /* 0x000000e5000f7836 */ /* 0x041fe20000000000 */
[----:B------:R-:W-:Y:S01]  /*5f20*/  IABS R2, R9 ;  /* 0x0000000900027213 */ /* 0x000fe20000000000 */
[----:B-1----:R-:W-:Y:S01]  /*5f30*/  VIADD R7, R0, 0xe3 ;  /* 0x000000e300077836 */ /* 0x002fe20000000000 */
[----:B------:R0:W-:Y:S01]  /*5f40*/  STL [R1+0x1268], R9 ;  /* 0x0012680901007387 */ /* 0x0001e20000100800 */
[----:B--2---:R-:W-:-:S03]  /*5f50*/  IMAD.HI.U32 R5, R74, R3, RZ ;  /* 0x000000034a057227 */ /* 0x004fc600078e00ff */
[----:B------:R1:W-:Y:S01]  /*5f60*/  STL [R1+0x1274], R7 ;  /* 0x0012740701007387 */ /* 0x0003e20000100800 */
[----:B------:R-:W-:Y:S01]  /*5f70*/  IMAD.MOV R5, RZ, RZ, -R5 ;  /* 0x000000ffff057224 */ /* 0x000fe200078e0a05 */
[----:B---3--:R-:W-:Y:S01]  /*5f80*/  IABS R10, R10 ;  /* 0x0000000a000a7213 */ /* 0x008fe20000000000 */
[C---:B0-----:R-:W-:Y:S01]  /*5f90*/  IMAD R9, R68.reuse, R6, R11 ;  /* 0x0000000644097224 */ /* 0x041fe200078e020b */
[----:B------:R-:W-:Y:S01]  /*5fa0*/  IABS R6, R7 ;  /* 0x0000000700067213 */ /* 0x000fe20000000000 */
[----:B------:R-:W-:Y:S02]  /*5fb0*/  IMAD R5, R68, R5, R3 ;  /* 0x0000000544057224 */ /* 0x000fe400078e0203 */
[----:B------:R-:W-:Y:S01]  /*5fc0*/  IMAD.HI.U32 R11, R74, R10, RZ ;  /* 0x0000000a4a0b7227 */ /* 0x000fe200078e00ff */
[----:B------:R0:W-:Y:S03]  /*5fd0*/  STL [R1+0x214], R9 ;  /* 0x0002140901007387 */ /* 0x0001e60000100800 */
[----:B-1----:R-:W-:Y:S01]  /*5fe0*/  VIADD R7, R0, 0xe4 ;  /* 0x000000e400077836 */ /* 0x002fe20000000000 */
[----:B------:R1:W-:Y:S01]  /*5ff0*/  STL [R1+0x28], R5 ;  /* 0x0000280501007387 */ /* 0x0003e20000100800 */
[----:B------:R-:W-:Y:S01]  /*6000*/  IMAD.MOV.U32 R3, RZ, RZ, R6 ;  /* 0x000000ffff037224 */ /* 0x000fe200078e0006 */
[----:B------:R-:W-:Y:S01]  /*6010*/  IABS R6, R15 ;  /* 0x0000000f00067213 */ /* 0x000fe20000000000 */
[----:B------:R-:W-:Y:S01]  /*6020*/  IMAD.MOV R11, RZ, RZ, -R11 ;  /* 0x000000ffff0b7224 */ /* 0x000fe200078e0a0b */
[----:B------:R2:W-:Y:S01]  /*6030*/  STL [R1+0x1248], R7 ;  /* 0x0012480701007387 */ /* 0x0005e20000100800 */
[----:B0-----:R-:W-:-:S03]  /*6040*/  IMAD.HI.U32 R9, R74, R3, RZ ;  /* 0x000000034a097227 */ /* 0x001fc600078e00ff */
[----:B------:R0:W-:Y:S01]  /*6050*/  STL [R1+0x1228], R15 ;  /* 0x0012280f01007387 */ /* 0x0001e20000100800 */
[----:B-1----:R-:W-:-:S04]  /*6060*/  IMAD.HI.U32 R5, R74, R2, RZ ;  /* 0x000000024a057227 */ /* 0x002fc800078e00ff */
[----:B------:R-:W-:Y:S01]  /*6070*/  IMAD.MOV R5, RZ, RZ, -R5 ;  /* 0x000000ffff057224 */ /* 0x000fe200078e0a05 */
[----:B--2---:R-:W-:Y:S01]  /*6080*/  IABS R7, R7 ;  /* 0x0000000700077213 */ /* 0x004fe20000000000 */
[C---:B------:R-:W-:Y:S02]  /*6090*/  IMAD R10, R68.reuse, R11, R10 ;  /* 0x0000000b440a7224 */ /* 0x040fe400078e020a */
[----:B------:R-:W-:Y:S02]  /*60a0*/  IMAD R2, R68, R5, R2 ;  /* 0x0000000544027224 */ /* 0x000fe400078e0202 */
[----:B------:R-:W-:Y:S01]  /*60b0*/  IMAD.MOV R9, RZ, RZ, -R9 ;  /* 0x000000ffff097224 */ /* 0x000fe200078e0a09 */
[----:B------:R1:W-:Y:S01]  /*60c0*/  STL [R1+0xa0], R10 ;  /* 0x0000a00a01007387 */ /* 0x0003e20000100800 */
[----:B------:R-:W-:-:S03]  /*60d0*/  IMAD.HI.U32 R5, R74, R7, RZ ;  /* 0x000000074a057227 */ /* 0x000fc600078e00ff */
[----:B------:R2:W-:Y:S01]  /*60e0*/  STL [R1+0x124], R2 ;  /* 0x0001240201007387 */ /* 0x0005e20000100800 */
[C---:B0-----:R-:W-:Y:S02]  /*60f0*/  VIADD R15, R0.reuse, 0xe9 ;  /* 0x000000e9000f7836 */ /* 0x041fe40000000000 */
[----:B------:R-:W-:Y:S02]  /*6100*/  IMAD.MOV R5, RZ, RZ, -R5 ;  /* 0x000000ffff057224 */ /* 0x000fe400078e0a05 */
[C---:B------:R-:W-:Y:S02]  /*6110*/  VIADD R11, R0.reuse, 0xea ;  /* 0x000000ea000b7836 */ /* 0x040fe40000000000 */
[----:B-1----:R-:W-:Y:S02]  /*6120*/  VIADD R10, R0, 0xe8 ;  /* 0x000000e8000a7836 */ /* 0x002fe40000000000 */
[C---:B------:R-:W-:Y:S01]  /*6130*/  IMAD R7, R68.reuse, R5, R7 ;  /* 0x0000000544077224 */ /* 0x040fe200078e0207 */
[----:B------:R-:W-:Y:S01]  /*6140*/  IABS R5, R11 ;  /* 0x0000000b00057213 */ /* 0x000fe20000000000 */
[----:B--2---:R-:W-:Y:S01]  /*6150*/  IMAD R2, R68, R9, R3 ;  /* 0x0000000944027224 */ /* 0x004fe200078e0203 */
[----:B------:R-:W-:-:S04]  /*6160*/  IABS R3, R15 ;  /* 0x0000000f00037213 */ /* 0x000fc80000000000 */
[----:B------:R0:W-:Y:S04]  /*6170*/  STL [R1+0x154], R2 ;  /* 0x0001540201007387 */ /* 0x0001e80000100800 */
[----:B------:R1:W-:Y:S04]  /*6180*/  STL [R1+0x1200], R10 ;  /* 0x0012000a01007387 */ /* 0x0003e80000100800 */
[----:B------:R2:W-:Y:S01]  /*6190*/  STL [R1+0x11f0], R15 ;  /* 0x0011f00f01007387 */ /* 0x0005e20000100800 */
[----:B0-----:R-:W-:-:S03]  /*61a0*/  IMAD.HI.U32 R2, R74, R6, RZ ;  /* 0x000000064a027227 */ /* 0x001fc600078e00ff */
[----:B------:R0:W-:Y:S01]  /*61b0*/  STL [R1+0x11e4], R11 ;  /* 0x0011e40b01007387 */ /* 0x0001e20000100800 */
[----:B------:R-:W-:Y:S01]  /*61c0*/  IMAD.MOV R2, RZ, RZ, -R2 ;  /* 0x000000ffff027224 */ /* 0x000fe200078e0a02 */
[----:B-1----:R-:W-:Y:S02]  /*61d0*/  IABS R10, R10 ;  /* 0x0000000a000a7213 */ /* 0x002fe40000000000 */
[----:B------:R1:W-:Y:S01]  /*61e0*/  STL [R1+0x190], R7 ;  /* 0x0001900701007387 */ /* 0x0003e20000100800 */
[----:B--2---:R-:W-:Y:S02]  /*61f0*/  VIADD R15, R0, 0xeb ;  /* 0x000000eb000f7836 */ /* 0x004fe40000000000 */
[----:B0-----:R-:W-:-:S04]  /*6200*/  IMAD.HI.U32 R11, R74, R10, RZ ;  /* 0x0000000a4a0b7227 */ /* 0x001fc800078e00ff */
[----:B-1----:R-:W-:Y:S02]  /*6210*/  IMAD.MOV.U32 R7, RZ, RZ, R3 ;  /* 0x000000ffff077224 */ /* 0x002fe400078e0003 */
[----:B------:R-:W-:Y:S02]  /*6220*/  IMAD R3, R68, R2, R6 ;  /* 0x0000000244037224 */ /* 0x000fe400078e0206 */
[----:B------:R-:W-:Y:S01]  /*6230*/  IMAD.MOV.U32 R2, RZ, RZ, R5 ;  /* 0x000000ffff027224 */ /* 0x000fe200078e0005 */
[----:B------:R-:W-:Y:S01]  /*6240*/  IABS R5, R15 ;  /* 0x0000000f00057213 */ /* 0x000fe20000000000 */
[C---:B------:R-:W-:Y:S01]  /*6250*/  IMAD.HI.U32 R9, R74.reuse, R7, RZ ;  /* 0x000000074a097227 */ /* 0x040fe200078e00ff */
[----:B------:R0:W-:Y:S03]  /*6260*/  STL [R1+0x1f4], R3 ;  /* 0x0001f40301007387 */ /* 0x0001e60000100800 */
[----:B------:R-:W-:Y:S01]  /*6270*/  IMAD.HI.U32 R6, R74, R2, RZ ;  /* 0x000000024a067227 */ /* 0x000fe200078e00ff */
[----:B------:R1:W-:Y:S03]  /*6280*/  STL [R1+0x11b8], R15 ;  /* 0x0011b80f01007387 */ /* 0x0003e60000100800 */
[----:B------:R-:W-:-:S02]  /*6290*/  IMAD.MOV R9, RZ, RZ, -R9 ;  /* 0x000000ffff097224 */ /* 0x000fc400078e0a09 */
[----:B------:R-:W-:Y:S02]  /*62a0*/  IMAD.MOV R11, RZ, RZ, -R11 ;  /* 0x000000ffff0b7224 */ /* 0x000fe400078e0a0b */
[----:B0-----:R-:W-:Y:S02]  /*62b0*/  VIADD R3, R0, 0xec ;  /* 0x000000ec00037836 */ /* 0x001fe40000000000 */
[----:B------:R-:W-:Y:S02]  /*62c0*/  IMAD.MOV R6, RZ, RZ, -R6 ;  /* 0x000000ffff067224 */ /* 0x000fe400078e0a06 */
[C---:B------:R-:W-:Y:S01]  /*62d0*/  IMAD R9, R68.reuse, R9, R7 ;  /* 0x0000000944097224 */ /* 0x040fe200078e0207 */
[----:B------:R0:W-:Y:S01]  /*62e0*/  STL [R1+0x1198], R3 ;  /* 0x0011980301007387 */ /* 0x0001e20000100800 */
[C---:B------:R-:W-:Y:S02]  /*62f0*/  IMAD R10, R68.reuse, R11, R10 ;  /* 0x0000000b440a7224 */ /* 0x040fe400078e020a */
[----:B------:R-:W-:-:S02]  /*6300*/  IMAD R2, R68, R6, R2 ;  /* 0x0000000644027224 */ /* 0x000fc400078e0202 */
[----:B-1----:R-:W-:Y:S01]  /*6310*/  IMAD R15, R12, 0x80, R14 ;  /* 0x000000800c0f7824 */ /* 0x002fe200078e020e */
[----:B------:R1:W-:Y:S01]  /*6320*/  STL [R1+0x24], R10 ;  /* 0x0000240a01007387 */ /* 0x0003e20000100800 */
[----:B------:R-:W-:Y:S01]  /*6330*/  VIADD R11, R0, 0xf2 ;  /* 0x000000f2000b7836 */ /* 0x000fe20000000000 */
[----:B0-----:R-:W-:Y:S02]  /*6340*/  IABS R3, R3 ;  /* 0x0000000300037213 */ /* 0x001fe40000000000 */
[----:B------:R0:W-:Y:S01]  /*6350*/  STL [R1+0xac], R9 ;  /* 0x0000ac0901007387 */ /* 0x0001e20000100800 */
[----:B------:R-:W-:Y:S02]  /*6360*/  ISETP.GE.AND P1, PT, R15, RZ, PT ;  /* 0x000000ff0f00720c */ /* 0x000fe40003f26270 */
[----:B------:R-:W-:Y:S01]  /*6370*/  IMAD.MOV.U32 R7, RZ, RZ, R3 ;  /* 0x000000ffff077224 */ /* 0x000fe200078e0003 */
[----:B------:R2:W-:Y:S01]  /*6380*/  STL [R1+0x118], R2 ;  /* 0x0001180201007387 */ /* 0x0005e20000100800 */
[----:B------:R-:W-:-:S04]  /*6390*/  IMAD.HI.U32 R3, R74, R5, RZ ;  /* 0x000000054a037227 */ /* 0x000fc800078e00ff */
[----:B------:R-:W-:Y:S02]  /*63a0*/  IMAD.MOV R6, RZ, RZ, -R3 ;  /* 0x000000ffff067224 */ /* 0x000fe400078e0a03 */
[C---:B-1----:R-:W-:Y:S02]  /*63b0*/  VIADD R10, R0.reuse, 0xed ;  /* 0x000000ed000a7836 */ /* 0x042fe40000000000 */
[----:B0-----:R-:W-:Y:S02]  /*63c0*/  VIADD R9, R0, 0xf0 ;  /* 0x000000f000097836 */ /* 0x001fe40000000000 */
[----:B--2---:R-:W-:Y:S01]  /*63d0*/  IMAD.HI.U32 R2, R74, R7, RZ ;  /* 0x000000074a027227 */ /* 0x004fe200078e00ff */
[----:B------:R-:W-:Y:S01]  /*63e0*/  STL [R1+0x1158], R10 ;  /* 0x0011580a01007387 */ /* 0x000fe20000100800 */
[----:B------:R-:W-:Y:S02]  /*63f0*/  IABS R3, R10 ;  /* 0x0000000a00037213 */ /* 0x000fe40000000000 */
[----:B------:R-:W-:Y:S01]  /*6400*/  IMAD R6, R68, R6, R5 ;  /* 0x0000000644067224 */ /* 0x000fe200078e0205 */
[----:B------:R0:W-:Y:S01]  /*6410*/  STL [R1+0x1148], R9 ;  /* 0x0011480901007387 */ /* 0x0001e20000100800 */
[----:B------:R-:W-:Y:S01]  /*6420*/  IMAD.MOV R2, RZ, RZ, -R2 ;  /* 0x000000ffff027224 */ /* 0x000fe200078e0a02 */
[----:B------:R-:W-:-:S02]  /*6430*/  IABS R5, R9 ;  /* 0x0000000900057213 */ /* 0x000fc40000000000 */
[----:B------:R-:W-:Y:S01]  /*6440*/  STL [R1+0xf4c], R15 ;  /* 0x000f4c0f01007387 */ /* 0x000fe20000100800 */
[----:B------:R-:W-:-:S03]  /*6450*/  IMAD R7, R68, R2, R7 ;  /* 0x0000000244077224 */ /* 0x000fc600078e0207 */
[----:B------:R1:W-:Y:S01]  /*6460*/  STL [R1+0x144], R6 ;  /* 0x0001440601007387 */ /* 0x0003e20000100800 */
[----:B0-----:R-:W-:-:S03]  /*6470*/  VIADD R9, R0, 0xf1 ;  /* 0x000000f100097836 */ /* 0x001fc60000000000 */
[----:B------:R0:W-:Y:S04]  /*6480*/  STL [R1+0x178], R7 ;  /* 0x0001780701007387 */ /* 0x0001e80000100800 */
[----:B------:R-:W-:Y:S01]  /*6490*/  STL [R1+0x1124], R9 ;  /* 0x0011240901007387 */ /* 0x000fe20000100800 */
[----:B-1----:R-:W-:-:S03]  /*64a0*/  IABS R6, R15 ;  /* 0x0000000f00067213 */ /* 0x002fc60000000000 */
[----:B------:R1:W-:Y:S01]  /*64b0*/  STL [R1+0x10f4], R11 ;  /* 0x0010f40b01007387 */ /* 0x0003e20000100800 */
[----:B0-----:R-:W-:Y:S01]  /*64c0*/  IMAD.MOV.U32 R7, RZ, RZ, R5 ;  /* 0x000000ffff077224 */ /* 0x001fe200078e0005 */
[----:B------:R-:W-:Y:S01]  /*64d0*/  IABS R5, R9 ;  /* 0x0000000900057213 */ /* 0x000fe20000000000 */
[----:B------:R-:W-:Y:S02]  /*64e0*/  IMAD.MOV.U32 R2, RZ, RZ, R6 ;  /* 0x000000ffff027224 */ /* 0x000fe400078e0006 */
[----:B------:R-:W-:-:S04]  /*64f0*/  IMAD.HI.U32 R6, R74, R3, RZ ;  /* 0x000000034a067227 */ /* 0x000fc800078e00ff */
[----:B------:R-:W-:Y:S01]  /*6500*/  IMAD.MOV R6, RZ, RZ, -R6 ;  /* 0x000000ffff067224 */ /* 0x000fe200078e0a06 */
[----:B-1----:R-:W-:Y:S01]  /*6510*/  IABS R11, R11 ;  /* 0x0000000b000b7213 */ /* 0x002fe20000000000 */
[----:B------:R-:W-:-:S04]  /*6520*/  IMAD.HI.U32 R9, R74, R7, RZ ;  /* 0x000000074a097227 */ /* 0x000fc800078e00ff */
[----:B------:R-:W-:-:S04]  /*6530*/  IMAD.HI.U32 R10, R13, R2, RZ ;  /* 0x000000020d0a7227 */ /* 0x000fc800078e00ff */
[C---:B------:R-:W-:Y:S02]  /*6540*/  IMAD R12, R68.reuse, R6, R3 ;  /* 0x00000006440c7224 */ /* 0x040fe400078e0203 */
[----:B------:R-:W-:Y:S02]  /*6550*/  IMAD.MOV R9, RZ, RZ, -R9 ;  /* 0x000000ffff097224 */ /* 0x000fe400078e0a09 */
[----:B------:R-:W-:Y:S01]  /*6560*/  IMAD.MOV R10, RZ, RZ, -R10 ;  /* 0x000000ffff0a7224 */ /* 0x000fe200078e0a0a */
[----:B------:R0:W-:Y:S01]  /*6570*/  STL [R1+0x1c4], R12 ;  /* 0x0001c40c01007387 */ /* 0x0001e20000100800 */
[----:B------:R-:W-:Y:S02]  /*6580*/  IMAD.MOV.U32 R3, RZ, RZ, R11 ;  /* 0x000000ffff037224 */ /* 0x000fe400078e000b */
[----:B------:R-:W-:Y:S02]  /*6590*/  IMAD R9, R68, R9, R7 ;  /* 0x0000000944097224 */ /* 0x000fe400078e0207 */
[----:B------:R-:W-:-:S03]  /*65a0*/  IMAD.HI.U32 R6, R74, R5, RZ ;  /* 0x000000054a067227 */ /* 0x000fc600078e00ff */
[----:B------:R1:W-:Y:S01]  /*65b0*/  STL [R1+0x20], R9 ;  /* 0x0000200901007387 */ /* 0x0003e20000100800 */
[----:B------:R-:W-:Y:S02]  /*65c0*/  IMAD R2, R8, R10, R2 ;  /* 0x0000000a08027224 */ /* 0x000fe400078e0202 */
[----:B0-----:R-:W-:Y:S02]  /*65d0*/  VIADD R12, R0, 0xf3 ;  /* 0x000000f3000c7836 */ /* 0x001fe40000000000 */
[----:B------:R-:W-:Y:S01]  /*65e0*/  IMAD.HI.U32 R7, R74, R3, RZ ;  /* 0x000000034a077227 */ /* 0x000fe200078e00ff */
[----:B------:R-:W-:Y:S02]  /*65f0*/  ISETP.GT.U32.AND P0, PT, R8, R2, PT ;  /* 0x000000020800720c */ /* 0x000fe40003f04070 */
[----:B------:R0:W-:Y:S01]  /*6600*/  STL [R1+0x102c], R12 ;  /* 0x00102c0c01007387 */ /* 0x0001e20000100800 */
[----:B------:R-:W-:Y:S01]  /*6610*/  IMAD.MOV R6, RZ, RZ, -R6 ;  /* 0x000000ffff067224 */ /* 0x000fe200078e0a06 */
[----:B-1----:R-:W-:Y:S01]  /*6620*/  IABS R9, R12 ;  /* 0x0000000c00097213 */ /* 0x002fe20000000000 */
[----:B------:R-:W-:-:S02]  /*6630*/  IMAD.MOV R7, RZ, RZ, -R7 ;  /* 0x000000ffff077224 */ /* 0x000fc400078e0a07 */
[----:B------:R-:W-:Y:S02]  /*6640*/  VIADD R11, R0, 0xf4 ;  /* 0x000000f4000b7836 */ /* 0x000fe40000000000 */
[C---:B------:R-:W-:Y:S02]  /*6650*/  IMAD R5, R68.reuse, R6, R5 ;  /* 0x0000000644057224 */ /* 0x040fe400078e0205 */
[----:B------:R-:W-:Y:S01]  /*6660*/  IMAD R3, R68, R7, R3 ;  /* 0x0000000744037224 */ /* 0x000fe200078e0203 */
[----:B------:R-:W-:Y:S01]  /*6670*/  STL [R1+0x1028], R11 ;  /* 0x0010280b01007387 */ /* 0x000fe20000100800 */
[C---:B------:R-:W-:Y:S01]  /*6680*/  VIADD R10, R0.reuse, 0xf5 ;  /* 0x000000f5000a7836 */ /* 0x040fe20000000000 */
[----:B0-----:R-:W0:Y:S01]  /*6690*/  LDC R12, c[0x0][0x3a0] ;  /* 0x0000e800ff0c7b82 */ /* 0x001e220000000800 */
[----:B------:R-:W-:Y:S01]  /*66a0*/  IMAD.MOV.U32 R7, RZ, RZ, R9 ;  /* 0x000000ffff077224 */ /* 0x000fe200078e0009 */
[----:B------:R1:W-:Y:S01]  /*66b0*/  STL [R1+0xa8], R5 ;  /* 0x0000a80501007387 */ /* 0x0003e20000100800 */
[----:B------:R-:W-:Y:S01]  /*66c0*/  VIADD R13, R0, 0xf8 ;  /* 0x000000f8000d7836 */ /* 0x000fe20000000000 */
[----:B------:R-:W-:Y:S01]  /*66d0*/  IABS R6, R10 ;  /* 0x0000000a00067213 */ /* 0x000fe20000000000 */
[----:B------:R-:W-:Y:S01]  /*66e0*/  IMAD.HI.U32 R9, R74, R7, RZ ;  /* 0x000000074a097227 */ /* 0x000fe200078e00ff */
[----:B------:R2:W-:Y:S03]  /*66f0*/  STL [R1+0x101c], R10 ;  /* 0x00101c0a01007387 */ /* 0x0005e60000100800 */
[----:B------:R-:W-:Y:S01]  /*6700*/  @!P0 IMAD.IADD R2, R2, 0x1, -R8 ;  /* 0x0000000102028824 */ /* 0x000fe200078e0a08 */
[----:B------:R3:W-:Y:S01]  /*6710*/  STL [R1+0x10c], R3 ;  /* 0x00010c0301007387 */ /* 0x0007e20000100800 */
[----:B------:R-:W-:Y:S01]  /*6720*/  IMAD.MOV R9, RZ, RZ, -R9 ;  /* 0x000000ffff097224 */ /* 0x000fe200078e0a09 */
[----:B-1----:R-:W-:Y:S01]  /*6730*/  IABS R5, R11 ;  /* 0x0000000b00057213 */ /* 0x002fe20000000000 */
[----:B------:R-:W-:Y:S01]  /*6740*/  IMAD.HI.U32 R11, R74, R6, RZ ;  /* 0x000000064a0b7227 */ /* 0x000fe200078e00ff */
[----:B------:R1:W-:Y:S01]  /*6750*/  STL [R1+0x1010], R13 ;  /* 0x0010100d01007387 */ /* 0x0003e20000100800 */
[----:B------:R-:W-:-:S02]  /*6760*/  ISETP.GT.U32.AND P0, PT, R8, R2, PT ;  /* 0x000000020800720c */ /* 0x000fc40003f04070 */
[----:B--2---:R-:W-:Y:S01]  /*6770*/  IMAD.HI.U32 R10, R74, R5, RZ ;  /* 0x000000054a0a7227 */ /* 0x004fe200078e00ff */
[----:B---3--:R-:W-:-:S03]  /*6780*/  IABS R3, R13 ;  /* 0x0000000d00037213 */ /* 0x008fc60000000000 */
[----:B------:R-:W-:Y:S02]  /*6790*/  IMAD R7, R68, R9, R7 ;  /* 0x0000000944077224 */ /* 0x000fe400078e0207 */
[----:B------:R-:W-:Y:S02]  /*67a0*/  IMAD.MOV R10, RZ, RZ, -R10 ;  /* 0x000000ffff0a7224 */ /* 0x000fe400078e0a0a */
[----:B-1----:R-:W-:Y:S02]  /*67b0*/  VIADD R13, R0, 0xf9 ;  /* 0x000000f9000d7836 */ /* 0x002fe40000000000 */
[----:B------:R-:W-:Y:S02]  /*67c0*/  IMAD.MOV R11, RZ, RZ, -R11 ;  /* 0x000000ffff0b7224 */ /* 0x000fe400078e0a0b */
[----:B------:R-:W-:Y:S01]  /*67d0*/  IMAD R5, R68, R10, R5 ;  /* 0x0000000a44057224 */ /* 0x000fe200078e0205 */
[----:B------:R-:W-:Y:S01]  /*67e0*/  STL [R1+0x1008], R13 ;  /* 0x0010080d01007387 */ /* 0x000fe20000100800 */
[----:B------:R-:W-:Y:S01]  /*67f0*/  @!P0 IMAD.IADD R2, R2, 0x1, -R8 ;  /* 0x0000000102028824 */ /* 0x000fe200078e0a08 */
[----:B------:R-:W-:Y:S01]  /*6800*/  ISETP.NE.AND P0, PT, R72, RZ, PT ;  /* 0x000000ff4800720c */ /* 0x000fe20003f05270 */
[----:B------:R-:W-:Y:S01]  /*6810*/  VIADD R8, R0, 0xfa ;  /* 0x000000fa00087836 */ /* 0x000fe20000000000 */
[----:B------:R1:W-:Y:S04]  /*6820*/  STL [R1+0x130], R7 ;  /* 0x0001300701007387 */ /* 0x0003e80000100800 */
[----:B------:R2:W-:Y:S01]  /*6830*/  STL [R1+0x15c], R5 ;  /* 0x00015c0501007387 */ /* 0x0005e20000100800 */
[----:B-1----:R-:W-:-:S02]  /*6840*/  IMAD R7, R68, R11, R6 ;  /* 0x0000000b44077224 */ /* 0x002fc400078e0206 */
[C---:B------:R-:W-:Y:S01]  /*6850*/  IMAD.HI.U32 R6, R74.reuse, R3, RZ ;  /* 0x000000034a067227 */ /* 0x040fe200078e00ff */
[----:B--2---:R-:W-:Y:S02]  /*6860*/  IABS R5, R13 ;  /* 0x0000000d00057213 */ /* 0x004fe40000000000 */
[----:B------:R1:W-:Y:S04]  /*6870*/  STL [R1+0x1a4], R7 ;  /* 0x0001a40701007387 */ /* 0x0003e80000100800 */
[----:B------:R-:W-:Y:S01]  /*6880*/  STL [R1+0xff4], R8 ;  /* 0x000ff40801007387 */ /* 0x000fe20000100800 */
[----:B-1----:R-:W-:Y:S02]  /*6890*/  IMAD.MOV R7, RZ, RZ, -R6 ;  /* 0x000000ffff077224 */ /* 0x002fe400078e0a06 */
[----:B------:R-:W-:-:S04]  /*68a0*/  IMAD.HI.U32 R6, R74, R5, RZ ;  /* 0x000000054a067227 */ /* 0x000fc800078e00ff */
[----:B------:R-:W-:Y:S02]  /*68b0*/  IMAD R3, R68, R7, R3 ;  /* 0x0000000744037224 */ /* 0x000fe400078e0203 */
[----:B------:R-:W-:Y:S02]  /*68c0*/  IMAD.MOV R6, RZ, RZ, -R6 ;  /* 0x000000ffff067224 */ /* 0x000fe400078e0a06 */
[----:B0-----:R-:W-:Y:S01]  /*68d0*/  VIADD R7, R12, 0xfffffffe ;  /* 0xfffffffe0c077836 */ /* 0x001fe20000000000 */
[----:B------:R0:W-:Y:S01]  /*68e0*/  STL [R1+0x2c], R3 ;  /* 0x00002c0301007387 */ /* 0x0001e20000100800 */
[----:B------:R-:W-:-:S03]  /*68f0*/  IMAD R5, R68, R6, R5 ;  /* 0x0000000644057224 */ /* 0x000fc600078e0205 */
[----:B------:R-:W-:Y:S01]  /*6900*/  ISETP.GE.U32.AND P5, PT, R7, 0x7fffff7f, PT ;  /* 0x7fffff7f0700780c */ /* 0x000fe20003fa6070 */
[C---:B------:R-:W-:Y:S01]  /*6910*/  VIADD R7, R12.reuse, 0xfffffffd ;  /* 0xfffffffd0c077836 */ /* 0x040fe20000000000 */
[----:B------:R1:W-:Y:S01]  /*6920*/  STL [R1+0xa4], R5 ;  /* 0x0000a40501007387 */ /* 0x0003e20000100800 */
[----:B0-----:R-:W-:Y:S01]  /*6930*/  IMAD.MOV.U32 R3, RZ, RZ, R2 ;  /* 0x000000ffff037224 */ /* 0x001fe200078e0002 */
[----:B------:R-:W-:Y:S01]  /*6940*/  IABS R2, R8 ;  /* 0x0000000800027213 */ /* 0x000fe20000000000 */
[----:B------:R-:W-:Y:S02]  /*6950*/  VIADD R8, R12, 0xffffffff ;  /* 0xffffffff0c087836 */ /* 0x000fe40000000000 */
[----:B------:R-:W-:Y:S01]  /*6960*/  @!P1 IMAD.MOV R3, RZ, RZ, -R3 ;  /* 0x000000ffff039224 */ /* 0x000fe200078e0a03 */
[----:B------:R-:W-:Y:S01]  /*6970*/  @!P0 LOP3.LUT R3, RZ, R72, RZ, 0x33, !PT ;  /* 0x00000048ff038212 */ /* 0x000fe200078e33ff */
[----:B------:R-:W-:Y:S01]  /*6980*/  IMAD.HI.U32 R6, R74, R2, RZ ;  /* 0x000000024a067227 */ /* 0x000fe200078e00ff */
[----:B-----5:R-:W-:-:S02]  /*6990*/  LEA R72, P4, R69, UR14, 0x1 ;  /* 0x0000000e45487c11 */ /* 0x020fc4000f8808ff */
[----:B------:R-:W-:Y:S01]  /*69a0*/  ISETP.GE.U32.AND P1, PT, R7, 0x7fffff7e, PT ;  /* 0x7fffff7e0700780c */ /* 0x000fe20003f26070 */
[----:B------:R-:W-:Y:S01]  /*69b0*/  IMAD.MOV R6, RZ, RZ, -R6 ;  /* 0x000000ffff067224 */ /* 0x000fe200078e0a06 */
[----:B------:R-:W-:Y:S01]  /*69c0*/  ISETP.GE.U32.AND P3, PT, R8, 0x7fffff80, PT ;  /* 0x7fffff800800780c */ /* 0x000fe20003f66070 */
[----:B-1----:R-:W-:Y:S01]  /*69d0*/  IMAD R5, R3, UR5, RZ ;  /* 0x0000000503057c24 */ /* 0x002fe2000f8e02ff */
[----:B------:R-:W-:Y:S01]  /*69e0*/  LEA.HI.X.SX32 R69, R69, UR15, 0x1, P4 ;  /* 0x0000000f45457c11 */ /* 0x000fe2000a0f0eff */
[----:B------:R-:W-:Y:S02]  /*69f0*/  IMAD R6, R68, R6, R2 ;  /* 0x0000000644067224 */ /* 0x000fe400078e0202 */
[----:B------:R-:W-:Y:S01]  /*6a00*/  VIADD R7, R12, 0xfffffffc ;  /* 0xfffffffc0c077836 */ /* 0x000fe20000000000 */
[C---:B------:R-:W-:Y:S02]  /*6a10*/  LEA R3, P0, R5.reuse, UR12, 0x1 ;  /* 0x0000000c05037c11 */ /* 0x040fe4000f8008ff */
[----:B------:R0:W-:Y:S02]  /*6a20*/  STL [R1+0x100], R6 ;  /* 0x0001000601007387 */ /* 0x0001e40000100800 */
[----:B------:R-:W-:Y:S01]  /*6a30*/  LEA.HI.X.SX32 R2, R5, UR13, 0x1, P0 ;  /* 0x0000000d05027c11 */ /* 0x000fe200080f0eff */
[----:B------:R-:W-:Y:S01]  /*6a40*/  IMAD.SHL.U32 R5, R70, 0x2, RZ ;  /* 0x0000000246057824 */ /* 0x000fe200078e00ff */
[----:B------:R-:W-:Y:S07]  /*6a50*/  BRA.U UP0, `(.L_x_5) ;  /* 0x0000000100187547 */ /* 0x000fee000b800000 */
[----:B------:R-:W-:Y:S01]  /*6a60*/  ELECT P0, URZ, PT ;  /* 0x0000000000ff782f */ /* 0x000fe20003800000 */
[----:B0-----:R-:W-:Y:S01]  /*6a70*/  IMAD.MOV.U32 R6, RZ, RZ, 0x1 ;  /* 0x00000001ff067424 */ /* 0x001fe200078e00ff */
[----:B------:R-:W-:Y:S01]  /*6a80*/  UMOV UR5, 0x40 ;  /* 0x0000004000057882 */ /* 0x000fe20000000000 */
[----:B------:R-:W-:Y:S01]  /*6a90*/  UVIRTCOUNT.DEALLOC.SMPOOL 0x80 ;  /* 0x000000800000784c */ /* 0x000fe20000000000 */
[----:B------:R-:W-:-:S09]  /*6aa0*/  ULEA UR5, UR4, UR5, 0x18 ;  /* 0x0000000504057291 */ /* 0x000fd2000f8ec0ff */
[----:B------:R1:W-:Y:S03]  /*6ab0*/  @P0 STS.U8 [UR5], R6 ;  /* 0x00000006ff000988 */ /* 0x0003e60008000005 */
.L_x_5:
[----:B------:R-:W-:Y:S01]  /*6ac0*/  UIADD3 UR10, UPT, UPT, UR8, UR10, URZ ;  /* 0x0000000a080a7290 */ /* 0x000fe2000fffe0ff */
[----:B01----:R-:W-:Y:S01]  /*6ad0*/  VIADD R6, R12, 0xfffffffb ;  /* 0xfffffffb0c067836 */ /* 0x003fe20000000000 */
[----:B------:R-:W-:Y:S01]  /*6ae0*/  VOTEU.ALL UP1, P2 ;  /* 0x0000000000ff7886 */ /* 0x000fe20001020000 */
[----:B------:R-:W-:Y:S01]  /*6af0*/  UIADD3 UR6, UPT, UPT, UR9, 0x20000, URZ ;  /* 0x0002000009067890 */ /* 0x000fe2000fffe0ff */
[----:B------:R-:W-:Y:S01]  /*6b00*/  IADD3 R18, P0, PT, R5, R3, RZ ;  /* 0x0000000305127210 */ /* 0x000fe20007f1e0ff */
[----:B------:R-:W-:Y:S01]  /*6b10*/  VOTEU.ALL UP2, P2 ;  /* 0x0000000000ff7886 */ /* 0x000fe20001040000 */
[----:B------:R-:W-:Y:S01]  /*6b20*/  ISETP.GE.U32.AND P4, PT, R7, 0x7fffff7d, PT ;  /* 0x7fffff7d0700780c */ /* 0x000fe20003f86070 */
[----:B------:R-:W-:Y:S01]  /*6b30*/  @!P3 IMAD.MOV.U32 R7, RZ, RZ, R2 ;  /* 0x000000ffff07b224 */ /* 0x000fe200078e0002 */
[----:B------:R-:W-:-:S04]  /*6b40*/  @!UP1 UIADD3 UR4, UPT, UPT, -UR7, 0x100000, URZ ;  /* 0x0010000007049890 */ /* 0x000fc8000fffe1ff */
[----:B------:R-:W-:Y:S02]  /*6b50*/  @!UP1 USHF.L.U32 UR5, UR4, 0xb, URZ ;  /* 0x0000000b04059899 */ /* 0x000fe400080006ff */
[----:B------:R-:W-:Y:S01]  /*6b60*/  @!UP1 USHF.L.U32 UR4, UR4, 0x1, URZ ;  /* 0x0000000104049899 */ /* 0x000fe200080006ff */
[----:B------:R-:W-:Y:S01]  /*6b70*/  STTM.x64 tmem[UR10], RZ ;  /* 0x000000ff000079ed */ /* 0x000fe2000834000a */
[----:B------:R-:W-:Y:S01]  /*6b80*/  STTM.x64 tmem[UR10+0x40], RZ ;  /* 0x000040ff000079ed */ /* 0x000fe2000834000a */
[----:B------:R-:W-:Y:S01]  /*6b90*/  STTM.x64 tmem[UR10+0x80], RZ ;  /* 0x000080ff000079ed */ /* 0x000fe2000834000a */
[----:B------:R-:W-:Y:S01]  /*6ba0*/  STTM.x64 tmem[UR10+0xc0], RZ ;  /* 0x0000c0ff000079ed */ /* 0x000fe2000834000a */
[----:B------:R-:W0:Y:S02]  /*6bb0*/  FENCE.VIEW.ASYNC.T ;  /* 0x00000000000073c6 */ /* 0x000e240000000200 */
[----:B0-----:R-:W-:Y:S01]  /*6bc0*/  BAR.SYNC.DEFER_BLOCKING 0x0 ;  /* 0x0000000000007b1d */ /* 0x001fe20000010000 */
[----:B------:R-:W-:-:S02]  /*6bd0*/  LEA.HI.X.SX32 R45, R70, R2, 0x1, P0 ;  /* 0x00000002462d7211 */ /* 0x000fc400000f0eff */
[----:B------:R-:W-:Y:S01]  /*6be0*/  ISETP.GE.U32.AND P0, PT, R6, 0x7fffff7c, PT ;  /* 0x7fffff7c0600780c */ /* 0x000fe20003f06070 */
[----:B------:R-:W-:Y:S01]  /*6bf0*/  @!P3 IMAD.MOV.U32 R6, RZ, RZ, R3 ;  /* 0x000000ffff06b224 */ /* 0x000fe200078e0003 */
[----:B------:R-:W-:Y:S01]  /*6c00*/  PRMT R8, RZ, 0x7610, R8 ;  /* 0x00007610ff087816 */ /* 0x000fe20000000008 */
[----:B------:R-:W0:Y:S01]  /*6c10*/  LDCU UR11, c[0x0][0x3b0] ;  /* 0x00007600ff0b77ac */ /* 0x000e220008000800 */
[----:B------:R-:W-:Y:S01]  /*6c20*/  PRMT R10, RZ, 0x7610, R10 ;  /* 0x00007610ff0a7816 */ /* 0x000fe2000000000a */
[----:B------:R-:W-:Y:S04]  /*6c30*/  STL [R1+0x1318], R93 ;  /* 0x0013185d01007387 */ /* 0x000fe80000100800 */
[----:B------:R-:W-:Y:S04]  /*6c40*/  STL [R1+0x1314], R92 ;  /* 0x0013145c01007387 */ /* 0x000fe80000100800 */
[----:B------:R-:W-:Y:S04]  /*6c50*/  STL [R1+0x1310], R91 ;  /* 0x0013105b01007387 */ /* 0x000fe80000100800 */
[----:B------:R-:W-:Y:S04]  /*6c60*/  STL [R1+0x130c], R90 ;  /* 0x00130c5a01007387 */ /* 0x000fe80000100800 */
[----:B------:R-:W1:Y:S02]  /*6c70*/  FENCE.VIEW.ASYNC.S ;  /* 0x00000000000073c6 */ /* 0x000e640000000000 */
[----:B-1----:R1:W2:Y:S02]  /*6c80*/  @!UP2 SYNCS.EXCH.64 URZ, [UR6], UR4 ;  /* 0x0000000406ffa5b2 */ /* 0x0022a40008000100 */
[----:B--2---:R-:W-:Y:S06]  /*6c90*/  BAR.SYNC.DEFER_BLOCKING 0x0 ;  /* 0x0000000000007b1d */ /* 0x004fec0000010000 */
[----:B------:R-:W-:Y:S04]  /*6ca0*/  STL [R1+0x1308], R89 ;  /* 0x0013085901007387 */ /* 0x000fe80000100800 */
[----:B------:R-:W-:Y:S04]  /*6cb0*/  STL [R1+0x1304], R88 ;  /* 0x0013045801007387 */ /* 0x000fe80000100800 */
[----:B------:R-:W-:Y:S04]  /*6cc0*/  STL [R1+0x1300], R87 ;  /* 0x0013005701007387 */ /* 0x000fe80000100800 */
[----:B------:R-:W-:Y:S04]  /*6cd0*/  STL [R1+0x12fc], R86 ;  /* 0x0012fc5601007387 */ /* 0x000fe80000100800 */
[----:B------:R2:W3:Y:S04]  /*6ce0*/  @!P3 LDG.E.U16 R8, desc[UR20][R6.64] ;  /* 0x000000140608b981 */ /* 0x0004e8000c1e1500 */
[----:B------:R-:W-:Y:S04]  /*6cf0*/  STL [R1+0x12f8], R85 ;  /* 0x0012f85501007387 */ /* 0x000fe80000100800 */
[----:B------:R-:W-:Y:S01]  /*6d00*/  STL [R1+0x12f4], R84 ;  /* 0x0012f45401007387 */ /* 0x000fe20000100800 */
[----:B--2---:R-:W-:-:S02]  /*6d10*/  @!P5 IMAD.MOV.U32 R6, RZ, RZ, R18 ;  /* 0x000000ffff06d224 */ /* 0x004fc400078e0012 */
[----:B------:R-:W-:Y:S01]  /*6d20*/  @!P5 IMAD.MOV.U32 R7, RZ, RZ, R45 ;  /* 0x000000ffff07d224 */ /* 0x000fe200078e002d */
[----:B------:R-:W-:Y:S04]  /*6d30*/  STL [R1+0x12f0], R83 ;  /* 0x0012f05301007387 */ /* 0x000fe80000100800 */
[----:B------:R2:W4:Y:S04]  /*6d40*/  @!P5 LDG.E.U16 R10, desc[UR20][R6.64] ;  /* 0x00000014060ad981 */ /* 0x000528000c1e1500 */
[----:B------:R-:W-:Y:S04]  /*6d50*/  STL [R1+0x12ec], R82 ;  /* 0x0012ec5201007387 */ /* 0x000fe80000100800 */
        /* <DEDUP_REMOVED lines=8> */
[----:B------:R0:W-:Y:S01]  /*6de0*/  STL [R1+0xabc], R45 ;  /* 0x000abc2d01007387 */ /* 0x0001e20000100800 */
[----:B--2---:R-:W-:-:S02]  /*6df0*/  VIADD R7, R12, 0xfffffffa ;  /* 0xfffffffa0c077836 */ /* 0x004fc40000000000 */
[C---:B------:R-:W-:Y:S01]  /*6e00*/  IMAD R6, R70.reuse, 0x3, RZ ;  /* 0x0000000346067824 */ /* 0x040fe200078e02ff */
[----:B0-----:R-:W-:-:S04]  /*6e10*/  LEA R45, P3, R70, R3, 0x2 ;  /* 0x00000003462d7211 */ /* 0x001fc800078610ff */
[----:B------:R-:W-:Y:S02]  /*6e20*/  LEA.HI.X.SX32 R48, R5, R2, 0x1, P3 ;  /* 0x0000000205307211 */ /* 0x000fe400018f0eff */
[----:B------:R-:W-:Y:S02]  /*6e30*/  ISETP.GE.U32.AND P5, PT, R7, 0x7fffff7b, PT ;  /* 0x7fffff7b0700780c */ /* 0x000fe40003fa6070 */
[----:B------:R-:W-:Y:S01]  /*6e40*/  PRMT R43, RZ, 0x7610, R43 ;  /* 0x00007610ff2b7816 */ /* 0x000fe2000000002b */
[----:B------:R-:W-:Y:S01]  /*6e50*/  @!P1 IMAD.MOV.U32 R7, RZ, RZ, R48 ;  /* 0x000000ffff079224 */ /* 0x000fe200078e0030 */
[----:B------:R-:W-:Y:S01]  /*6e60*/  PRMT R9, RZ, 0x7610, R9 ;  /* 0x00007610ff097816 */ /* 0x000fe20000000009 */
[----:B---3--:R0:W-:Y:S02]  /*6e70*/  STL [R1+0x388], R8 ;  /* 0x0003880801007387 */ /* 0x0081e40000100800 */
[----:B0-----:R-:W-:Y:S02]  /*6e80*/  IMAD R8, R70, 0x6, RZ ;  /* 0x0000000646087824 */ /* 0x001fe400078e02ff */
[----:B----4-:R0:W-:Y:S03]  /*6e90*/  STL [R1+0x384], R10 ;  /* 0x0003840a01007387 */ /* 0x0101e60000100800 */
[----:B0-----:R-:W-:-:S04]  /*6ea0*/  IADD3 R10, P6, PT, R8, R3, RZ ;  /* 0x00000003080a7210 */ /* 0x001fc80007fde0ff */
[----:B------:R-:W-:Y:S01]  /*6eb0*/  LEA.HI.X.SX32 R18, R6, R2, 0x1, P6 ;  /* 0x0000000206127211 */ /* 0x000fe200030f0eff */
[----:B------:R-:W-:-:S05]  /*6ec0*/  @!P1 IMAD.MOV.U32 R6, RZ, RZ, R45 ;  /* 0x000000ffff069224 */ /* 0x000fca00078e002d */
[----:B------:R0:W2:Y:S02]  /*6ed0*/  @!P1 LDG.E.U16 R43, desc[UR20][R6.64] ;  /* 0x00000014062b9981 */ /* 0x0000a4000c1e1500 */
[----:B0-----:R-:W-:Y:S02]  /*6ee0*/  @!P4 IMAD.MOV.U32 R6, RZ, RZ, R10 ;  /* 0x000000ffff06c224 */ /* 0x001fe400078e000a */
[----:B------:R-:W-:-:S05]  /*6ef0*/  @!P4 IMAD.MOV.U32 R7, RZ, RZ, R18 ;  /* 0x000000ffff07c224 */ /* 0x000fca00078e0012 */
[----:B------:R0:W3:Y:S01]  /*6f00*/  @!P4 LDG.E.U16 R9, desc[UR20][R6.64] ;  /* 0x000000140609c981 */ /* 0x0000e2000c1e1500 */
[----:B------:R-:W-:-:S03]  /*6f10*/  VIADD R5, R12, 0xfffffff9 ;  /* 0xfffffff90c057836 */ /* 0x000fc60000000000 */
[----:B------:R4:W-:Y:S04]  /*6f20*/  STL [R1+0xac8], R45 ;  /* 0x000ac82d01007387 */ /* 0x0009e80000100800 */
[----:B------:R-:W-:Y:S01]  /*6f30*/  STL [R1+0xad0], R10 ;  /* 0x000ad00a01007387 */ /* 0x000fe20000100800 */
[----:B------:R-:W-:-:S03]  /*6f40*/  ISETP.GE.U32.AND P3, PT, R5, 0x7fffff7a, PT ;  /* 0x7fffff7a0500780c */ /* 0x000fc60003f66070 */
[----:B------:R1:W-:Y:S01]  /*6f50*/  STL [R1+0xac4], R48 ;  /* 0x000ac43001007387 */ /* 0x0003e20000100800 */
[----:B------:R-:W-:-:S03]  /*6f60*/  IMAD.SHL.U32 R5, R70, 0x4, RZ ;  /* 0x0000000446057824 */ /* 0x000fc600078e00ff */
[----:B------:R-:W-:Y:S01]  /*6f70*/  STL [R1+0xacc], R18 ;  /* 0x000acc1201007387 */ /* 0x000fe20000100800 */
[C---:B----4-:R-:W-:Y:S01]  /*6f80*/  LEA R45, P1, R70.reuse, R3, 0x3 ;  /* 0x00000003462d7211 */ /* 0x050fe200078218ff */
[----:B0-----:R-:W-:Y:S02]  /*6f90*/  IMAD R6, R70, 0x5, RZ ;  /* 0x0000000546067824 */ /* 0x001fe400078e02ff */
[C---:B------:R-:W-:Y:S01]  /*6fa0*/  VIADD R7, R12.reuse, 0xfffffff8 ;  /* 0xfffffff80c077836 */ /* 0x040fe20000000000 */
[----:B-1----:R-:W-:Y:S02]  /*6fb0*/  LEA.HI.X.SX32 R48, R5, R2, 0x1, P1 ;  /* 0x0000000205307211 */ /* 0x002fe400008f0eff */
[----:B------:R-:W-:Y:S02]  /*6fc0*/  PRMT R11, RZ, 0x7610, R11 ;  /* 0x00007610ff0b7816 */ /* 0x000fe4000000000b */
[----:B------:R-:W-:Y:S01]  /*6fd0*/  ISETP.GE.U32.AND P4, PT, R7, 0x7fffff79, PT ;  /* 0x7fffff790700780c */ /* 0x000fe20003f86070 */
[----:B------:R-:W-:Y:S01]  /*6fe0*/  @!P0 IMAD.MOV.U32 R7, RZ, RZ, R48 ;  /* 0x000000ffff078224 */ /* 0x000fe200078e0030 */
[----:B------:R-:W-:Y:S01]  /*6ff0*/  PRMT R17, RZ, 0x7610, R17 ;  /* 0x00007610ff117816 */ /* 0x000fe20000000011 */
[----:B------:R-:W-:-:S05]  /*7000*/  VIADD R10, R12, 0xfffffff7 ;  /* 0xfffffff70c0a7836 */ /* 0x000fca0000000000 */
[----:B------:R-:W-:Y:S01]  /*7010*/  ISETP.GE.U32.AND P1, PT, R10, 0x7fffff78, PT ;  /* 0x7fffff780a00780c */ /* 0x000fe20003f26070 */
[C---:B------:R-:W-:Y:S01]  /*7020*/  IMAD R10, R70.reuse, 0xc, RZ ;  /* 0x0000000c460a7824 */ /* 0x040fe200078e02ff */
[----:B------:R-:W-:Y:S01]  /*7030*/  PRMT R41, RZ, 0x7610, R41 ;  /* 0x00007610ff297816 */ /* 0x000fe20000000029 */
[----:B---3--:R0:W-:Y:S02]  /*7040*/  STL [R1+0x37c], R9 ;  /* 0x00037c0901007387 */ /* 0x0081e40000100800 */
[----:B0-----:R-:W-:Y:S02]  /*7050*/  IMAD R9, R70, 0xa, RZ ;  /* 0x0000000a46097824 */ /* 0x001fe400078e02ff */
[----:B------:R-:W-:Y:S03]  /*7060*/  STL [R1+0xad8], R45 ;  /* 0x000ad82d01007387 */ /* 0x000fe60000100800 */
[----:B------:R-:W-:-:S05]  /*7070*/  IADD3 R18, P6, PT, R9, R3, RZ ;  /* 0x0000000309127210 */ /* 0x000fca0007fde0ff */
[----:B------:R-:W-:Y:S04]  /*7080*/  STL [R1+0xae0], R18 ;  /* 0x000ae01201007387 */ /* 0x000fe80000100800 */
[----:B------:R-:W-:Y:S04]  /*7090*/  STL [R1+0xad4], R48 ;  /* 0x000ad43001007387 */ /* 0x000fe80000100800 */
[----:B--2---:R0:W-:Y:S02]  /*70a0*/  STL [R1+0x380], R43 ;  /* 0x0003802b01007387 */ /* 0x0041e40000100800 */
[----:B0-----:R-:W-:Y:S01]  /*70b0*/  LEA.HI.X.SX32 R43, R6, R2, 0x1, P6 ;  /* 0x00000002062b7211 */ /* 0x001fe200030f0eff */
[----:B------:R-:W-:-:S05]  /*70c0*/  @!P0 IMAD.MOV.U32 R6, RZ, RZ, R45 ;  /* 0x000000ffff068224 */ /* 0x000fca00078e002d */
[----:B------:R0:W2:Y:S02]  /*70d0*/  @!P0 LDG.E.U16 R11, desc[UR20][R6.64] ;  /* 0x00000014060b8981 */ /* 0x0000a4000c1e1500 */
[----:B0-----:R-:W-:Y:S02]  /*70e0*/  @!P5 IMAD.MOV.U32 R6, RZ, RZ, R18 ;  /* 0x000000ffff06d224 */ /* 0x001fe400078e0012 */
[----:B------:R-:W-:Y:S01]  /*70f0*/  @!P5 IMAD.MOV.U32 R7, RZ, RZ, R43 ;  /* 0x000000ffff07d224 */ /* 0x000fe200078e002b */
[----:B------:R0:W-:Y:S04]  /*7100*/  STL [R1+0xadc], R43 ;  /* 0x000adc2b01007387 */ /* 0x0001e80000100800 */
[----:B------:R1:W3:Y:S01]  /*7110*/  @!P5 LDG.E.U16 R17, desc[UR20][R6.64] ;  /* 0x000000140611d981 */ /* 0x0002e2000c1e1500 */
[----:B0-----:R-:W-:Y:S01]  /*7120*/  IADD3 R43, P0, PT, R10, R3, RZ ;  /* 0x000000030a2b7210 */ /* 0x001fe20007f1e0ff */
[----:B-1----:R-:W-:-:S03]  /*7130*/  VIADD R6, R12, 0xfffffff6 ;  /* 0xfffffff60c067836 */ /* 0x002fc60000000000 */
[----:B------:R-:W-:Y:S02]  /*7140*/  LEA.HI.X.SX32 R8, R8, R2, 0x1, P0 ;  /* 0x0000000208087211 */ /* 0x000fe400000f0eff */
[----:B------:R-:W-:Y:S01]  /*7150*/  ISETP.GE.U32.AND P5, PT, R6, 0x7fffff77, PT ;  /* 0x7fffff770600780c */ /* 0x000fe20003fa6070 */
[----:B------:R-:W-:Y:S02]  /*7160*/  VIADD R6, R12, 0xfffffff5 ;  /* 0xfffffff50c067836 */ /* 0x000fe40000000000 */
[----:B------:R-:W-:-:S03]  /*7170*/  @!P3 IMAD.MOV.U32 R7, RZ, RZ, R8 ;  /* 0x000000ffff07b224 */ /* 0x000fc600078e0008 */
[----:B------:R-:W-:Y:S01]  /*7180*/  ISETP.GE.U32.AND P0, PT, R6, 0x7fffff76, PT ;  /* 0x7fffff760600780c */ /* 0x000fe20003f06070 */
[----:B------:R-:W-:-:S05]  /*7190*/  @!P3 IMAD.MOV.U32 R6, RZ, RZ, R43 ;  /* 0x000000ffff06b224 */ /* 0x000fca00078e002b */
[----:B------:R0:W4:Y:S01]  /*71a0*/  @!P3 LDG.E.U16 R41, desc[UR20][R6.64] ;  /* 0x000000140629b981 */ /* 0x000122000c1e1500 */
[C---:B------:R-:W-:Y:S01]  /*71b0*/  IMAD R5, R70.reuse, 0x7, RZ ;  /* 0x0000000746057824 */ /* 0x040fe200078e02ff */
[----:B------:R-:W-:Y:S02]  /*71c0*/  PRMT R13, RZ, 0x7610, R13 ;  /* 0x00007610ff0d7816 */ /* 0x000fe4000000000d */
[----:B------:R-:W-:Y:S02]  /*71d0*/  PRMT R29, RZ, 0x7610, R29 ;  /* 0x00007610ff1d7816 */ /* 0x000fe4000000001d */
[----:B------:R-:W-:Y:S01]  /*71e0*/  PRMT R14, RZ, 0x7610, R14 ;  /* 0x00007610ff0e7816 */ /* 0x000fe2000000000e */
[----:B--2---:R1:W-:Y:S02]  /*71f0*/  STL [R1+0x378], R11 ;  /* 0x0003780b01007387 */ /* 0x0043e40000100800 */
[----:B-1----:R-:W-:Y:S02]  /*7200*/  IMAD R11, R70, 0xe, RZ ;  /* 0x0000000e460b7824 */ /* 0x002fe400078e02ff */
[----:B---3--:R1:W-:Y:S03]  /*7210*/  STL [R1+0x374], R17 ;  /* 0x0003741101007387 */ /* 0x0083e60000100800 */
[----:B-1----:R-:W-:Y:S01]  /*7220*/  IADD3 R17, P6, PT, R11, R3, RZ ;  /* 0x000000030b117210 */ /* 0x002fe20007fde0ff */
[----:B------:R-:W-:Y:S03]  /*7230*/  STL [R1+0xae8], R43 ;  /* 0x000ae82b01007387 */ /* 0x000fe60000100800 */
[----:B------:R-:W-:Y:S01]  /*7240*/  LEA.HI.X.SX32 R18, R5, R2, 0x1, P6 ;  /* 0x0000000205127211 */ /* 0x000fe200030f0eff */
[----:B------:R-:W-:Y:S01]  /*7250*/  STL [R1+0xaf0], R17 ;  /* 0x000af01101007387 */ /* 0x000fe20000100800 */
[----:B0-----:R-:W-:-:S03]  /*7260*/  @!P4 IMAD.MOV.U32 R6, RZ, RZ, R17 ;  /* 0x000000ffff06c224 */ /* 0x001fc600078e0011 */
[----:B------:R0:W-:Y:S01]  /*7270*/  STL [R1+0xae4], R8 ;  /* 0x000ae40801007387 */ /* 0x0001e20000100800 */
[----:B------:R-:W-:Y:S02]  /*7280*/  @!P4 IMAD.MOV.U32 R7, RZ, RZ, R18 ;  /* 0x000000ffff07c224 */ /* 0x000fe400078e0012 */
[C---:B------:R-:W-:Y:S01]  /*7290*/  IMAD.SHL.U32 R5, R70.reuse, 0x8, RZ ;  /* 0x0000000846057824 */ /* 0x040fe200078e00ff */
[----:B------:R-:W-:Y:S04]  /*72a0*/  STL [R1+0xaec], R18 ;  /* 0x000aec1201007387 */ /* 0x000fe80000100800 */
[----:B----4-:R1:W-:Y:S01]  /*72b0*/  STL [R1+0x370], R41 ;  /* 0x0003702901007387 */ /* 0x0103e20000100800 */
[----:B0-----:R-:W-:-:S03]  /*72c0*/  IMAD R8, R70, 0x12, RZ ;  /* 0x0000001246087824 */ /* 0x001fc600078e02ff */
[----:B------:R0:W2:Y:S01]  /*72d0*/  @!P4 LDG.E.U16 R13, desc[UR20][R6.64] ;  /* 0x00000014060dc981 */ /* 0x0000a2000c1e1500 */
[-C--:B-1----:R-:W-:Y:S02]  /*72e0*/  LEA R41, P3, R70, R3.reuse, 0x4 ;  /* 0x0000000346297211 */ /* 0x082fe400078620ff */
[----:B------:R-:W-:Y:S01]  /*72f0*/  IADD3 R17, P6, PT, R8, R3, RZ ;  /* 0x0000000308117210 */ /* 0x000fe20007fde0ff */
[----:B0-----:R-:W-:Y:S01]  /*7300*/  IMAD R6, R70, 0x9, RZ ;  /* 0x0000000946067824 */ /* 0x001fe200078e02ff */
[----:B------:R-:W-:Y:S01]  /*7310*/  LEA.HI.X.SX32 R43, R5, R2, 0x1, P3 ;  /* 0x00000002052b7211 */ /* 0x000fe200018f0eff */
[----:B------:R-:W-:-:S03]  /*7320*/  VIADD R7, R12, 0xfffffff4 ;  /* 0xfffffff40c077836 */ /* 0x000fc60000000000 */
[----:B------:R-:W-:Y:S01]  /*7330*/  LEA.HI.X.SX32 R18, R6, R2, 0x1, P6 ;  /* 0x0000000206127211 */ /* 0x000fe200030f0eff */
[----:B------:R-:W-:Y:S01]  /*7340*/  @!P1 IMAD.MOV.U32 R6, RZ, RZ, R41 ;  /* 0x000000ffff069224 */ /* 0x000fe200078e0029 */
[----:B------:R-:W-:Y:S01]  /*7350*/  ISETP.GE.U32.AND P4, PT, R7, 0x7fffff75, PT ;  /* 0x7fffff750700780c */ /* 0x000fe20003f86070 */
[----:B------:R-:W-:-:S05]  /*7360*/  @!P1 IMAD.MOV.U32 R7, RZ, RZ, R43 ;  /* 0x000000ffff079224 */ /* 0x000fca00078e002b */
[----:B------:R0:W3:Y:S02]  /*7370*/  @!P1 LDG.E.U16 R29, desc[UR20][R6.64] ;  /* 0x00000014061d9981 */ /* 0x0000e4000c1e1500 */
[----:B0-----:R-:W-:Y:S02]  /*7380*/  @!P5 IMAD.MOV.U32 R6, RZ, RZ, R17 ;  /* 0x000000ffff06d224 */ /* 0x001fe400078e0011 */
[----:B------:R-:W-:-:S05]  /*7390*/  @!P5 IMAD.MOV.U32 R7, RZ, RZ, R18 ;  /* 0x000000ffff07d224 */ /* 0x000fca00078e0012 */
[----:B------:R0:W4:Y:S01]  /*73a0*/  @!P5 LDG.E.U16 R14, desc[UR20][R6.64] ;  /* 0x00000014060ed981 */ /* 0x000122000c1e1500 */
[----:B------:R-:W-:Y:S01]  /*73b0*/  IMAD R5, R70, 0xb, RZ ;  /* 0x0000000b46057824 */ /* 0x000fe200078e02ff */
[----:B------:R-:W-:Y:S01]  /*73c0*/  PRMT R21, RZ, 0x7610, R21 ;  /* 0x00007610ff157816 */ /* 0x000fe20000000015 */
[C---:B0-----:R-:W-:Y:S02]  /*73d0*/  VIADD R6, R12.reuse, 0xfffffff2 ;  /* 0xfffffff20c067836 */ /* 0x041fe40000000000 */
[----:B------:R-:W-:-:S03]  /*73e0*/  VIADD R7, R12, 0xfffffff1 ;  /* 0xfffffff10c077836 */ /* 0x000fc60000000000 */
[----:B------:R-:W-:Y:S02]  /*73f0*/  ISETP.GE.U32.AND P5, PT, R6, 0x7fffff73, PT ;  /* 0x7fffff730600780c */ /* 0x000fe40003fa6070 */
[----:B------:R-:W-:Y:S01]  /*7400*/  PRMT R15, RZ, 0x7610, R15 ;  /* 0x00007610ff0f7816 */ /* 0x000fe2000000000f */
[----:B--2---:R0:W-:Y:S04]  /*7410*/  STL [R1+0x36c], R13 ;  /* 0x00036c0d01007387 */ /* 0x0041e80000100800 */
[----:B------:R-:W-:Y:S01]  /*7420*/  STL [R1+0xaf8], R41 ;  /* 0x000af82901007387 */ /* 0x000fe20000100800 */
[----:B0-----:R-:W-:-:S03]  /*7430*/  VIADD R13, R12, 0xfffffff3 ;  /* 0xfffffff30c0d7836 */ /* 0x001fc60000000000 */
[----:B------:R-:W-:Y:S02]  /*7440*/  STL [R1+0xb00], R17 ;  /* 0x000b001101007387 */ /* 0x000fe40000100800 */
[----:B------:R-:W-:Y:S01]  /*7450*/  ISETP.GE.U32.AND P3, PT, R13, 0x7fffff74, PT ;  /* 0x7fffff740d00780c */ /* 0x000fe20003f66070 */
[C---:B------:R-:W-:Y:S01]  /*7460*/  IMAD R13, R70.reuse, 0x14, RZ ;  /* 0x00000014460d7824 */ /* 0x040fe200078e02ff */
[----:B------:R-:W-:Y:S04]  /*7470*/  STL [R1+0xaf4], R43 ;  /* 0x000af42b01007387 */ /* 0x000fe80000100800 */
[----:B------:R-:W-:Y:S04]  /*7480*/  STL [R1+0xafc], R18 ;  /* 0x000afc1201007387 */ /* 0x000fe80000100800 */
[----:B----4-:R0:W-:Y:S04]  /*7490*/  STL [R1+0x364], R14 ;  /* 0x0003640e01007387 */ /* 0x0101e80000100800 */
[----:B---3--:R1:W-:Y:S01]  /*74a0*/  STL [R1+0x368], R29 ;  /* 0x0003681d01007387 */ /* 0x0083e20000100800 */
[----:B0-----:R-:W-:Y:S01]  /*74b0*/  IMAD R14, R70, 0x16, RZ ;  /* 0x00000016460e7824 */ /* 0x001fe200078e02ff */
[----:B-1----:R-:W-:-:S04]  /*74c0*/  IADD3 R29, P1, PT, R13, R3, RZ ;  /* 0x000000030d1d7210 */ /* 0x002fc80007f3e0ff */
[----:B------:R-:W-:Y:S02]  /*74d0*/  IADD3 R17, P6, PT, R14, R3, RZ ;  /* 0x000000030e117210 */ /* 0x000fe40007fde0ff */
[-C--:B------:R-:W-:Y:S01]  /*74e0*/  LEA.HI.X.SX32 R9, R9, R2.reuse, 0x1, P1 ;  /* 0x0000000209097211 */ /* 0x080fe200008f0eff */
[----:B------:R-:W-:Y:S01]  /*74f0*/  @!P0 IMAD.MOV.U32 R6, RZ, RZ, R29 ;  /* 0x000000ffff068224 */ /* 0x000fe200078e001d */
[----:B------:R-:W-:Y:S02]  /*7500*/  ISETP.GE.U32.AND P1, PT, R7, 0x7fffff72, PT ;  /* 0x7fffff720700780c */ /* 0x000fe40003f26070 */
[----:B------:R-:W-:Y:S01]  /*7510*/  LEA.HI.X.SX32 R18, R5, R2, 0x1, P6 ;  /* 0x0000000205127211 */ /* 0x000fe200030f0eff */
[----:B------:R-:W-:-:S05]  /*7520*/  @!P0 IMAD.MOV.U32 R7, RZ, RZ, R9 ;  /* 0x000000ffff078224 */ /* 0x000fca00078e0009 */
[----:B------:R0:W2:Y:S02]  /*7530*/  @!P0 LDG.E.U16 R21, desc[UR20][R6.64] ;  /* 0x0000001406158981 */ /* 0x0000a4000c1e1500 */
[----:B0-----:R-:W-:Y:S02]  /*7540*/  @!P4 IMAD.MOV.U32 R6, RZ, RZ, R17 ;  /* 0x000000ffff06c224 */ /* 0x001fe400078e0011 */
[----:B------:R-:W-:-:S05]  /*7550*/  @!P4 IMAD.MOV.U32 R7, RZ, RZ, R18 ;  /* 0x000000ffff07c224 */ /* 0x000fca00078e0012 */
[----:B------:R0:W3:Y:S04]  /*7560*/  @!P4 LDG.E.U16 R15, desc[UR20][R6.64] ;  /* 0x00000014060fc981 */ /* 0x0000e8000c1e1500 */
[----:B------:R-:W-:Y:S04]  /*7570*/  STL [R1+0xb08], R29 ;  /* 0x000b081d01007387 */ /* 0x000fe80000100800 */
[----:B------:R1:W-:Y:S04]  /*7580*/  STL [R1+0xb10], R17 ;  /* 0x000b101101007387 */ /* 0x0003e80000100800 */
[----:B------:R4:W-:Y:S01]  /*7590*/  STL [R1+0xb04], R9 ;  /* 0x000b040901007387 */ /* 0x0009e20000100800 */
[----:B-1----:R-:W-:-:S02]  /*75a0*/  IMAD R17, R70, 0x1a, RZ ;  /* 0x0000001a46117824 */ /* 0x002fc400078e02ff */
[----:B----4-:R-:W-:Y:S01]  /*75b0*/  IMAD R9, R70, 0x18, RZ ;  /* 0x0000001846097824 */ /* 0x010fe200078e02ff */
[----:B------:R1:W-:Y:S04]  /*75c0*/  STL [R1+0xb0c], R18 ;  /* 0x000b0c1201007387 */ /* 0x0003e80000100800 */
[----:B------:R-:W-:Y:S01]  /*75d0*/  IADD3 R29, P0, PT, R9, R3, RZ ;  /* 0x00000003091d7210 */ /* 0x000fe20007f1e0ff */
[C---:B0-----:R-:W-:Y:S02]  /*75e0*/  VIADD R6, R12.reuse, 0xfffffff0 ;  /* 0xfffffff00c067836 */ /* 0x041fe40000000000 */
[----:B------:R-:W-:Y:S01]  /*75f0*/  VIADD R7, R12, 0xffffffef ;  /* 0xffffffef0c077836 */ /* 0x000fe20000000000 */
[----:B------:R-:W-:Y:S01]  /*7600*/  LEA.HI.X.SX32 R41, R10, R2, 0x1, P0 ;  /* 0x000000020a297211 */ /* 0x000fe200000f0eff */
[----:B------:R-:W-:Y:S01]  /*7610*/  IMAD R5, R70, 0xd, RZ ;  /* 0x0000000d46057824 */ /* 0x000fe200078e02ff */
[----:B------:R-:W-:Y:S01]  /*7620*/  ISETP.GE.U32.AND P4, PT, R6, 0x7fffff71, PT ;  /* 0x7fffff710600780c */ /* 0x000fe20003f86070 */
[----:B------:R-:W-:Y:S01]  /*7630*/  @!P3 IMAD.MOV.U32 R6, RZ, RZ, R29 ;  /* 0x000000ffff06b224 */ /* 0x000fe200078e001d */
[----:B------:R-:W-:-:S02]  /*7640*/  PRMT R19, RZ, 0x7610, R19 ;  /* 0x00007610ff137816 */ /* 0x000fc40000000013 */
[----:B------:R-:W-:Y:S01]  /*7650*/  ISETP.GE.U32.AND P0, PT, R7, 0x7fffff70, PT ;  /* 0x7fffff700700780c */ /* 0x000fe20003f06070 */
[----:B------:R-:W-:Y:S01]  /*7660*/  @!P3 IMAD.MOV.U32 R7, RZ, RZ, R41 ;  /* 0x000000ffff07b224 */ /* 0x000fe200078e0029 */
[----:B------:R-:W-:-:S04]  /*7670*/  PRMT R10, RZ, 0x7610, R10 ;  /* 0x00007610ff0a7816 */ /* 0x000fc8000000000a */
[----:B------:R0:W4:Y:S01]  /*7680*/  @!P3 LDG.E.U16 R19, desc[UR20][R6.64] ;  /* 0x000000140613b981 */ /* 0x000122000c1e1500 */
[----:B-1----:R-:W-:Y:S01]  /*7690*/  IMAD R18, R70, 0x1c, RZ ;  /* 0x0000001c46127824 */ /* 0x002fe200078e02ff */
[----:B------:R-:W-:Y:S02]  /*76a0*/  PRMT R27, RZ, 0x7610, R27 ;  /* 0x00007610ff1b7816 */ /* 0x000fe4000000001b */
[----:B---3--:R1:W-:Y:S04]  /*76b0*/  STL [R1+0x35c], R15 ;  /* 0x00035c0f01007387 */ /* 0x0083e80000100800 */
[----:B------:R-:W-:Y:S01]  /*76c0*/  STL [R1+0xb18], R29 ;  /* 0x000b181d01007387 */ /* 0x000fe20000100800 */
[----:B-1----:R-:W-:-:S05]  /*76d0*/  IADD3 R15, P6, PT, R17, R3, RZ ;  /* 0x00000003110f7210 */ /* 0x002fca0007fde0ff */
[----:B------:R-:W-:Y:S04]  /*76e0*/  STL [R1+0xb20], R15 ;  /* 0x000b200f01007387 */ /* 0x000fe80000100800 */
[----:B------:R-:W-:Y:S04]  /*76f0*/  STL [R1+0xb14], R41 ;  /* 0x000b142901007387 */ /* 0x000fe80000100800 */
[----:B--2---:R1:W-:Y:S01]  /*7700*/  STL [R1+0x360], R21 ;  /* 0x0003601501007387 */ /* 0x0043e20000100800 */
[----:B0-----:R-:W-:Y:S01]  /*7710*/  @!P5 IMAD.MOV.U32 R6, RZ, RZ, R15 ;  /* 0x000000ffff06d224 */ /* 0x001fe200078e000f */
[----:B-1----:R-:W-:-:S05]  /*7720*/  LEA.HI.X.SX32 R21, R5, R2, 0x1, P6 ;  /* 0x0000000205157211 */ /* 0x002fca00030f0eff */
[----:B------:R-:W-:Y:S01]  /*7730*/  @!P5 IMAD.MOV.U32 R7, RZ, RZ, R21 ;  /* 0x000000ffff07d224 */ /* 0x000fe200078e0015 */
[----:B------:R-:W-:-:S04]  /*7740*/  IADD3 R29, P3, PT, R18, R3, RZ ;  /* 0x00000003121d7210 */ /* 0x000fc80007f7e0ff */
[----:B------:R0:W5:Y:S01]  /*7750*/  @!P5 LDG.E.U16 R10, desc[UR20][R6.64] ;  /* 0x00000014060ad981 */ /* 0x000162000c1e1500 */
[----:B------:R-:W-:Y:S01]  /*7760*/  LEA.HI.X.SX32 R41, R11, R2, 0x1, P3 ;  /* 0x000000020b297211 */ /* 0x000fe200018f0eff */
[----:B0-----:R-:W-:-:S05]  /*7770*/  VIADD R6, R12, 0xffffffee ;  /* 0xffffffee0c067836 */ /* 0x001fca0000000000 */
[----:B------:R-:W-:Y:S01]  /*7780*/  ISETP.GE.U32.AND P5, PT, R6, 0x7fffff6f, PT ;  /* 0x7fffff6f0600780c */ /* 0x000fe20003fa6070 */
[----:B------:R-:W-:Y:S02]  /*7790*/  VIADD R6, R12, 0xffffffed ;  /* 0xffffffed0c067836 */ /* 0x000fe40000000000 */
[----:B------:R-:W-:-:S03]  /*77a0*/  @!P1 IMAD.MOV.U32 R7, RZ, RZ, R41 ;  /* 0x000000ffff079224 */ /* 0x000fc600078e0029 */
[----:B------:R-:W-:Y:S01]  /*77b0*/  ISETP.GE.U32.AND P3, PT, R6, 0x7fffff6e, PT ;  /* 0x7fffff6e0600780c */ /* 0x000fe20003f66070 */
[----:B------:R-:W-:-:S05]  /*77c0*/  @!P1 IMAD.MOV.U32 R6, RZ, RZ, R29 ;  /* 0x000000ffff069224 */ /* 0x000fca00078e001d */
[----:B------:R0:W2:Y:S04]  /*77d0*/  @!P1 LDG.E.U16 R27, desc[UR20][R6.64] ;  /* 0x00000014061b9981 */ /* 0x0000a8000c1e1500 */
[----:B------:R-:W-:Y:S04]  /*77e0*/  STL [R1+0xb1c], R21 ;  /* 0x000b1c1501007387 */ /* 0x000fe80000100800 */
[----:B----4-:R1:W-:Y:S01]  /*77f0*/  STL [R1+0x358], R19 ;  /* 0x0003581301007387 */ /* 0x0103e20000100800 */
[C---:B------:R-:W-:Y:S02]  /*7800*/  IMAD R5, R70.reuse, 0xf, RZ ;  /* 0x0000000f46057824 */ /* 0x040fe400078e02ff */
[----:B-1----:R-:W-:-:S05]  /*7810*/  IMAD R19, R70, 0x1e, RZ ;  /* 0x0000001e46137824 */ /* 0x002fca00078e02ff */
[----:B------:R-:W-:Y:S01]  /*7820*/  IADD3 R15, P6, PT, R19, R3, RZ ;  /* 0x00000003130f7210 */ /* 0x000fe20007fde0ff */
[----:B------:R-:W-:Y:S03]  /*7830*/  STL [R1+0xb28], R29 ;  /* 0x000b281d01007387 */ /* 0x000fe60000100800 */
[----:B------:R-:W-:Y:S01]  /*7840*/  LEA.HI.X.SX32 R21, R5, R2, 0x1, P6 ;  /* 0x0000000205157211 */ /* 0x000fe200030f0eff */
[----:B------:R-:W-:Y:S01]  /*7850*/  STL [R1+0xb30], R15 ;  /* 0x000b300f01007387 */ /* 0x000fe20000100800 */
[----:B------:R-:W-:Y:S01]  /*7860*/  PRMT R11, RZ, 0x7610, R11 ;  /* 0x00007610ff0b7816 */ /* 0x000fe2000000000b */
[----:B0-----:R-:W-:Y:S02]  /*7870*/  @!P4 IMAD.MOV.U32 R6, RZ, RZ, R15 ;  /* 0x000000ffff06c224 */ /* 0x001fe400078e000f */
[----:B------:R0:W-:Y:S01]  /*7880*/  STL [R1+0xb24], R41 ;  /* 0x000b242901007387 */ /* 0x0001e20000100800 */
[----:B------:R-:W-:-:S02]  /*7890*/  @!P4 IMAD.MOV.U32 R7, RZ, RZ, R21 ;  /* 0x000000ffff07c224 */ /* 0x000fc400078e0015 */
[C---:B------:R-:W-:Y:S01]  /*78a0*/  IMAD.SHL.U32 R5, R70.reuse, 0x10, RZ ;  /* 0x0000001046057824 */ /* 0x040fe200078e00ff */
[----:B------:R1:W-:Y:S04]  /*78b0*/  STL [R1+0xb2c], R21 ;  /* 0x000b2c1501007387 */ /* 0x0003e80000100800 */
[----:B------:R3:W5:Y:S01]  /*78c0*/  @!P4 LDG.E.U16 R11, desc[UR20][R6.64] ;  /* 0x00000014060bc981 */ /* 0x000762000c1e1500 */
[C---:B0-----:R-:W-:Y:S01]  /*78d0*/  LEA R41, P1, R70.reuse, R3, 0x5 ;  /* 0x0000000346297211 */ /* 0x041fe200078228ff */
[----:B-1----:R-:W-:-:S03]  /*78e0*/  IMAD R21, R70, 0x22, RZ ;  /* 0x0000002246157824 */ /* 0x002fc600078e02ff */
[----:B------:R-:W-:Y:S01]  /*78f0*/  LEA.HI.X.SX32 R43, R5, R2, 0x1, P1 ;  /* 0x00000002052b7211 */ /* 0x000fe200008f0eff */
[----:B---3--:R-:W-:Y:S02]  /*7900*/  IMAD R6, R70, 0x11, RZ ;  /* 0x0000001146067824 */ /* 0x008fe400078e02ff */
[----:B------:R-:W-:Y:S01]  /*7910*/  VIADD R7, R12, 0xffffffec ;  /* 0xffffffec0c077836 */ /* 0x000fe20000000000 */
[----:B------:R-:W-:-:S04]  /*7920*/  PRMT R22, RZ, 0x7610, R22 ;  /* 0x00007610ff167816 */ /* 0x000fc80000000016 */
[----:B------:R-:W-:Y:S01]  /*7930*/  ISETP.GE.U32.AND P4, PT, R7, 0x7fffff6d, PT ;  /* 0x7fffff6d0700780c */ /* 0x000fe20003f86070 */
[----:B------:R-:W-:Y:S01]  /*7940*/  @!P0 IMAD.MOV.U32 R7, RZ, RZ, R43 ;  /* 0x000000ffff078224 */ /* 0x000fe200078e002b */
[----:B------:R-:W-:Y:S01]  /*7950*/  PRMT R23, RZ, 0x7610, R23 ;  /* 0x00007610ff177816 */ /* 0x000fe20000000017 */
[----:B--2---:R0:W-:Y:S02]  /*7960*/  STL [R1+0x354], R27 ;  /* 0x0003541b01007387 */ /* 0x0041e40000100800 */
[----:B0-----:R-:W-:-:S04]  /*7970*/  IADD3 R27, P6, PT, R21, R3, RZ ;  /* 0x00000003151b7210 */ /* 0x001fc80007fde0ff */
[----:B------:R-:W-:Y:S01]  /*7980*/  LEA.HI.X.SX32 R29, R6, R2, 0x1, P6 ;  /* 0x00000002061d7211 */ /* 0x000fe200030f0eff */
[----:B------:R-:W-:-:S05]  /*7990*/  @!P0 IMAD.MOV.U32 R6, RZ, RZ, R41 ;  /* 0x000000ffff068224 */ /* 0x000fca00078e0029 */
[----:B------:R0:W2:Y:S02]  /*79a0*/  @!P0 LDG.E.U16 R22, desc[UR20][R6.64] ;  /* 0x0000001406168981 */ /* 0x0000a4000c1e1500 */
[----:B0-----:R-:W-:Y:S02]  /*79b0*/  @!P5 IMAD.MOV.U32 R6, RZ, RZ, R27 ;  /* 0x000000ffff06d224 */ /* 0x001fe400078e001b */
[----:B------:R-:W-:-:S05]  /*79c0*/  @!P5 IMAD.MOV.U32 R7, RZ, RZ, R29 ;  /* 0x000000ffff07d224 */ /* 0x000fca00078e001d */
[----:B------:R0:W3:Y:S04]  /*79d0*/  @!P5 LDG.E.U16 R23, desc[UR20][R6.64] ;  /* 0x000000140617d981 */ /* 0x0000e8000c1e1500 */
[----:B------:R-:W-:Y:S04]  /*79e0*/  STL [R1+0xb38], R41 ;  /* 0x000b382901007387 */ /* 0x000fe80000100800 */
[----:B------:R-:W-:Y:S04]  /*79f0*/  STL [R1+0xb40], R27 ;  /* 0x000b401b01007387 */ /* 0x000fe80000100800 */
[----:B------:R-:W-:Y:S04]  /*7a00*/  STL [R1+0xb34], R43 ;  /* 0x000b342b01007387 */ /* 0x000fe80000100800 */
[----:B------:R-:W-:Y:S01]  /*7a10*/  STL [R1+0xb3c], R29 ;  /* 0x000b3c1d01007387 */ /* 0x000fe20000100800 */
[----:B0-----:R-:W-:-:S02]  /*7a20*/  VIADD R6, R12, 0xffffffea ;  /* 0xffffffea0c067836 */ /* 0x001fc40000000000 */
[----:B------:R-:W-:Y:S02]  /*7a30*/  VIADD R7, R12, 0xffffffe9 ;  /* 0xffffffe90c077836 */ /* 0x000fe40000000000 */
[----:B------:R-:W-:Y:S01]  /*7a40*/  IMAD R5, R70, 0x13, RZ ;  /* 0x0000001346057824 */ /* 0x000fe200078e02ff */
[----:B------:R-:W-:Y:S02]  /*7a50*/  ISETP.GE.U32.AND P5, PT, R6, 0x7fffff6b, PT ;  /* 0x7fffff6b0600780c */ /* 0x000fe40003fa6070 */
[----:B------:R-:W-:Y:S02]  /*7a60*/  PRMT R37, RZ, 0x7610, R37 ;  /* 0x00007610ff257816 */ /* 0x000fe40000000025 */
[----:B------:R-:W-:Y:S01]  /*7a70*/  PRMT R25, RZ, 0x7610, R25 ;  /* 0x00007610ff197816 */ /* 0x000fe20000000019 */
[----:B--2---:R0:W-:Y:S02]  /*7a80*/  STL [R1+0x350], R22 ;  /* 0x0003501601007387 */ /* 0x0041e40000100800 */
[----:B0-----:R-:W-:-:S05]  /*7a90*/  IMAD R22, R70, 0x24, RZ ;  /* 0x0000002446167824 */ /* 0x001fca00078e02ff */
[----:B------:R-:W-:Y:S01]  /*7aa0*/  IADD3 R41, P0, PT, R22, R3, RZ ;  /* 0x0000000316297210 */ /* 0x000fe20007f1e0ff */
[----:B---3--:R0:W-:Y:S03]  /*7ab0*/  STL [R1+0x34c], R23 ;  /* 0x00034c1701007387 */ /* 0x0081e60000100800 */
[----:B------:R-:W-:Y:S01]  /*7ac0*/  LEA.HI.X.SX32 R8, R8, R2, 0x1, P0 ;  /* 0x0000000208087211 */ /* 0x000fe200000f0eff */
[----:B0-----:R-:W-:Y:S01]  /*7ad0*/  IMAD R23, R70, 0x26, RZ ;  /* 0x0000002646177824 */ /* 0x001fe200078e02ff */
[----:B------:R-:W-:Y:S01]  /*7ae0*/  ISETP.GE.U32.AND P0, PT, R7, 0x7fffff6a, PT ;  /* 0x7fffff6a0700780c */ /* 0x000fe20003f06070 */
[----:B------:R-:W-:-:S03]  /*7af0*/  @!P3 IMAD.MOV.U32 R6, RZ, RZ, R41 ;  /* 0x000000ffff06b224 */ /* 0x000fc600078e0029 */
[----:B------:R-:W-:Y:S01]  /*7b00*/  IADD3 R27, P6, PT, R23, R3, RZ ;  /* 0x00000003171b7210 */ /* 0x000fe20007fde0ff */
[----:B------:R-:W-:-:S03]  /*7b10*/  @!P3 IMAD.MOV.U32 R7, RZ, RZ, R8 ;  /* 0x000000ffff07b224 */ /* 0x000fc600078e0008 */
[----:B------:R-:W-:Y:S02]  /*7b20*/  LEA.HI.X.SX32 R29, R5, R2, 0x1, P6 ;  /* 0x00000002051d7211 */ /* 0x000fe400030f0eff */
[----:B------:R0:W2:Y:S02]  /*7b30*/  @!P3 LDG.E.U16 R37, desc[UR20][R6.64] ;  /* 0x000000140625b981 */ /* 0x0000a4000c1e1500 */
[----:B0-----:R-:W-:Y:S02]  /*7b40*/  @!P4 IMAD.MOV.U32 R6, RZ, RZ, R27 ;  /* 0x000000ffff06c224 */ /* 0x001fe400078e001b */
[----:B------:R-:W-:-:S05]  /*7b50*/  @!P4 IMAD.MOV.U32 R7, RZ, RZ, R29 ;  /* 0x000000ffff07c224 */ /* 0x000fca00078e001d */
[----:B------:R0:W3:Y:S01]  /*7b60*/  @!P4 LDG.E.U16 R25, desc[UR20][R6.64] ;  /* 0x000000140619c981 */ /* 0x0000e2000c1e1500 */
[----:B------:R-:W-:-:S03]  /*7b70*/  VIADD R15, R12, 0xffffffeb ;  /* 0xffffffeb0c0f7836 */ /* 0x000fc60000000000 */
[----:B------:R-:W-:Y:S04]  /*7b80*/  STL [R1+0xea8], R41 ;  /* 0x000ea82901007387 */ /* 0x000fe80000100800 */
[----:B------:R-:W-:Y:S01]  /*7b90*/  STL [R1+0xeb0], R27 ;  /* 0x000eb01b01007387 */ /* 0x000fe20000100800 */
[----:B------:R-:W-:-:S03]  /*7ba0*/  ISETP.GE.U32.AND P1, PT, R15, 0x7fffff6c, PT ;  /* 0x7fffff6c0f00780c */ /* 0x000fc60003f26070 */
[----:B------:R1:W-:Y:S04]  /*7bb0*/  STL [R1+0xb44], R8 ;  /* 0x000b440801007387 */ /* 0x0003e80000100800 */
[----:B------:R-:W-:Y:S01]  /*7bc0*/  STL [R1+0xeac], R29 ;  /* 0x000eac1d01007387 */ /* 0x000fe20000100800 */
[----:B-1----:R-:W-:Y:S02]  /*7bd0*/  IMAD R8, R70, 0x28, RZ ;  /* 0x0000002846087824 */ /* 0x002fe400078e02ff */
[C---:B0-----:R-:W-:Y:S02]  /*7be0*/  VIADD R6, R12.reuse, 0xffffffe8 ;  /* 0xffffffe80c067836 */ /* 0x041fe40000000000 */
[----:B------:R-:W-:Y:S01]  /*7bf0*/  VIADD R7, R12, 0xffffffe7 ;  /* 0xffffffe70c077836 */ /* 0x000fe20000000000 */
[----:B------:R-:W-:-:S02]  /*7c00*/  PRMT R34, RZ, 0x7610, R34 ;  /* 0x00007610ff227816 */ /* 0x000fc40000000022 */
[----:B------:R-:W-:Y:S01]  /*7c10*/  ISETP.GE.U32.AND P4, PT, R6, 0x7fffff69, PT ;  /* 0x7fffff690600780c */ /* 0x000fe20003f86070 */
[----:B---3--:R-:W-:Y:S04]  /*7c20*/  STL [R1+0x344], R25 ;  /* 0x0003441901007387 */ /* 0x008fe80000100800 */
[----:B--2---:R0:W-:Y:S02]  /*7c30*/  STL [R1+0x348], R37 ;  /* 0x0003482501007387 */ /* 0x0041e40000100800 */
[----:B0-----:R-:W-:-:S04]  /*7c40*/  IADD3 R37, P3, PT, R8, R3, RZ ;  /* 0x0000000308257210 */ /* 0x001fc80007f7e0ff */
[----:B------:R-:W-:Y:S01]  /*7c50*/  LEA.HI.X.SX32 R13, R13, R2, 0x1, P3 ;  /* 0x000000020d0d7211 */ /* 0x000fe200018f0eff */
[----:B------:R-:W-:Y:S01]  /*7c60*/  @!P1 IMAD.MOV.U32 R6, RZ, RZ, R37 ;  /* 0x000000ffff069224 */ /* 0x000fe200078e0025 */
[----:B------:R-:W-:-:S03]  /*7c70*/  ISETP.GE.U32.AND P3, PT, R7, 0x7fffff68, PT ;  /* 0x7fffff680700780c */ /* 0x000fc60003f66070 */
[----:B------:R-:W-:-:S05]  /*7c80*/  @!P1 IMAD.MOV.U32 R7, RZ, RZ, R13 ;  /* 0x000000ffff079224 */ /* 0x000fca00078e000d */
[----:B------:R0:W2:Y:S01]  /*7c90*/  @!P1 LDG.E.U16 R34, desc[UR20][R6.64] ;  /* 0x0000001406229981 */ /* 0x0000a2000c1e1500 */
[C---:B------:R-:W-:Y:S02]  /*7ca0*/  IMAD R25, R70.reuse, 0x2a, RZ ;  /* 0x0000002a46197824 */ /* 0x040fe400078e02ff */
[----:B------:R-:W-:-:S03]  /*7cb0*/  IMAD R5, R70, 0x15, RZ ;  /* 0x0000001546057824 */ /* 0x000fc600078e02ff */
[----:B------:R-:W-:-:S04]  /*7cc0*/  IADD3 R27, P6, PT, R25, R3, RZ ;  /* 0x00000003191b7210 */ /* 0x000fc80007fde0ff */
[----:B------:R-:W-:Y:S01]  /*7cd0*/  LEA.HI.X.SX32 R29, R5, R2, 0x1, P6 ;  /* 0x00000002051d7211 */ /* 0x000fe200030f0eff */
[----:B0-----:R-:W-:Y:S01]  /*7ce0*/  @!P5 IMAD.MOV.U32 R6, RZ, RZ, R27 ;  /* 0x000000ffff06d224 */ /* 0x001fe200078e001b */
[----:B------:R-:W-:-:S03]  /*7cf0*/  PRMT R20, RZ, 0x7610, R20 ;  /* 0x00007610ff147816 */ /* 0x000fc60000000014 */
[----:B------:R-:W-:Y:S01]  /*7d00*/  @!P5 IMAD.MOV.U32 R7, RZ, RZ, R29 ;  /* 0x000000ffff07d224 */ /* 0x000fe200078e001d */
[----:B------:R-:W-:Y:S04]  /*7d10*/  STL [R1+0xe9c], R37 ;  /* 0x000e9c2501007387 */ /* 0x000fe80000100800 */
[----:B------:R0:W3:Y:S04]  /*7d20*/  @!P5 LDG.E.U16 R20, desc[UR20][R6.64] ;  /* 0x000000140614d981 */ /* 0x0000e8000c1e1500 */
[----:B------:R-:W-:Y:S04]  /*7d30*/  STL [R1+0xea4], R27 ;  /* 0x000ea41b01007387 */ /* 0x000fe80000100800 */
[----:B------:R1:W-:Y:S04]  /*7d40*/  STL [R1+0xe98], R13 ;  /* 0x000e980d01007387 */ /* 0x0003e80000100800 */
[----:B------:R-:W-:Y:S01]  /*7d50*/  STL [R1+0xea0], R29 ;  /* 0x000ea01d01007387 */ /* 0x000fe20000100800 */
[----:B-1----:R-:W-:-:S02]  /*7d60*/  IMAD R13, R70, 0x2c, RZ ;  /* 0x0000002c460d7824 */ /* 0x002fc400078e02ff */
[C---:B0-----:R-:W-:Y:S02]  /*7d70*/  VIADD R6, R12.reuse, 0xffffffe6 ;  /* 0xffffffe60c067836 */ /* 0x041fe40000000000 */
[----:B------:R-:W-:Y:S01]  /*7d80*/  VIADD R7, R12, 0xffffffe5 ;  /* 0xffffffe50c077836 */ /* 0x000fe20000000000 */
[----:B------:R-:W-:Y:S02]  /*7d90*/  PRMT R31, RZ, 0x7610, R31 ;  /* 0x00007610ff1f7816 */ /* 0x000fe4000000001f */
[----:B------:R-:W-:Y:S01]  /*7da0*/  ISETP.GE.U32.AND P5, PT, R6, 0x7fffff67, PT ;  /* 0x7fffff670600780c */ /* 0x000fe20003fa6070 */
        /* <DEDUP_REMOVED lines=8> */
[----:B------:R-:W-:Y:S01]  /*7e30*/  IMAD R5, R70, 0x17, RZ ;  /* 0x0000001746057824 */ /* 0x000fe200078e02ff */
[----:B---3--:R1:W-:Y:S04]  /*7e40*/  STL [R1+0x33c], R20 ;  /* 0x00033c1401007387 */ /* 0x0083e80000100800 */
[----:B------:R-:W-:Y:S01]  /*7e50*/  STL [R1+0xe8c], R34 ;  /* 0x000e8c2201007387 */ /* 0x000fe20000100800 */
[----:B-1----:R-:W-:-:S04]  /*7e60*/  IADD3 R20, P6, PT, R27, R3, RZ ;  /* 0x000000031b147210 */ /* 0x002fc80007fde0ff */
[----:B------:R-:W-:Y:S01]  /*7e70*/  LEA.HI.X.SX32 R29, R5, R2, 0x1, P6 ;  /* 0x00000002051d7211 */ /* 0x000fe200030f0eff */
[----:B------:R-:W-:Y:S01]  /*7e80*/  STL [R1+0xe94], R20 ;  /* 0x000e941401007387 */ /* 0x000fe20000100800 */
[----:B------:R-:W-:-:S03]  /*7e90*/  PRMT R15, RZ, 0x7610, R15 ;  /* 0x00007610ff0f7816 */ /* 0x000fc6000000000f */
[----:B------:R1:W-:Y:S01]  /*7ea0*/  STL [R1+0xe88], R14 ;  /* 0x000e880e01007387 */ /* 0x0003e20000100800 */
[----:B0-----:R-:W-:Y:S02]  /*7eb0*/  @!P4 IMAD.MOV.U32 R7, RZ, RZ, R29 ;  /* 0x000000ffff07c224 */ /* 0x001fe400078e001d */
[----:B------:R-:W-:Y:S01]  /*7ec0*/  @!P4 IMAD.MOV.U32 R6, RZ, RZ, R20 ;  /* 0x000000ffff06c224 */ /* 0x000fe200078e0014 */
[----:B------:R0:W-:Y:S01]  /*7ed0*/  STL [R1+0xe90], R29 ;  /* 0x000e901d01007387 */ /* 0x0001e20000100800 */
[----:B------:R-:W-:-:S03]  /*7ee0*/  IMAD R5, R70, 0x19, RZ ;  /* 0x0000001946057824 */ /* 0x000fc600078e02ff */
[----:B------:R3:W5:Y:S01]  /*7ef0*/  @!P4 LDG.E.U16 R15, desc[UR20][R6.64] ;  /* 0x00000014060fc981 */ /* 0x000762000c1e1500 */
[C---:B-1----:R-:W-:Y:S02]  /*7f00*/  IMAD R14, R70.reuse, 0x30, RZ ;  /* 0x00000030460e7824 */ /* 0x042fe400078e02ff */
[----:B0-----:R-:W-:-:S03]  /*7f10*/  IMAD R29, R70, 0x32, RZ ;  /* 0x00000032461d7824 */ /* 0x001fc600078e02ff */
[-C--:B------:R-:W-:Y:S01]  /*7f20*/  IADD3 R34, P0, PT, R14, R3.reuse, RZ ;  /* 0x000000030e227210 */ /* 0x080fe20007f1e0ff */
[C---:B---3--:R-:W-:Y:S01]  /*7f30*/  VIADD R6, R12.reuse, 0xffffffe4 ;  /* 0xffffffe40c067836 */ /* 0x048fe20000000000 */
[----:B------:R-:W-:Y:S01]  /*7f40*/  IADD3 R20, P6, PT, R29, R3, RZ ;  /* 0x000000031d147210 */ /* 0x000fe20007fde0ff */
[----:B------:R-:W-:Y:S01]  /*7f50*/  VIADD R7, R12, 0xffffffe3 ;  /* 0xffffffe30c077836 */ /* 0x000fe20000000000 */
[----:B------:R-:W-:Y:S01]  /*7f60*/  LEA.HI.X.SX32 R9, R9, R2, 0x1, P0 ;  /* 0x0000000209097211 */ /* 0x000fe200000f0eff */
[----:B------:R-:W-:Y:S01]  /*7f70*/  STL [R1+0xe7c], R34 ;  /* 0x000e7c2201007387 */ /* 0x000fe20000100800 */
[----:B------:R-:W-:Y:S01]  /*7f80*/  ISETP.GE.U32.AND P4, PT, R6, 0x7fffff65, PT ;  /* 0x7fffff650600780c */ /* 0x000fe20003f86070 */
[----:B------:R-:W-:Y:S01]  /*7f90*/  @!P3 IMAD.MOV.U32 R6, RZ, RZ, R34 ;  /* 0x000000ffff06b224 */ /* 0x000fe200078e0022 */
[----:B------:R-:W-:Y:S01]  /*7fa0*/  PRMT R33, RZ, 0x7610, R33 ;  /* 0x00007610ff217816 */ /* 0x000fe20000000021 */
[----:B------:R-:W-:Y:S01]  /*7fb0*/  STL [R1+0xe84], R20 ;  /* 0x000e841401007387 */ /* 0x000fe20000100800 */
[----:B------:R-:W-:Y:S01]  /*7fc0*/  ISETP.GE.U32.AND P0, PT, R7, 0x7fffff64, PT ;  /* 0x7fffff640700780c */ /* 0x000fe20003f06070 */
[----:B------:R-:W-:-:S02]  /*7fd0*/  @!P3 IMAD.MOV.U32 R7, RZ, RZ, R9 ;  /* 0x000000ffff07b224 */ /* 0x000fc400078e0009 */
[----:B------:R0:W-:Y:S01]  /*7fe0*/  STL [R1+0xe78], R9 ;  /* 0x000e780901007387 */ /* 0x0001e20000100800 */
[----:B------:R-:W-:-:S03]  /*7ff0*/  PRMT R16, RZ, 0x7610, R16 ;  /* 0x00007610ff107816 */ /* 0x000fc60000000010 */
[----:B------:R1:W3:Y:S01]  /*8000*/  @!P3 LDG.E.U16 R33, desc[UR20][R6.64] ;  /* 0x000000140621b981 */ /* 0x0002e2000c1e1500 */
[----:B0-----:R-:W-:Y:S02]  /*8010*/  IMAD R9, R70, 0x34, RZ ;  /* 0x0000003446097824 */ /* 0x001fe400078e02ff */
[----:B-1----:R-:W-:-:S03]  /*8020*/  @!P5 IMAD.MOV.U32 R6, RZ, RZ, R20 ;  /* 0x000000ffff06d224 */ /* 0x002fc600078e0014 */
[----:B------:R-:W-:-:S04]  /*8030*/  IADD3 R34, P3, PT, R9, R3, RZ ;  /* 0x0000000309227210 */ /* 0x000fc80007f7e0ff */
[-C--:B------:R-:W-:Y:S02]  /*8040*/  LEA.HI.X.SX32 R37, R17, R2.reuse, 0x1, P3 ;  /* 0x0000000211257211 */ /* 0x080fe400018f0eff */
[----:B------:R-:W-:Y:S01]  /*8050*/  PRMT R32, RZ, 0x7610, R32 ;  /* 0x00007610ff207816 */ /* 0x000fe20000000020 */
[----:B--2---:R0:W-:Y:S02]  /*8060*/  STL [R1+0x338], R31 ;  /* 0x0003381f01007387 */ /* 0x0041e40000100800 */
[----:B0-----:R-:W-:-:S05]  /*8070*/  LEA.HI.X.SX32 R31, R5, R2, 0x1, P6 ;  /* 0x00000002051f7211 */ /* 0x001fca00030f0eff */
[----:B------:R-:W-:-:S05]  /*8080*/  @!P5 IMAD.MOV.U32 R7, RZ, RZ, R31 ;  /* 0x000000ffff07d224 */ /* 0x000fca00078e001f */
[----:B------:R0:W5:Y:S02]  /*8090*/  @!P5 LDG.E.U16 R16, desc[UR20][R6.64] ;  /* 0x000000140610d981 */ /* 0x000164000c1e1500 */
[C---:B0-----:R-:W-:Y:S02]  /*80a0*/  VIADD R6, R12.reuse, 0xffffffe2 ;  /* 0xffffffe20c067836 */ /* 0x041fe40000000000 */
[----:B------:R-:W-:-:S03]  /*80b0*/  VIADD R7, R12, 0xffffffe1 ;  /* 0xffffffe10c077836 */ /* 0x000fc60000000000 */
[----:B------:R-:W-:Y:S01]  /*80c0*/  ISETP.GE.U32.AND P5, PT, R6, 0x7fffff63, PT ;  /* 0x7fffff630600780c */ /* 0x000fe20003fa6070 */
[----:B------:R-:W-:Y:S01]  /*80d0*/  @!P1 IMAD.MOV.U32 R6, RZ, RZ, R34 ;  /* 0x000000ffff069224 */ /* 0x000fe200078e0022 */
[----:B------:R-:W-:Y:S01]  /*80e0*/  ISETP.GE.U32.AND P3, PT, R7, 0x7fffff62, PT ;  /* 0x7fffff620700780c */ /* 0x000fe20003f66070 */
[----:B------:R-:W-:-:S05]  /*80f0*/  @!P1 IMAD.MOV.U32 R7, RZ, RZ, R37 ;  /* 0x000000ffff079224 */ /* 0x000fca00078e0025 */
[----:B------:R0:W2:Y:S04]  /*8100*/  @!P1 LDG.E.U16 R32, desc[UR20][R6.64] ;  /* 0x0000001406209981 */ /* 0x0000a8000c1e1500 */
[----:B------:R1:W-:Y:S01]  /*8110*/  STL [R1+0xe80], R31 ;  /* 0x000e801f01007387 */ /* 0x0003e20000100800 */
[C---:B------:R-:W-:Y:S02]  /*8120*/  IMAD R5, R70.reuse, 0x1b, RZ ;  /* 0x0000001b46057824 */ /* 0x040fe400078e02ff */
[----:B-1----:R-:W-:Y:S01]  /*8130*/  IMAD R31, R70, 0x36, RZ ;  /* 0x00000036461f7824 */ /* 0x002fe200078e02ff */
[----:B------:R-:W-:Y:S04]  /*8140*/  STL [R1+0xe6c], R34 ;  /* 0x000e6c2201007387 */ /* 0x000fe80000100800 */
[----:B------:R-:W-:-:S05]  /*8150*/  IADD3 R20, P6, PT, R31, R3, RZ ;  /* 0x000000031f147210 */ /* 0x000fca0007fde0ff */
[----:B------:R-:W-:Y:S04]  /*8160*/  STL [R1+0xe74], R20 ;  /* 0x000e741401007387 */ /* 0x000fe80000100800 */
[----:B------:R-:W-:Y:S04]  /*8170*/  STL [R1+0xe68], R37 ;  /* 0x000e682501007387 */ /* 0x000fe80000100800 */
[----:B---3--:R1:W-:Y:S01]  /*8180*/  STL [R1+0x334], R33 ;  /* 0x0003342101007387 */ /* 0x0083e20000100800 */
[----:B------:R-:W-:Y:S02]  /*8190*/  PRMT R17, RZ, 0x7610, R17 ;  /* 0x00007610ff117816 */ /* 0x000fe40000000011 */
[----:B-1----:R-:W-:Y:S01]  /*81a0*/  LEA.HI.X.SX32 R33, R5, R2, 0x1, P6 ;  /* 0x0000000205217211 */ /* 0x002fe200030f0eff */
[----:B0-----:R-:W-:-:S04]  /*81b0*/  @!P4 IMAD.MOV.U32 R6, RZ, RZ, R20 ;  /* 0x000000ffff06c224 */ /* 0x001fc800078e0014 */
[----:B------:R0:W-:Y:S01]  /*81c0*/  STL [R1+0xe70], R33 ;  /* 0x000e702101007387 */ /* 0x0001e20000100800 */
[----:B------:R-:W-:Y:S02]  /*81d0*/  @!P4 IMAD.MOV.U32 R7, RZ, RZ, R33 ;  /* 0x000000ffff07c224 */ /* 0x000fe400078e0021 */
[----:B------:R-:W-:-:S03]  /*81e0*/  IMAD R5, R70, 0x1d, RZ ;  /* 0x0000001d46057824 */ /* 0x000fc600078e02ff */
[----:B------:R1:W5:Y:S01]  /*81f0*/  @!P4 LDG.E.U16 R17, desc[UR20][R6.64] ;  /* 0x000000140611c981 */ /* 0x000362000c1e1500 */
[----:B0-----:R-:W-:Y:S01]  /*8200*/  IMAD R33, R70, 0x3a, RZ ;  /* 0x0000003a46217824 */ /* 0x001fe200078e02ff */
[----:B------:R-:W-:Y:S01]  /*8210*/  PRMT R35, RZ, 0x7610, R35 ;  /* 0x00007610ff237816 */ /* 0x000fe20000000023 */
[C---:B-1----:R-:W-:Y:S02]  /*8220*/  VIADD R6, R12.reuse, 0xffffffe0 ;  /* 0xffffffe00c067836 */ /* 0x042fe40000000000 */
[----:B------:R-:W-:Y:S01]  /*8230*/  VIADD R7, R12, 0xffffffdf ;  /* 0xffffffdf0c077836 */ /* 0x000fe20000000000 */
[----:B------:R-:W-:Y:S02]  /*8240*/  IADD3 R20, P6, PT, R33, R3, RZ ;  /* 0x0000000321147210 */ /* 0x000fe40007fde0ff */
[----:B------:R-:W-:Y:S02]  /*8250*/  ISETP.GE.U32.AND P4, PT, R6, 0x7fffff61, PT ;  /* 0x7fffff610600780c */ /* 0x000fe40003f86070 */
[----:B------:R-:W-:Y:S01]  /*8260*/  LEA.HI.X.SX32 R37, R5, R2, 0x1, P6 ;  /* 0x0000000205257211 */ /* 0x000fe200030f0eff */
[C---:B------:R-:W-:Y:S01]  /*8270*/  IMAD R34, R70.reuse, 0x3c, RZ ;  /* 0x0000003c46227824 */ /* 0x040fe200078e02ff */
[----:B------:R-:W-:Y:S01]  /*8280*/  PRMT R39, RZ, 0x7610, R39 ;  /* 0x00007610ff277816 */ /* 0x000fe20000000027 */
[----:B--2---:R0:W-:Y:S02]  /*8290*/  STL [R1+0x330], R32 ;  /* 0x0003302001007387 */ /* 0x0041e40000100800 */
[----:B0-----:R-:W-:-:S05]  /*82a0*/  IMAD R32, R70, 0x38, RZ ;  /* 0x0000003846207824 */ /* 0x001fca00078e02ff */
[----:B------:R-:W-:-:S04]  /*82b0*/  IADD3 R41, P1, PT, R32, R3, RZ ;  /* 0x0000000320297210 */ /* 0x000fc80007f3e0ff */
[----:B------:R-:W-:Y:S01]  /*82c0*/  LEA.HI.X.SX32 R43, R18, R2, 0x1, P1 ;  /* 0x00000002122b7211 */ /* 0x000fe200008f0eff */
[----:B------:R-:W-:Y:S01]  /*82d0*/  @!P0 IMAD.MOV.U32 R6, RZ, RZ, R41 ;  /* 0x000000ffff068224 */ /* 0x000fe200078e0029 */
[----:B------:R-:W-:-:S03]  /*82e0*/  ISETP.GE.U32.AND P1, PT, R7, 0x7fffff60, PT ;  /* 0x7fffff600700780c */ /* 0x000fc60003f26070 */
[----:B------:R-:W-:Y:S01]  /*82f0*/  @!P0 IMAD.MOV.U32 R7, RZ, RZ, R43 ;  /* 0x000000ffff078224 */ /* 0x000fe200078e002b */
[----:B------:R-:W-:-:S04]  /*8300*/  PRMT R18, RZ, 0x7610, R18 ;  /* 0x00007610ff127816 */ /* 0x000fc80000000012 */
[----:B------:R0:W2:Y:S02]  /*8310*/  @!P0 LDG.E.U16 R35, desc[UR20][R6.64] ;  /* 0x0000001406238981 */ /* 0x0000a4000c1e1500 */
[----:B0-----:R-:W-:Y:S02]  /*8320*/  @!P5 IMAD.MOV.U32 R6, RZ, RZ, R20 ;  /* 0x000000ffff06d224 */ /* 0x001fe400078e0014 */
[----:B------:R-:W-:Y:S01]  /*8330*/  @!P5 IMAD.MOV.U32 R7, RZ, RZ, R37 ;  /* 0x000000ffff07d224 */ /* 0x000fe200078e0025 */
[----:B------:R0:W-:Y:S04]  /*8340*/  STL [R1+0xe5c], R41 ;  /* 0x000e5c2901007387 */ /* 0x0001e80000100800 */
[----:B------:R1:W5:Y:S04]  /*8350*/  @!P5 LDG.E.U16 R18, desc[UR20][R6.64] ;  /* 0x000000140612d981 */ /* 0x000368000c1e1500 */
[----:B------:R-:W-:Y:S01]  /*8360*/  STL [R1+0xe64], R20 ;  /* 0x000e641401007387 */ /* 0x000fe20000100800 */
[----:B0-----:R-:W-:Y:S01]  /*8370*/  IADD3 R41, P0, PT, R34, R3, RZ ;  /* 0x0000000322297210 */ /* 0x001fe20007f1e0ff */
[----:B-1----:R-:W-:-:S02]  /*8380*/  VIADD R6, R12, 0xffffffde ;  /* 0xffffffde0c067836 */ /* 0x002fc40000000000 */
[----:B------:R0:W-:Y:S03]  /*8390*/  STL [R1+0xe58], R43 ;  /* 0x000e582b01007387 */ /* 0x0001e60000100800 */
[----:B------:R-:W-:Y:S01]  /*83a0*/  ISETP.GE.U32.AND P5, PT, R6, 0x7fffff5f, PT ;  /* 0x7fffff5f0600780c */ /* 0x000fe20003fa6070 */
[----:B------:R-:W-:Y:S01]  /*83b0*/  VIADD R6, R12, 0xffffffdd ;  /* 0xffffffdd0c067836 */ /* 0x000fe20000000000 */
[----:B0-----:R-:W-:-:S04]  /*83c0*/  LEA.HI.X.SX32 R43, R19, R2, 0x1, P0 ;  /* 0x00000002132b7211 */ /* 0x001fc800000f0eff */
[----:B------:R-:W-:Y:S01]  /*83d0*/  ISETP.GE.U32.AND P0, PT, R6, 0x7fffff5e, PT ;  /* 0x7fffff5e0600780c */ /* 0x000fe20003f06070 */
[----:B------:R-:W-:Y:S02]  /*83e0*/  @!P3 IMAD.MOV.U32 R6, RZ, RZ, R41 ;  /* 0x000000ffff06b224 */ /* 0x000fe400078e0029 */
[----:B------:R-:W-:-:S05]  /*83f0*/  @!P3 IMAD.MOV.U32 R7, RZ, RZ, R43 ;  /* 0x000000ffff07b224 */ /* 0x000fca00078e002b */
[----:B------:R0:W3:Y:S04]  /*8400*/  @!P3 LDG.E.U16 R39, desc[UR20][R6.64] ;  /* 0x000000140627b981 */ /* 0x0000e8000c1e1500 */
[----:B------:R-:W-:Y:S01]  /*8410*/  STL [R1+0xe60], R37 ;  /* 0x000e602501007387 */ /* 0x000fe20000100800 */
[C---:B------:R-:W-:Y:S01]  /*8420*/  IMAD R5, R70.reuse, 0x1f, RZ ;  /* 0x0000001f46057824 */ /* 0x040fe200078e02ff */
[----:B------:R-:W-:Y:S02]  /*8430*/  PRMT R19, RZ, 0x7610, R19 ;  /* 0x00007610ff137816 */ /* 0x000fe40000000013 */
[----:B------:R-:W-:Y:S01]  /*8440*/  PRMT R38, RZ, 0x7610, R38 ;  /* 0x00007610ff267816 */ /* 0x000fe20000000026 */
[----:B--2---:R1:W-:Y:S02]  /*8450*/  STL [R1+0x32c], R35 ;  /* 0x00032c2301007387 */ /* 0x0043e40000100800 */
[----:B-1----:R-:W-:-:S05]  /*8460*/  IMAD R35, R70, 0x3e, RZ ;  /* 0x0000003e46237824 */ /* 0x002fca00078e02ff */
[----:B------:R-:W-:Y:S01]  /*8470*/  IADD3 R20, P6, PT, R35, R3, RZ ;  /* 0x0000000323147210 */ /* 0x000fe20007fde0ff */
[----:B------:R-:W-:Y:S03]  /*8480*/  STL [R1+0xe4c], R41 ;  /* 0x000e4c2901007387 */ /* 0x000fe60000100800 */
[----:B------:R-:W-:Y:S01]  /*8490*/  LEA.HI.X.SX32 R37, R5, R2, 0x1, P6 ;  /* 0x0000000205257211 */ /* 0x000fe200030f0eff */
[----:B------:R-:W-:Y:S01]  /*84a0*/  STL [R1+0xe54], R20 ;  /* 0x000e541401007387 */ /* 0x000fe20000100800 */
[----:B0-----:R-:W-:-:S03]  /*84b0*/  @!P4 IMAD.MOV.U32 R6, RZ, RZ, R20 ;  /* 0x000000ffff06c224 */ /* 0x001fc600078e0014 */
[----:B------:R0:W-:Y:S01]  /*84c0*/  STL [R1+0xe48], R43 ;  /* 0x000e482b01007387 */ /* 0x0001e20000100800 */
[----:B------:R-:W-:Y:S02]  /*84d0*/  @!P4 IMAD.MOV.U32 R7, RZ, RZ, R37 ;  /* 0x000000ffff07c224 */ /* 0x000fe400078e0025 */
[C---:B------:R-:W-:Y:S01]  /*84e0*/  IMAD.SHL.U32 R5, R70.reuse, 0x20, RZ ;  /* 0x0000002046057824 */ /* 0x040fe200078e00ff */
[----:B------:R1:W-:Y:S04]  /*84f0*/  STL [R1+0xe50], R37 ;  /* 0x000e502501007387 */ /* 0x0003e80000100800 */
[----:B------:R2:W5:Y:S01]  /*8500*/  @!P4 LDG.E.U16 R19, desc[UR20][R6.64] ;  /* 0x000000140613c981 */ /* 0x000562000c1e1500 */
[C---:B0-----:R-:W-:Y:S01]  /*8510*/  LEA R43, P3, R70.reuse, R3, 0x6 ;  /* 0x00000003462b7211 */ /* 0x041fe200078630ff */
[----:B-1----:R-:W-:-:S03]  /*8520*/  IMAD R37, R70, 0x42, RZ ;  /* 0x0000004246257824 */ /* 0x002fc600078e02ff */
[----:B------:R-:W-:Y:S01]  /*8530*/  LEA.HI.X.SX32 R45, R5, R2, 0x1, P3 ;  /* 0x00000002052d7211 */ /* 0x000fe200018f0eff */
[----:B--2---:R-:W-:Y:S02]  /*8540*/  IMAD R6, R70, 0x21, RZ ;  /* 0x0000002146067824 */ /* 0x004fe400078e02ff */
[----:B------:R-:W-:Y:S01]  /*8550*/  VIADD R7, R12, 0xffffffdc ;  /* 0xffffffdc0c077836 */ /* 0x000fe20000000000 */
[----:B---3--:R0:W-:Y:S04]  /*8560*/  STL [R1+0x328], R39 ;  /* 0x0003282701007387 */ /* 0x0081e80000100800 */
[----:B------:R-:W-:Y:S01]  /*8570*/  ISETP.GE.U32.AND P4, PT, R7, 0x7fffff5d, PT ;  /* 0x7fffff5d0700780c */ /* 0x000fe20003f86070 */
[----:B------:R-:W-:Y:S01]  /*8580*/  @!P1 IMAD.MOV.U32 R7, RZ, RZ, R45 ;  /* 0x000000ffff079224 */ /* 0x000fe200078e002d */
[----:B0-----:R-:W-:-:S04]  /*8590*/  IADD3 R39, P6, PT, R37, R3, RZ ;  /* 0x0000000325277210 */ /* 0x001fc80007fde0ff */
[----:B------:R-:W-:Y:S01]  /*85a0*/  LEA.HI.X.SX32 R41, R6, R2, 0x1, P6 ;  /* 0x0000000206297211 */ /* 0x000fe200030f0eff */
[----:B------:R-:W-:-:S05]  /*85b0*/  @!P1 IMAD.MOV.U32 R6, RZ, RZ, R43 ;  /* 0x000000ffff069224 */ /* 0x000fca00078e002b */
[----:B------:R0:W2:Y:S01]  /*85c0*/  @!P1 LDG.E.U16 R38, desc[UR20][R6.64] ;  /* 0x0000001406269981 */ /* 0x0000a2000c1e1500 */
[----:B------:R-:W-:-:S03]  /*85d0*/  VIADD R20, R12, 0xffffffdb ;  /* 0xffffffdb0c147836 */ /* 0x000fc60000000000 */
[----:B------:R-:W-:Y:S04]  /*85e0*/  STL [R1+0xe3c], R43 ;  /* 0x000e3c2b01007387 */ /* 0x000fe80000100800 */
[----:B------:R-:W-:Y:S01]  /*85f0*/  STL [R1+0xe44], R39 ;  /* 0x000e442701007387 */ /* 0x000fe20000100800 */
[----:B------:R-:W-:-:S03]  /*8600*/  ISETP.GE.U32.AND P3, PT, R20, 0x7fffff5c, PT ;  /* 0x7fffff5c1400780c */ /* 0x000fc60003f66070 */
[----:B------:R-:W-:Y:S01]  /*8610*/  STL [R1+0xe38], R45 ;  /* 0x000e382d01007387 */ /* 0x000fe20000100800 */
[----:B------:R-:W-:-:S03]  /*8620*/  PRMT R20, RZ, 0x7610, R20 ;  /* 0x00007610ff147816 */ /* 0x000fc60000000014 */
[----:B------:R-:W-:Y:S01]  /*8630*/  STL [R1+0xe40], R41 ;  /* 0x000e402901007387 */ /* 0x000fe20000100800 */
[----:B0-----:R-:W-:Y:S02]  /*8640*/  @!P5 IMAD.MOV.U32 R6, RZ, RZ, R39 ;  /* 0x000000ffff06d224 */ /* 0x001fe400078e0027 */
[----:B------:R-:W-:-:S05]  /*8650*/  @!P5 IMAD.MOV.U32 R7, RZ, RZ, R41 ;  /* 0x000000ffff07d224 */ /* 0x000fca00078e0029 */
[----:B------:R0:W5:Y:S01]  /*8660*/  @!P5 LDG.E.U16 R20, desc[UR20][R6.64] ;  /* 0x000000140614d981 */ /* 0x000162000c1e1500 */
[----:B------:R-:W-:Y:S01]  /*8670*/  PRMT R40, RZ, 0x7610, R40 ;  /* 0x00007610ff287816 */ /* 0x000fe20000000028 */
[C---:B0-----:R-:W-:Y:S02]  /*8680*/  VIADD R6, R12.reuse, 0xffffffda ;  /* 0xffffffda0c067836 */ /* 0x041fe40000000000 */
[----:B------:R-:W-:-:S03]  /*8690*/  VIADD R7, R12, 0xffffffd9 ;  /* 0xffffffd90c077836 */ /* 0x000fc60000000000 */
[----:B------:R-:W-:Y:S01]  /*86a0*/  ISETP.GE.U32.AND P5, PT, R6, 0x7fffff5b, PT ;  /* 0x7fffff5b0600780c */ /* 0x000fe20003fa6070 */
[----:B--2---:R0:W-:Y:S02]  /*86b0*/  STL [R1+0x324], R38 ;  /* 0x0003242601007387 */ /* 0x0041e40000100800 */
[----:B0-----:R-:W-:-:S05]  /*86c0*/  IMAD R38, R70, 0x44, RZ ;  /* 0x0000004446267824 */ /* 0x001fca00078e02ff */
[----:B------:R-:W-:-:S04]  /*86d0*/  IADD3 R45, P1, PT, R38, R3, RZ ;  /* 0x00000003262d7210 */ /* 0x000fc80007f3e0ff */
[----:B------:R-:W-:Y:S01]  /*86e0*/  LEA.HI.X.SX32 R48, R21, R2, 0x1, P1 ;  /* 0x0000000215307211 */ /* 0x000fe200008f0eff */
[----:B------:R-:W-:Y:S01]  /*86f0*/  @!P0 IMAD.MOV.U32 R6, RZ, RZ, R45 ;  /* 0x000000ffff068224 */ /* 0x000fe200078e002d */
[----:B------:R-:W-:-:S03]  /*8700*/  ISETP.GE.U32.AND P1, PT, R7, 0x7fffff5a, PT ;  /* 0x7fffff5a0700780c */ /* 0x000fc60003f26070 */
[----:B------:R-:W-:-:S05]  /*8710*/  @!P0 IMAD.MOV.U32 R7, RZ, RZ, R48 ;  /* 0x000000ffff078224 */ /* 0x000fca00078e0030 */
[----:B------:R0:W2:Y:S01]  /*8720*/  @!P0 LDG.E.U16 R40, desc[UR20][R6.64] ;  /* 0x0000001406288981 */ /* 0x0000a2000c1e1500 */
[C---:B------:R-:W-:Y:S02]  /*8730*/  IMAD R39, R70.reuse, 0x46, RZ ;  /* 0x0000004646277824 */ /* 0x040fe400078e02ff */
[----:B------:R-:W-:-:S03]  /*8740*/  IMAD R5, R70, 0x23, RZ ;  /* 0x0000002346057824 */ /* 0x000fc600078e02ff */
[----:B------:R-:W-:Y:S01]  /*8750*/  IADD3 R41, P6, PT, R39, R3, RZ ;  /* 0x0000000327297210 */ /* 0x000fe20007fde0ff */
[----:B------:R-:W-:Y:S03]  /*8760*/  STL [R1+0xb4c], R45 ;  /* 0x000b4c2d01007387 */ /* 0x000fe60000100800 */
[----:B------:R-:W-:Y:S01]  /*8770*/  LEA.HI.X.SX32 R43, R5, R2, 0x1, P6 ;  /* 0x00000002052b7211 */ /* 0x000fe200030f0eff */
[----:B------:R-:W-:Y:S04]  /*8780*/  STL [R1+0xb54], R41 ;  /* 0x000b542901007387 */ /* 0x000fe80000100800 */
        /* <DEDUP_REMOVED lines=95> */
[----:B------:R1:W-:Y:S04]  /*8d80*/  STL [R1+0xb94], R52 ;  /* 0x000b943401007387 */ /* 0x0003e80000100800 */
[----:B------:R-:W-:Y:S01]  /*8d90*/  STL [R1+0xb88], R71 ;  /* 0x000b884701007387 */ /* 0x000fe20000100800 */
[----:B------:R-:W-:-:S03]  /*8da0*/  PRMT R25, RZ, 0x7610, R25 ;  /* 0x00007610ff197816 */ /* 0x000fc60000000019 */
[----:B------:R3:W-:Y:S01]  /*8db0*/  STL [R1+0xb90], R56 ;  /* 0x000b903801007387 */ /* 0x0007e20000100800 */
[----:B0-----:R-:W-:Y:S02]  /*8dc0*/  @!P4 IMAD.MOV.U32 R6, RZ, RZ, R52 ;  /* 0x000000ffff06c224 */ /* 0x001fe400078e0034 */
[----:B------:R-:W-:Y:S02]  /*8dd0*/  @!P4 IMAD.MOV.U32 R7, RZ, RZ, R56 ;  /* 0x000000ffff07c224 */ /* 0x000fe400078e0038 */
[----:B-1----:R-:W-:-:S03]  /*8de0*/  IMAD R52, R70, 0x5a, RZ ;  /* 0x0000005a46347824 */ /* 0x002fc600078e02ff */
[----:B------:R0:W5:Y:S01]  /*8df0*/  @!P4 LDG.E.U16 R25, desc[UR20][R6.64] ;  /* 0x000000140619c981 */ /* 0x000162000c1e1500 */
[----:B------:R-:W-:Y:S01]  /*8e00*/  IMAD R5, R70, 0x2d, RZ ;  /* 0x0000002d46057824 */ /* 0x000fe200078e02ff */
[----:B---3--:R-:W-:Y:S02]  /*8e10*/  IADD3 R56, P6, PT, R52, R3, RZ ;  /* 0x0000000334387210 */ /* 0x008fe40007fde0ff */
[----:B------:R-:W-:Y:S01]  /*8e20*/  PRMT R64, RZ, 0x7610, R64 ;  /* 0x00007610ff407816 */ /* 0x000fe20000000040 */
[C---:B0-----:R-:W-:Y:S02]  /*8e30*/  VIADD R6, R12.reuse, 0xffffffd0 ;  /* 0xffffffd00c067836 */ /* 0x041fe40000000000 */
[----:B------:R-:W-:Y:S01]  /*8e40*/  VIADD R7, R12, 0xffffffcf ;  /* 0xffffffcf0c077836 */ /* 0x000fe20000000000 */
[----:B------:R-:W-:Y:S02]  /*8e50*/  LEA.HI.X.SX32 R60, R5, R2, 0x1, P6 ;  /* 0x00000002053c7211 */ /* 0x000fe400030f0eff */
[----:B------:R-:W-:-:S02]  /*8e60*/  ISETP.GE.U32.AND P4, PT, R6, 0x7fffff51, PT ;  /* 0x7fffff510600780c */ /* 0x000fc40003f86070 */
[----:B------:R-:W-:Y:S02]  /*8e70*/  PRMT R26, RZ, 0x7610, R26 ;  /* 0x00007610ff1a7816 */ /* 0x000fe4000000001a */
[----:B------:R-:W-:Y:S01]  /*8e80*/  PRMT R58, RZ, 0x7610, R58 ;  /* 0x00007610ff3a7816 */ /* 0x000fe2000000003a */
[----:B--2---:R0:W-:Y:S02]  /*8e90*/  STL [R1+0x308], R50 ;  /* 0x0003083201007387 */ /* 0x0041e40000100800 */
[----:B0-----:R-:W-:-:S05]  /*8ea0*/  IMAD R50, R70, 0x58, RZ ;  /* 0x0000005846327824 */ /* 0x001fca00078e02ff */
[----:B------:R-:W-:-:S04]  /*8eb0*/  IADD3 R71, P3, PT, R50, R3, RZ ;  /* 0x0000000332477210 */ /* 0x000fc80007f7e0ff */
[----:B------:R-:W-:Y:S01]  /*8ec0*/  LEA.HI.X.SX32 R13, R13, R2, 0x1, P3 ;  /* 0x000000020d0d7211 */ /* 0x000fe200018f0eff */
[----:B------:R-:W-:Y:S01]  /*8ed0*/  @!P1 IMAD.MOV.U32 R6, RZ, RZ, R71 ;  /* 0x000000ffff069224 */ /* 0x000fe200078e0047 */
[----:B------:R-:W-:Y:S01]  /*8ee0*/  ISETP.GE.U32.AND P3, PT, R7, 0x7fffff50, PT ;  /* 0x7fffff500700780c */ /* 0x000fe20003f66070 */
[----:B------:R-:W-:Y:S02]  /*8ef0*/  STL [R1+0xb9c], R71 ;  /* 0x000b9c4701007387 */ /* 0x000fe40000100800 */
[----:B------:R-:W-:Y:S02]  /*8f00*/  @!P1 IMAD.MOV.U32 R7, RZ, RZ, R13 ;  /* 0x000000ffff079224 */ /* 0x000fe400078e000d */
[----:B------:R-:W-:Y:S04]  /*8f10*/  STL [R1+0xba4], R56 ;  /* 0x000ba43801007387 */ /* 0x000fe80000100800 */
[----:B------:R0:W-:Y:S04]  /*8f20*/  STL [R1+0xb98], R13 ;  /* 0x000b980d01007387 */ /* 0x0001e80000100800 */
[----:B------:R1:W2:Y:S01]  /*8f30*/  @!P1 LDG.E.U16 R64, desc[UR20][R6.64] ;  /* 0x0000001406409981 */ /* 0x0002a2000c1e1500 */
[----:B0-----:R-:W-:-:S02]  /*8f40*/  IMAD R13, R70, 0x5c, RZ ;  /* 0x0000005c460d7824 */ /* 0x001fc400078e02ff */
[----:B-1----:R-:W-:Y:S02]  /*8f50*/  @!P5 IMAD.MOV.U32 R6, RZ, RZ, R56 ;  /* 0x000000ffff06d224 */ /* 0x002fe400078e0038 */
[----:B------:R-:W-:Y:S01]  /*8f60*/  @!P5 IMAD.MOV.U32 R7, RZ, RZ, R60 ;  /* 0x000000ffff07d224 */ /* 0x000fe200078e003c */
[----:B------:R-:W-:-:S04]  /*8f70*/  IADD3 R71, P1, PT, R13, R3, RZ ;  /* 0x000000030d477210 */ /* 0x000fc80007f3e0ff */
[----:B------:R0:W5:Y:S01]  /*8f80*/  @!P5 LDG.E.U16 R26, desc[UR20][R6.64] ;  /* 0x00000014061ad981 */ /* 0x000162000c1e1500 */
[----:B------:R-:W-:Y:S01]  /*8f90*/  LEA.HI.X.SX32 R92, R27, R2, 0x1, P1 ;  /* 0x000000021b5c7211 */ /* 0x000fe200008f0eff */
[C---:B0-----:R-:W-:Y:S02]  /*8fa0*/  VIADD R6, R12.reuse, 0xffffffce ;  /* 0xffffffce0c067836 */ /* 0x041fe40000000000 */
[----:B------:R-:W-:-:S03]  /*8fb0*/  VIADD R7, R12, 0xffffffcd ;  /* 0xffffffcd0c077836 */ /* 0x000fc60000000000 */
[----:B------:R-:W-:Y:S01]  /*8fc0*/  ISETP.GE.U32.AND P5, PT, R6, 0x7fffff4f, PT ;  /* 0x7fffff4f0600780c */ /* 0x000fe20003fa6070 */
[----:B------:R-:W-:Y:S01]  /*8fd0*/  @!P0 IMAD.MOV.U32 R6, RZ, RZ, R71 ;  /* 0x000000ffff068224 */ /* 0x000fe200078e0047 */
[----:B------:R-:W-:Y:S01]  /*8fe0*/  ISETP.GE.U32.AND P1, PT, R7, 0x7fffff4e, PT ;  /* 0x7fffff4e0700780c */ /* 0x000fe20003f26070 */
[----:B------:R-:W-:-:S05]  /*8ff0*/  @!P0 IMAD.MOV.U32 R7, RZ, RZ, R92 ;  /* 0x000000ffff078224 */ /* 0x000fca00078e005c */
[----:B------:R0:W3:Y:S01]  /*9000*/  @!P0 LDG.E.U16 R58, desc[UR20][R6.64] ;  /* 0x00000014063a8981 */ /* 0x0000e2000c1e1500 */
[----:B------:R-:W-:-:S03]  /*9010*/  IMAD R56, R70, 0x5e, RZ ;  /* 0x0000005e46387824 */ /* 0x000fc600078e02ff */
[----:B------:R1:W-:Y:S01]  /*9020*/  STL [R1+0xba0], R60 ;  /* 0x000ba03c01007387 */ /* 0x0003e20000100800 */
[----:B------:R-:W-:-:S03]  /*9030*/  IMAD R5, R70, 0x2f, RZ ;  /* 0x0000002f46057824 */ /* 0x000fc600078e02ff */
[----:B------:R-:W-:Y:S01]  /*9040*/  STL [R1+0xbac], R71 ;  /* 0x000bac4701007387 */ /* 0x000fe20000100800 */
[----:B-1----:R-:W-:-:S05]  /*9050*/  IADD3 R60, P6, PT, R56, R3, RZ ;  /* 0x00000003383c7210 */ /* 0x002fca0007fde0ff */
[----:B------:R1:W-:Y:S04]  /*9060*/  STL [R1+0xbb4], R60 ;  /* 0x000bb43c01007387 */ /* 0x0003e80000100800 */
[----:B------:R-:W-:Y:S01]  /*9070*/  STL [R1+0xba8], R92 ;  /* 0x000ba85c01007387 */ /* 0x000fe20000100800 */
[----:B------:R-:W-:Y:S01]  /*9080*/  PRMT R27, RZ, 0x7610, R27 ;  /* 0x00007610ff1b7816 */ /* 0x000fe2000000001b */
[----:B0-----:R-:W-:Y:S02]  /*9090*/  @!P4 IMAD.MOV.U32 R6, RZ, RZ, R60 ;  /* 0x000000ffff06c224 */ /* 0x001fe400078e003c */
[----:B-1----:R-:W-:Y:S01]  /*90a0*/  IMAD R60, R70, 0x62, RZ ;  /* 0x00000062463c7824 */ /* 0x002fe200078e02ff */
[----:B------:R-:W-:Y:S02]  /*90b0*/  PRMT R82, RZ, 0x7610, R82 ;  /* 0x00007610ff527816 */ /* 0x000fe40000000052 */
[----:B------:R-:W-:-:S02]  /*90c0*/  PRMT R28, RZ, 0x7610, R28 ;  /* 0x00007610ff1c7816 */ /* 0x000fc4000000001c */
[----:B------:R-:W-:Y:S01]  /*90d0*/  PRMT R66, RZ, 0x7610, R66 ;  /* 0x00007610ff427816 */ /* 0x000fe20000000042 */
[----:B--2---:R0:W-:Y:S02]  /*90e0*/  STL [R1+0x304], R64 ;  /* 0x0003044001007387 */ /* 0x0041e40000100800 */
[----:B0-----:R-:W-:-:S05]  /*90f0*/  LEA.HI.X.SX32 R64, R5, R2, 0x1, P6 ;  /* 0x0000000205407211 */ /* 0x001fca00030f0eff */
[----:B------:R0:W-:Y:S01]  /*9100*/  STL [R1+0xbb0], R64 ;  /* 0x000bb04001007387 */ /* 0x0001e20000100800 */
[----:B------:R-:W-:Y:S02]  /*9110*/  @!P4 IMAD.MOV.U32 R7, RZ, RZ, R64 ;  /* 0x000000ffff07c224 */ /* 0x000fe400078e0040 */
[----:B------:R-:W-:-:S03]  /*9120*/  IMAD R5, R70, 0x31, RZ ;  /* 0x0000003146057824 */ /* 0x000fc600078e02ff */
[----:B------:R1:W5:Y:S01]  /*9130*/  @!P4 LDG.E.U16 R27, desc[UR20][R6.64] ;  /* 0x00000014061bc981 */ /* 0x000362000c1e1500 */
[----:B0-----:R-:W-:Y:S01]  /*9140*/  IADD3 R64, P6, PT, R60, R3, RZ ;  /* 0x000000033c407210 */ /* 0x001fe20007fde0ff */
[C---:B-1----:R-:W-:Y:S02]  /*9150*/  VIADD R6, R12.reuse, 0xffffffcc ;  /* 0xffffffcc0c067836 */ /* 0x042fe40000000000 */
[----:B---3--:R0:W-:Y:S01]  /*9160*/  STL [R1+0x300], R58 ;  /* 0x0003003a01007387 */ /* 0x0081e20000100800 */
[----:B------:R-:W-:Y:S02]  /*9170*/  VIADD R7, R12, 0xffffffcb ;  /* 0xffffffcb0c077836 */ /* 0x000fe40000000000 */
[----:B0-----:R-:W-:-:S05]  /*9180*/  IMAD R58, R70, 0x60, RZ ;  /* 0x00000060463a7824 */ /* 0x001fca00078e02ff */
[----:B------:R-:W-:-:S04]  /*9190*/  IADD3 R92, P0, PT, R58, R3, RZ ;  /* 0x000000033a5c7210 */ /* 0x000fc80007f1e0ff */
[-C--:B------:R-:W-:Y:S02]  /*91a0*/  LEA.HI.X.SX32 R14, R14, R2.reuse, 0x1, P0 ;  /* 0x000000020e0e7211 */ /* 0x080fe400000f0eff */
[----:B------:R-:W-:Y:S01]  /*91b0*/  ISETP.GE.U32.AND P4, PT, R6, 0x7fffff4d, PT ;  /* 0x7fffff4d0600780c */ /* 0x000fe20003f86070 */
[----:B------:R-:W-:Y:S01]  /*91c0*/  @!P3 IMAD.MOV.U32 R6, RZ, RZ, R92 ;  /* 0x000000ffff06b224 */ /* 0x000fe200078e005c */
[----:B------:R-:W-:Y:S01]  /*91d0*/  ISETP.GE.U32.AND P0, PT, R7, 0x7fffff4c, PT ;  /* 0x7fffff4c0700780c */ /* 0x000fe20003f06070 */
[----:B------:R-:W-:Y:S01]  /*91e0*/  @!P3 IMAD.MOV.U32 R7, RZ, RZ, R14 ;  /* 0x000000ffff07b224 */ /* 0x000fe200078e000e */
[----:B------:R-:W-:Y:S01]  /*91f0*/  STL [R1+0xbbc], R92 ;  /* 0x000bbc5c01007387 */ /* 0x000fe20000100800 */
[----:B------:R-:W-:-:S03]  /*9200*/  LEA.HI.X.SX32 R71, R5, R2, 0x1, P6 ;  /* 0x0000000205477211 */ /* 0x000fc600030f0eff */
[----:B------:R-:W-:Y:S04]  /*9210*/  STL [R1+0xbc4], R64 ;  /* 0x000bc44001007387 */ /* 0x000fe80000100800 */
[----:B------:R0:W-:Y:S04]  /*9220*/  STL [R1+0xbb8], R14 ;  /* 0x000bb80e01007387 */ /* 0x0001e80000100800 */
[----:B------:R1:W2:Y:S01]  /*9230*/  @!P3 LDG.E.U16 R82, desc[UR20][R6.64] ;  /* 0x000000140652b981 */ /* 0x0002a2000c1e1500 */
[----:B0-----:R-:W-:Y:S02]  /*9240*/  IMAD R14, R70, 0x64, RZ ;  /* 0x00000064460e7824 */ /* 0x001fe400078e02ff */
[----:B-1----:R-:W-:-:S02]  /*9250*/  @!P5 IMAD.MOV.U32 R6, RZ, RZ, R64 ;  /* 0x000000ffff06d224 */ /* 0x002fc400078e0040 */
        /* <DEDUP_REMOVED lines=16> */
[----:B------:R-:W-:Y:S04]  /*9360*/  STL [R1+0xbd4], R71 ;  /* 0x000bd44701007387 */ /* 0x000fe80000100800 */
[----:B------:R-:W-:Y:S01]  /*9370*/  STL [R1+0xbc8], R93 ;  /* 0x000bc85d01007387 */ /* 0x000fe20000100800 */
[----:B------:R-:W-:Y:S01]  /*9380*/  PRMT R29, RZ, 0x7610, R29 ;  /* 0x00007610ff1d7816 */ /* 0x000fe2000000001d */
[----:B0-----:R-:W-:Y:S02]  /*9390*/  @!P4 IMAD.MOV.U32 R6, RZ, RZ, R71 ;  /* 0x000000ffff06c224 */ /* 0x001fe400078e0047 */
[----:B--2---:R0:W-:Y:S02]  /*93a0*/  STL [R1+0x2fc], R82 ;  /* 0x0002fc5201007387 */ /* 0x0041e40000100800 */
[----:B0-----:R-:W-:-:S05]  /*93b0*/  LEA.HI.X.SX32 R82, R5, R2, 0x1, P6 ;  /* 0x0000000205527211 */ /* 0x001fca00030f0eff */
[----:B------:R-:W-:Y:S01]  /*93c0*/  STL [R1+0xbd0], R82 ;  /* 0x000bd05201007387 */ /* 0x000fe20000100800 */
[----:B------:R-:W-:-:S05]  /*93d0*/  @!P4 IMAD.MOV.U32 R7, RZ, RZ, R82 ;  /* 0x000000ffff07c224 */ /* 0x000fca00078e0052 */
[----:B------:R0:W5:Y:S02]  /*93e0*/  @!P4 LDG.E.U16 R29, desc[UR20][R6.64] ;  /* 0x00000014061dc981 */ /* 0x000164000c1e1500 */
[C---:B0-----:R-:W-:Y:S02]  /*93f0*/  VIADD R6, R12.reuse, 0xffffffc8 ;  /* 0xffffffc80c067836 */ /* 0x041fe40000000000 */
[----:B---3--:R0:W-:Y:S01]  /*9400*/  STL [R1+0x2f8], R66 ;  /* 0x0002f84201007387 */ /* 0x0081e20000100800 */
[----:B------:R-:W-:Y:S02]  /*9410*/  VIADD R7, R12, 0xffffffc7 ;  /* 0xffffffc70c077836 */ /* 0x000fe40000000000 */
[----:B0-----:R-:W-:-:S05]  /*9420*/  IMAD R66, R70, 0x68, RZ ;  /* 0x0000006846427824 */ /* 0x001fca00078e02ff */
[----:B------:R-:W-:-:S04]  /*9430*/  IADD3 R93, P1, PT, R66, R3, RZ ;  /* 0x00000003425d7210 */ /* 0x000fc80007f3e0ff */
[----:B------:R-:W-:Y:S02]  /*9440*/  LEA.HI.X.SX32 R12, R9, R2, 0x1, P1 ;  /* 0x00000002090c7211 */ /* 0x000fe400008f0eff */
[----:B------:R-:W-:Y:S01]  /*9450*/  ISETP.GE.U32.AND P4, PT, R6, 0x7fffff49, PT ;  /* 0x7fffff490600780c */ /* 0x000fe20003f86070 */
[----:B------:R-:W-:Y:S01]  /*9460*/  @!P0 IMAD.MOV.U32 R6, RZ, RZ, R93 ;  /* 0x000000ffff068224 */ /* 0x000fe200078e005d */
[----:B------:R-:W-:Y:S02]  /*9470*/  PRMT R9, RZ, 0x7610, R9 ;  /* 0x00007610ff097816 */ /* 0x000fe40000000009 */
[----:B------:R-:W-:Y:S01]  /*9480*/  ISETP.GE.U32.AND P1, PT, R7, 0x7fffff48, PT ;  /* 0x7fffff480700780c */ /* 0x000fe20003f26070 */
[----:B------:R-:W-:-:S05]  /*9490*/  @!P0 IMAD.MOV.U32 R7, RZ, RZ, R12 ;  /* 0x000000ffff078224 */ /* 0x000fca00078e000c */
[----:B------:R0:W2:Y:S01]  /*94a0*/  @!P0 LDG.E.U16 R9, desc[UR20][R6.64] ;  /* 0x0000001406098981 */ /* 0x0000a2000c1e1500 */
[----:B------:R-:W-:-:S05]  /*94b0*/  IMAD R82, R70, 0x6a, RZ ;  /* 0x0000006a46527824 */ /* 0x000fca00078e02ff */
[----:B------:R-:W-:Y:S01]  /*94c0*/  IADD3 R71, P6, PT, R82, R3, RZ ;  /* 0x0000000352477210 */ /* 0x000fe20007fde0ff */
[----:B------:R1:W-:Y:S04]  /*94d0*/  STL [R1+0xbdc], R93 ;  /* 0x000bdc5d01007387 */ /* 0x0003e80000100800 */
[----:B------:R-:W-:Y:S04]  /*94e0*/  STL [R1+0xbe4], R71 ;  /* 0x000be44701007387 */ /* 0x000fe80000100800 */
[----:B------:R3:W-:Y:S01]  /*94f0*/  STL [R1+0xbd8], R12 ;  /* 0x000bd80c01007387 */ /* 0x0007e20000100800 */
[----:B------:R-:W-:-:S03]  /*9500*/  IMAD R5, R70, 0x35, RZ ;  /* 0x0000003546057824 */ /* 0x000fc600078e02ff */
[----:B-1----:R-:W5:Y:S01]  /*9510*/  LDL.LU R93, [R1+0x1318] ;  /* 0x00131800015d7983 */ /* 0x002f620000300800 */
[----:B---3--:R-:W1:Y:S01]  /*9520*/  LDC R12, c[0x0][0x3a0] ;  /* 0x0000e800ff0c7b82 */ /* 0x008e620000000800 */
[----:B------:R-:W-:Y:S01]  /*9530*/  LEA.HI.X.SX32 R92, R5, R2, 0x1, P6 ;  /* 0x00000002055c7211 */ /* 0x000fe200030f0eff */
[----:B0-----:R-:W-:Y:S01]  /*9540*/  @!P5 IMAD.MOV.U32 R6, RZ, RZ, R71 ;  /* 0x000000ffff06d224 */ /* 0x001fe200078e0047 */
[----:B------:R-:W-:-:S03]  /*9550*/  PRMT R30, RZ, 0x7610, R30 ;  /* 0x00007610ff1e7816 */ /* 0x000fc6000000001e */
[----:B------:R-:W-:Y:S01]  /*9560*/  STL [R1+0xbe0], R92 ;  /* 0x000be05c01007387 */ /* 0x000fe20000100800 */
[----:B------:R-:W-:-:S05]  /*9570*/  @!P5 IMAD.MOV.U32 R7, RZ, RZ, R92 ;  /* 0x000000ffff07d224 */ /* 0x000fca00078e005c */
[----:B------:R1:W5:Y:S01]  /*9580*/  @!P5 LDG.E.U16 R30, desc[UR20][R6.64] ;  /* 0x00000014061ed981 */ /* 0x000362000c1e1500 */
[----:B------:R-:W-:Y:S01]  /*9590*/  PRMT R86, RZ, 0x7610, R86 ;  /* 0x00007610ff567816 */ /* 0x000fe20000000056 */
[C---:B-1----:R-:W-:Y:S02]  /*95a0*/  VIADD R6, R12.reuse, 0xffffffc6 ;  /* 0xffffffc60c067836 */ /* 0x042fe40000000000 */
        /* <DEDUP_REMOVED lines=10> */
[----:B------:R-:W-:-:S05]  /*9650*/  IMAD R71, R70, 0x6e, RZ ;  /* 0x0000006e46477824 */ /* 0x000fca00078e02ff */
[----:B------:R-:W-:Y:S01]  /*9660*/  IADD3 R71, P6, PT, R71, R3, RZ ;  /* 0x0000000347477210 */ /* 0x000fe20007fde0ff */
[----:B------:R-:W-:Y:S04]  /*9670*/  STL [R1+0xbec], R92 ;  /* 0x000bec5c01007387 */ /* 0x000fe80000100800 */
[----:B------:R-:W-:Y:S04]  /*9680*/  STL [R1+0xbf4], R71 ;  /* 0x000bf44701007387 */ /* 0x000fe80000100800 */
[----:B------:R1:W-:Y:S01]  /*9690*/  STL [R1+0xbe8], R12 ;  /* 0x000be80c01007387 */ /* 0x0003e20000100800 */
[----:B------:R-:W-:Y:S01]  /*96a0*/  IMAD R5, R70, 0x37, RZ ;  /* 0x0000003746057824 */ /* 0x000fe200078e02ff */
[----:B-1----:R-:W1:Y:S04]  /*96b0*/  LDC R12, c[0x0][0x3a0] ;  /* 0x0000e800ff0c7b82 */ /* 0x002e680000000800 */
[----:B------:R-:W-:Y:S01]  /*96c0*/  LEA.HI.X.SX32 R5, R5, R2, 0x1, P6 ;  /* 0x0000000205057211 */ /* 0x000fe200030f0eff */
[----:B0-----:R-:W-:Y:S01]  /*96d0*/  @!P4 IMAD.MOV.U32 R6, RZ, RZ, R71 ;  /* 0x000000ffff06c224 */ /* 0x001fe200078e0047 */
[----:B------:R-:W-:-:S03]  /*96e0*/  PRMT R31, RZ, 0x7610, R31 ;  /* 0x00007610ff1f7816 */ /* 0x000fc6000000001f */
[----:B------:R0:W-:Y:S01]  /*96f0*/  STL [R1+0xbf0], R5 ;  /* 0x000bf00501007387 */ /* 0x0001e20000100800 */
[----:B------:R-:W-:Y:S02]  /*9700*/  @!P4 IMAD.MOV.U32 R7, RZ, RZ, R5 ;  /* 0x000000ffff07c224 */ /* 0x000fe400078e0005 */
[----:B------:R-:W-:-:S03]  /*9710*/  IMAD R71, R70, 0x72, RZ ;  /* 0x0000007246477824 */ /* 0x000fc600078e02ff */
[----:B------:R1:W5:Y:S02]  /*9720*/  @!P4 LDG.E.U16 R31, desc[UR20][R6.64] ;  /* 0x00000014061fc981 */ /* 0x000364000c1e1500 */
[----:B------:R-:W-:Y:S01]  /*9730*/  IADD3 R71, P4, PT, R71, R3, RZ ;  /* 0x0000000347477210 */ /* 0x000fe20007f9e0ff */
[----:B0-----:R-:W-:Y:S01]  /*9740*/  IMAD R5, R70, 0x39, RZ ;  /* 0x0000003946057824 */ /* 0x001fe200078e02ff */
[----:B------:R-:W-:Y:S01]  /*9750*/  PRMT R85, RZ, 0x7610, R85 ;  /* 0x00007610ff557816 */ /* 0x000fe20000000055 */
[C---:B-1----:R-:W-:Y:S02]  /*9760*/  VIADD R6, R12.reuse, 0xffffffc4 ;  /* 0xffffffc40c067836 */ /* 0x042fe40000000000 */
[----:B------:R-:W-:Y:S01]  /*9770*/  VIADD R7, R12, 0xffffffc3 ;  /* 0xffffffc30c077836 */ /* 0x000fe20000000000 */
[----:B------:R-:W-:-:S04]  /*9780*/  LEA.HI.X.SX32 R5, R5, R2, 0x1, P4 ;  /* 0x0000000205057211 */ /* 0x000fc800020f0eff */
[----:B------:R-:W-:Y:S01]  /*9790*/  ISETP.GE.U32.AND P4, PT, R7, 0x7fffff44, PT ;  /* 0x7fffff440700780c */ /* 0x000fe20003f86070 */
[----:B--2---:R0:W-:Y:S02]  /*97a0*/  STL [R1+0x2d8], R86 ;  /* 0x0002d85601007387 */ /* 0x0041e40000100800 */
[----:B0-----:R-:W-:-:S05]  /*97b0*/  IMAD R86, R70, 0x70, RZ ;  /* 0x0000007046567824 */ /* 0x001fca00078e02ff */
[----:B------:R-:W-:-:S04]  /*97c0*/  IADD3 R86, P3, PT, R86, R3, RZ ;  /* 0x0000000356567210 */ /* 0x000fc80007f7e0ff */
[----:B------:R-:W-:Y:S02]  /*97d0*/  LEA.HI.X.SX32 R92, R32, R2, 0x1, P3 ;  /* 0x00000002205c7211 */ /* 0x000fe400018f0eff */
[----:B------:R-:W-:Y:S01]  /*97e0*/  ISETP.GE.U32.AND P3, PT, R6, 0x7fffff45, PT ;  /* 0x7fffff450600780c */ /* 0x000fe20003f66070 */
[----:B------:R-:W-:Y:S02]  /*97f0*/  @!P1 IMAD.MOV.U32 R6, RZ, RZ, R86 ;  /* 0x000000ffff069224 */ /* 0x000fe400078e0056 */
[----:B------:R-:W-:-:S05]  /*9800*/  @!P1 IMAD.MOV.U32 R7, RZ, RZ, R92 ;  /* 0x000000ffff079224 */ /* 0x000fca00078e005c */
[----:B------:R0:W2:Y:S04]  /*9810*/  @!P1 LDG.E.U16 R85, desc[UR20][R6.64] ;  /* 0x0000001406559981 */ /* 0x0000a8000c1e1500 */
[----:B------:R-:W-:Y:S04]  /*9820*/  STL [R1+0xbfc], R86 ;  /* 0x000bfc5601007387 */ /* 0x000fe80000100800 */
        /* <DEDUP_REMOVED lines=25> */
[----:B------:R3:W-:Y:S01]  /*99c0*/  STL [R1+0xc08], R86 ;  /* 0x000c085601007387 */ /* 0x0007e20000100800 */
[----:B------:R-:W-:-:S03]  /*99d0*/  PRMT R33, RZ, 0x7610, R33 ;  /* 0x00007610ff217816 */ /* 0x000fc60000000021 */
[----:B------:R4:W-:Y:S01]  /*99e0*/  STL [R1+0xc10], R5 ;  /* 0x000c100501007387 */ /* 0x0009e20000100800 */
[----:B0-----:R-:W-:Y:S02]  /*99f0*/  @!P3 IMAD.MOV.U32 R6, RZ, RZ, R71 ;  /* 0x000000ffff06b224 */ /* 0x001fe400078e0047 */
[----:B------:R-:W-:Y:S02]  /*9a00*/  @!P3 IMAD.MOV.U32 R7, RZ, RZ, R5 ;  /* 0x000000ffff07b224 */ /* 0x000fe400078e0005 */
[----:B-1----:R-:W-:-:S03]  /*9a10*/  IMAD R71, R70, 0x7a, RZ ;  /* 0x0000007a46477824 */ /* 0x002fc600078e02ff */
[----:B------:R0:W5:Y:S02]  /*9a20*/  @!P3 LDG.E.U16 R33, desc[UR20][R6.64] ;  /* 0x000000140621b981 */ /* 0x000164000c1e1500 */
[----:B---3--:R-:W-:Y:S01]  /*9a30*/  IADD3 R86, P6, PT, R71, R3, RZ ;  /* 0x0000000347567210 */ /* 0x008fe20007fde0ff */
[C---:B0-----:R-:W-:Y:S02]  /*9a40*/  VIADD R6, R12.reuse, 0xffffffc0 ;  /* 0xffffffc00c067836 */ /* 0x041fe40000000000 */
[----:B------:R-:W-:Y:S02]  /*9a50*/  VIADD R7, R12, 0xffffffbf ;  /* 0xffffffbf0c077836 */ /* 0x000fe40000000000 */
[----:B----4-:R-:W-:Y:S01]  /*9a60*/  IMAD R5, R70, 0x3d, RZ ;  /* 0x0000003d46057824 */ /* 0x010fe200078e02ff */
[----:B------:R-:W-:Y:S02]  /*9a70*/  ISETP.GE.U32.AND P3, PT, R6, 0x7fffff41, PT ;  /* 0x7fffff410600780c */ /* 0x000fe40003f66070 */
[----:B------:R-:W-:-:S02]  /*9a80*/  PRMT R8, RZ, 0x7610, R8 ;  /* 0x00007610ff087816 */ /* 0x000fc40000000008 */
[----:B------:R-:W-:Y:S01]  /*9a90*/  LEA.HI.X.SX32 R5, R5, R2, 0x1, P6 ;  /* 0x0000000205057211 */ /* 0x000fe200030f0eff */
[C---:B------:R-:W-:Y:S01]  /*9aa0*/  IMAD R85, R70.reuse, 0x7c, RZ ;  /* 0x0000007c46557824 */ /* 0x040fe200078e02ff */
[----:B------:R-:W-:Y:S01]  /*9ab0*/  PRMT R84, RZ, 0x7610, R84 ;  /* 0x00007610ff547816 */ /* 0x000fe20000000054 */
[----:B--2---:R0:W-:Y:S02]  /*9ac0*/  STL [R1+0x2d0], R69 ;  /* 0x0002d04501007387 */ /* 0x0041e40000100800 */
[----:B0-----:R-:W-:-:S05]  /*9ad0*/  IMAD R69, R70, 0x78, RZ ;  /* 0x0000007846457824 */ /* 0x001fca00078e02ff */
[----:B------:R-:W-:-:S04]  /*9ae0*/  IADD3 R92, P0, PT, R69, R3, RZ ;  /* 0x00000003455c7210 */ /* 0x000fc80007f1e0ff */
[----:B------:R-:W-:Y:S01]  /*9af0*/  LEA.HI.X.SX32 R12, R34, R2, 0x1, P0 ;  /* 0x00000002220c7211 */ /* 0x000fe200000f0eff */
[----:B------:R-:W-:Y:S01]  /*9b00*/  STL [R1+0xc1c], R92 ;  /* 0x000c1c5c01007387 */ /* 0x000fe20000100800 */
[----:B------:R-:W-:-:S03]  /*9b10*/  ISETP.GE.U32.AND P0, PT, R7, 0x7fffff40, PT ;  /* 0x7fffff400700780c */ /* 0x000fc60003f06070 */
[----:B------:R-:W-:Y:S01]  /*9b20*/  STL [R1+0xc24], R86 ;  /* 0x000c245601007387 */ /* 0x000fe20000100800 */
[----:B------:R-:W-:-:S03]  /*9b30*/  @!P4 IMAD.MOV.U32 R7, RZ, RZ, R12 ;  /* 0x000000ffff07c224 */ /* 0x000fc600078e000c */
[----:B------:R0:W-:Y:S02]  /*9b40*/  STL [R1+0xc18], R12 ;  /* 0x000c180c01007387 */ /* 0x0001e40000100800 */
[----:B0-----:R-:W0:Y:S01]  /*9b50*/  LDC R12, c[0x0][0x3a0] ;  /* 0x0000e800ff0c7b82 */ /* 0x001e220000000800 */
[----:B------:R-:W-:Y:S01]  /*9b60*/  @!P4 IMAD.MOV.U32 R6, RZ, RZ, R92 ;  /* 0x000000ffff06c224 */ /* 0x000fe200078e005c */
[----:B------:R-:W-:-:S04]  /*9b70*/  PRMT R34, RZ, 0x7610, R34 ;  /* 0x00007610ff227816 */ /* 0x000fc80000000022 */
[----:B------:R1:W2:Y:S02]  /*9b80*/  @!P4 LDG.E.U16 R8, desc[UR20][R6.64] ;  /* 0x000000140608c981 */ /* 0x0002a4000c1e1500 */
[----:B-1----:R-:W-:Y:S02]  /*9b90*/  @!P5 IMAD.MOV.U32 R6, RZ, RZ, R86 ;  /* 0x000000ffff06d224 */ /* 0x002fe400078e0056 */
[----:B------:R-:W-:-:S05]  /*9ba0*/  @!P5 IMAD.MOV.U32 R7, RZ, RZ, R5 ;  /* 0x000000ffff07d224 */ /* 0x000fca00078e0005 */
[----:B------:R0:W5:Y:S01]  /*9bb0*/  @!P5 LDG.E.U16 R34, desc[UR20][R6.64] ;  /* 0x000000140622d981 */ /* 0x000162000c1e1500 */
[----:B------:R-:W-:Y:S01]  /*9bc0*/  IADD3 R85, P4, PT, R85, R3, RZ ;  /* 0x0000000355557210 */ /* 0x000fe20007f9e0ff */
[----:B0-----:R-:W-:-:S05]  /*9bd0*/  VIADD R6, R12, 0xffffffbe ;  /* 0xffffffbe0c067836 */ /* 0x001fca0000000000 */
[----:B------:R-:W-:Y:S01]  /*9be0*/  ISETP.GE.U32.AND P5, PT, R6, 0x7fffff3f, PT ;  /* 0x7fffff3f0600780c */ /* 0x000fe20003fa6070 */
[----:B------:R-:W-:Y:S01]  /*9bf0*/  VIADD R6, R12, 0xffffffbd ;  /* 0xffffffbd0c067836 */ /* 0x000fe20000000000 */
[----:B------:R-:W-:-:S04]  /*9c00*/  LEA.HI.X.SX32 R7, R35, R2, 0x1, P4 ;  /* 0x0000000223077211 */ /* 0x000fc800020f0eff */
[----:B------:R-:W-:Y:S01]  /*9c10*/  ISETP.GE.U32.AND P4, PT, R6, 0x7fffff3e, PT ;  /* 0x7fffff3e0600780c */ /* 0x000fe20003f86070 */
[----:B------:R-:W-:-:S05]  /*9c20*/  @!P1 IMAD.MOV.U32 R6, RZ, RZ, R85 ;  /* 0x000000ffff069224 */ /* 0x000fca00078e0055 */
[----:B------:R0:W3:Y:S04]  /*9c30*/  @!P1 LDG.E.U16 R84, desc[UR20][R6.64] ;  /* 0x0000001406549981 */ /* 0x0000e8000c1e1500 */
[----:B------:R1:W-:Y:S04]  /*9c40*/  STL [R1+0xc20], R5 ;  /* 0x000c200501007387 */ /* 0x0003e80000100800 */
[----:B------:R-:W5:Y:S01]  /*9c50*/  LDL.LU R92, [R1+0x1314] ;  /* 0x00131400015c7983 */ /* 0x000f620000300800 */
[----:B-1----:R-:W-:Y:S01]  /*9c60*/  IMAD R5, R70, 0x3f, RZ ;  /* 0x0000003f46057824 */ /* 0x002fe200078e02ff */
[----:B------:R-:W-:-:S02]  /*9c70*/  PRMT R35, RZ, 0x7610, R35 ;  /* 0x00007610ff237816 */ /* 0x000fc40000000023 */
        /* <DEDUP_REMOVED lines=8> */
[----:B------:R0:W-:Y:S04]  /*9d00*/  STL [R1+0xc28], R7 ;  /* 0x000c280701007387 */ /* 0x0001e80000100800 */
[----:B------:R1:W-:Y:S01]  /*9d10*/  STL [R1+0xc30], R5 ;  /* 0x000c300501007387 */ /* 0x0003e20000100800 */
[----:B0-----:R-:W-:Y:S01]  /*9d20*/  @!P3 IMAD.MOV.U32 R7, RZ, RZ, R5 ;  /* 0x000000ffff07b224 */ /* 0x001fe200078e0005 */
[C---:B------:R-:W-:Y:S01]  /*9d30*/  LEA R85, P1, R70.reuse, R3, 0x7 ;  /* 0x0000000346557211 */ /* 0x040fe200078238ff */
[----:B-1----:R-:W-:-:S03]  /*9d40*/  IMAD R5, R70, 0x82, RZ ;  /* 0x0000008246057824 */ /* 0x002fc600078e02ff */
[----:B------:R0:W5:Y:S04]  /*9d50*/  @!P3 LDG.E.U16 R35, desc[UR20][R6.64] ;  /* 0x000000140623b981 */ /* 0x000168000c1e1500 */
[----:B---3--:R1:W-:Y:S01]  /*9d60*/  STL [R1+0x2c8], R84 ;  /* 0x0002c85401007387 */ /* 0x0083e20000100800 */
[C---:B0-----:R-:W-:Y:S02]  /*9d70*/  IMAD.SHL.U32 R6, R70.reuse, 0x40, RZ ;  /* 0x0000004046067824 */ /* 0x041fe400078e00ff */
[----:B------:R-:W-:Y:S01]  /*9d80*/  IMAD R7, R70, 0x41, RZ ;  /* 0x0000004146077824 */ /* 0x000fe200078e02ff */
[----:B-1----:R-:W-:Y:S02]  /*9d90*/  IADD3 R84, P6, PT, R5, R3, RZ ;  /* 0x0000000305547210 */ /* 0x002fe40007fde0ff */
[-C--:B------:R-:W-:Y:S01]  /*9da0*/  LEA.HI.X.SX32 R6, R6, R2.reuse, 0x1, P1 ;  /* 0x0000000206067211 */ /* 0x080fe200008f0eff */
[----:B------:R-:W-:Y:S01]  /*9db0*/  IMAD.MOV.U32 R5, RZ, RZ, R85 ;  /* 0x000000ffff057224 */ /* 0x000fe200078e0055 */
[----:B------:R0:W-:Y:S04]  /*9dc0*/  STL [R1+0xc3c], R85 ;  /* 0x000c3c5501007387 */ /* 0x0001e80000100800 */
[----:B------:R-:W-:Y:S04]  /*9dd0*/  STL [R1+0xc44], R84 ;  /* 0x000c445401007387 */ /* 0x000fe80000100800 */
[----:B------:R1:W-:Y:S01]  /*9de0*/  STL [R1+0xc38], R6 ;  /* 0x000c380601007387 */ /* 0x0003e20000100800 */
[----:B0-----:R-:W-:Y:S01]  /*9df0*/  LEA.HI.X.SX32 R85, R7, R2, 0x1, P6 ;  /* 0x0000000207557211 */ /* 0x001fe200030f0eff */
[----:B------:R-:W-:-:S02]  /*9e00*/  @!P0 IMAD.MOV.U32 R7, RZ, RZ, R6 ;  /* 0x000000ffff078224 */ /* 0x000fc400078e0006 */
[----:B-1----:R-:W-:-:S05]  /*9e10*/  @!P0 IMAD.MOV.U32 R6, RZ, RZ, R5 ;  /* 0x000000ffff068224 */ /* 0x002fca00078e0005 */
[----:B------:R0:W2:Y:S01]  /*9e20*/  @!P0 LDG.E.U16 R91, desc[UR20][R6.64] ;  /* 0x00000014065b8981 */ /* 0x0000a2000c1e1500 */
[----:B------:R-:W-:Y:S02]  /*9e30*/  IMAD.MOV.U32 R86, RZ, RZ, R36 ;  /* 0x000000ffff567224 */ /* 0x000fe400078e0024 */
[C---:B------:R-:W-:Y:S02]  /*9e40*/  VIADD R8, R12.reuse, 0xffffffbc ;  /* 0xffffffbc0c087836 */ /* 0x040fe40000000000 */
[----:B------:R-:W-:-:S03]  /*9e50*/  VIADD R36, R12, 0xffffffbb ;  /* 0xffffffbb0c247836 */ /* 0x000fc60000000000 */
[----:B------:R-:W-:Y:S01]  /*9e60*/  ISETP.GE.U32.AND P3, PT, R8, 0x7fffff3d, PT ;  /* 0x7fffff3d0800780c */ /* 0x000fe20003f66070 */
[----:B------:R-:W-:Y:S01]  /*9e70*/  IMAD R8, R70, 0x84, RZ ;  /* 0x0000008446087824 */ /* 0x000fe200078e02ff */
[----:B------:R-:W-:Y:S01]  /*9e80*/  ISETP.GE.U32.AND P1, PT, R36, 0x7fffff3c, PT ;  /* 0x7fffff3c2400780c */ /* 0x000fe20003f26070 */
[----:B0-----:R-:W-:Y:S01]  /*9e90*/  @!P5 IMAD.MOV.U32 R6, RZ, RZ, R84 ;  /* 0x000000ffff06d224 */ /* 0x001fe200078e0054 */
[----:B------:R-:W-:Y:S01]  /*9ea0*/  PRMT R36, RZ, 0x7610, R36 ;  /* 0x00007610ff247816 */ /* 0x000fe20000000024 */
[----:B------:R-:W-:Y:S01]  /*9eb0*/  @!P5 IMAD.MOV.U32 R7, RZ, RZ, R85 ;  /* 0x000000ffff07d224 */ /* 0x000fe200078e0055 */
[----:B------:R0:W-:Y:S01]  /*9ec0*/  STL [R1+0xc40], R85 ;  /* 0x000c405501007387 */ /* 0x0001e20000100800 */
[----:B------:R-:W-:-:S03]  /*9ed0*/  IMAD R5, R70, 0x86, RZ ;  /* 0x0000008646057824 */ /* 0x000fc600078e02ff */
[----:B------:R1:W5:Y:S02]  /*9ee0*/  @!P5 LDG.E.U16 R36, desc[UR20][R6.64] ;  /* 0x000000140624d981 */ /* 0x000364000c1e1500 */
[----:B------:R-:W-:Y:S02]  /*9ef0*/  IADD3 R84, P6, PT, R5, R3, RZ ;  /* 0x0000000305547210 */ /* 0x000fe40007fde0ff */
[----:B------:R-:W-:Y:S01]  /*9f00*/  PRMT R5, RZ, 0x7610, R5 ;  /* 0x00007610ff057816 */ /* 0x000fe20000000005 */
[----:B-1----:R-:W-:Y:S02]  /*9f10*/  IMAD R6, R70, 0x43, RZ ;  /* 0x0000004346067824 */ /* 0x002fe400078e02ff */
[----:B------:R-:W-:-:S03]  /*9f20*/  VIADD R7, R12, 0xffffffba ;  /* 0xffffffba0c077836 */ /* 0x000fc60000000000 */
[----:B0-----:R-:W-:Y:S02]  /*9f30*/  LEA.HI.X.SX32 R85, R6, R2, 0x1, P6 ;  /* 0x0000000206557211 */ /* 0x001fe400030f0eff */
[----:B------:R-:W-:Y:S01]  /*9f40*/  ISETP.GE.U32.AND P5, PT, R7, 0x7fffff3b, PT ;  /* 0x7fffff3b0700780c */ /* 0x000fe20003fa6070 */
[----:B--2---:R0:W-:Y:S02]  /*9f50*/  STL [R1+0x2c4], R91 ;  /* 0x0002c45b01007387 */ /* 0x0041e40000100800 */
[----:B0-----:R-:W-:Y:S01]  /*9f60*/  IADD3 R91, P0, PT, R8, R3, RZ ;  /* 0x00000003085b7210 */ /* 0x001fe20007f1e0ff */
[----:B------:R-:W-:-:S03]  /*9f70*/  VIADD R8, R12, 0xffffffb9 ;  /* 0xffffffb90c087836 */ /* 0x000fc60000000000 */
[----:B------:R-:W-:Y:S01]  /*9f80*/  LEA.HI.X.SX32 R12, R37, R2, 0x1, P0 ;  /* 0x00000002250c7211 */ /* 0x000fe200000f0eff */
[----:B------:R-:W-:-:S04]  /*9f90*/  @!P4 IMAD.MOV.U32 R6, RZ, RZ, R91 ;  /* 0x000000ffff06c224 */ /* 0x000fc800078e005b */
[----:B------:R-:W-:-:S05]  /*9fa0*/  @!P4 IMAD.MOV.U32 R7, RZ, RZ, R12 ;  /* 0x000000ffff07c224 */ /* 0x000fca00078e000c */
[----:B------:R0:W2:Y:S04]  /*9fb0*/  @!P4 LDG.E.U16 R5, desc[UR20][R6.64] ;  /* 0x000000140605c981 */ /* 0x0000a8000c1e1500 */
[----:B------:R-:W-:Y:S04]  /*9fc0*/  STL [R1+0xc4c], R91 ;  /* 0x000c4c5b01007387 */ /* 0x000fe80000100800 */
[----:B------:R-:W-:Y:S04]  /*9fd0*/  STL [R1+0xc54], R84 ;  /* 0x000c545401007387 */ /* 0x000fe80000100800 */
[----:B------:R1:W-:Y:S01]  /*9fe0*/  STL [R1+0xc48], R12 ;  /* 0x000c480c01007387 */ /* 0x0003e20000100800 */
[----:B------:R-:W-:Y:S01]  /*9ff0*/  PRMT R37, RZ, 0x7610, R37 ;  /* 0x00007610ff257816 */ /* 0x000fe20000000025 */
[----:B0-----:R-:W-:Y:S01]  /*a000*/  @!P3 IMAD.MOV.U32 R6, RZ, RZ, R84 ;  /* 0x000000ffff06b224 */ /* 0x001fe200078e0054 */
[----:B------:R-:W-:Y:S01]  /*a010*/  ISETP.GE.U32.AND P0, PT, R8, 0x7fffff3a, PT ;  /* 0x7fffff3a0800780c */ /* 0x000fe20003f06070 */
[----:B-1----:R-:W0:Y:S01]  /*a020*/  LDC R12, c[0x0][0x3a0] ;  /* 0x0000e800ff0c7b82 */ /* 0x002e220000000800 */
[----:B------:R-:W-:Y:S01]  /*a030*/  @!P3 IMAD.MOV.U32 R7, RZ, RZ, R85 ;  /* 0x000000ffff07b224 */ /* 0x000fe200078e0055 */
[----:B------:R-:W5:Y:S01]  /*a040*/  LDL.LU R91, [R1+0x1310] ;  /* 0x00131000015b7983 */ /* 0x000f620000300800 */
[----:B------:R-:W-:-:S03]  /*a050*/  IMAD R8, R70, 0x88, RZ ;  /* 0x0000008846087824 */ /* 0x000fc600078e02ff */
[----:B------:R1:W-:Y:S04]  /*a060*/  STL [R1+0xc50], R85 ;  /* 0x000c505501007387 */ /* 0x0003e80000100800 */
[----:B------:R3:W5:Y:S01]  /*a070*/  @!P3 LDG.E.U16 R37, desc[UR20][R6.64] ;  /* 0x000000140625b981 */ /* 0x000762000c1e1500 */
[----:B-1----:R-:W-:Y:S01]  /*a080*/  IADD3 R85, P3, PT, R8, R3, RZ ;  /* 0x0000000308557210 */ /* 0x002fe20007f7e0ff */
[----:B---3--:R-:W-:Y:S02]  /*a090*/  IMAD R6, R70, 0x45, RZ ;  /* 0x0000004546067824 */ /* 0x008fe400078e02ff */
[----:B0-----:R-:W-:Y:S01]  /*a0a0*/  VIADD R7, R12, 0xffffffb8 ;  /* 0xffffffb80c077836 */ /* 0x001fe20000000000 */
[----:B------:R-:W-:-:S04]  /*a0b0*/  PRMT R90, RZ, 0x7610, R90 ;  /* 0x00007610ff5a7816 */ /* 0x000fc8000000005a */
[----:B------:R-:W-:Y:S01]  /*a0c0*/  ISETP.GE.U32.AND P4, PT, R7, 0x7fffff39, PT ;  /* 0x7fffff390700780c */ /* 0x000fe20003f86070 */
[----:B--2---:R0:W-:Y:S04]  /*a0d0*/  STL [R1+0x2c0], R5 ;  /* 0x0002c00501007387 */ /* 0x0041e80000100800 */
[----:B------:R1:W-:Y:S01]  /*a0e0*/  STL [R1+0xc5c], R85 ;  /* 0x000c5c5501007387 */ /* 0x0003e20000100800 */
[----:B0-----:R-:W-:-:S05]  /*a0f0*/  IMAD R5, R70, 0x8a, RZ ;  /* 0x0000008a46057824 */ /* 0x001fca00078e02ff */
[----:B------:R-:W-:Y:S01]  /*a100*/  IADD3 R84, P6, PT, R5, R3, RZ ;  /* 0x0000000305547210 */ /* 0x000fe20007fde0ff */
[----:B------:R-:W-:Y:S01]  /*a110*/  IMAD.MOV.U32 R5, RZ, RZ, R85 ;  /* 0x000000ffff057224 */ /* 0x000fe200078e0055 */
[----:B-1----:R-:W-:-:S05]  /*a120*/  LEA.HI.X.SX32 R85, R38, R2, 0x1, P3 ;  /* 0x0000000226557211 */ /* 0x002fca00018f0eff */
[----:B------:R0:W-:Y:S01]  /*a130*/  STL [R1+0xc58], R85 ;  /* 0x000c585501007387 */ /* 0x0001e20000100800 */
[----:B------:R-:W-:Y:S01]  /*a140*/  IMAD.MOV.U32 R7, RZ, RZ, R85 ;  /* 0x000000ffff077224 */ /* 0x000fe200078e0055 */
[----:B0-----:R-:W-:Y:S01]  /*a150*/  LEA.HI.X.SX32 R85, R6, R2, 0x1, P6 ;  /* 0x0000000206557211 */ /* 0x001fe200030f0eff */
[----:B------:R-:W-:-:S05]  /*a160*/  @!P1 IMAD.MOV.U32 R6, RZ, RZ, R5 ;  /* 0x000000ffff069224 */ /* 0x000fca00078e0005 */
[----:B------:R0:W2:Y:S01]  /*a170*/  @!P1 LDG.E.U16 R90, desc[UR20][R6.64] ;  /* 0x00000014065a9981 */ /* 0x0000a2000c1e1500 */
[----:B------:R-:W-:Y:S01]  /*a180*/  VIADD R8, R12, 0xffffffb7 ;  /* 0xffffffb70c087836 */ /* 0x000fe20000000000 */
[----:B------:R-:W-:-:S04]  /*a190*/  PRMT R38, RZ, 0x7610, R38 ;  /* 0x00007610ff267816 */ /* 0x000fc80000000026 */
[----:B------:R-:W-:Y:S01]  /*a1a0*/  ISETP.GE.U32.AND P3, PT, R8, 0x7fffff38, PT ;  /* 0x7fffff380800780c */ /* 0x000fe20003f66070 */
[C---:B------:R-:W-:Y:S01]  /*a1b0*/  IMAD R8, R70.reuse, 0x8c, RZ ;  /* 0x0000008c46087824 */ /* 0x040fe200078e02ff */
[----:B------:R1:W-:Y:S01]  /*a1c0*/  STL [R1+0xc64], R84 ;  /* 0x000c645401007387 */ /* 0x0003e20000100800 */
[----:B0-----:R-:W-:Y:S02]  /*a1d0*/  @!P5 IMAD.MOV.U32 R6, RZ, RZ, R84 ;  /* 0x000000ffff06d224 */ /* 0x001fe400078e0054 */
[----:B------:R-:W-:Y:S01]  /*a1e0*/  @!P5 IMAD.MOV.U32 R7, RZ, RZ, R85 ;  /* 0x000000ffff07d224 */ /* 0x000fe200078e0055 */
[----:B------:R0:W-:Y:S01]  /*a1f0*/  STL [R1+0xc60], R85 ;  /* 0x000c605501007387 */ /* 0x0001e20000100800 */
[----:B------:R-:W-:-:S03]  /*a200*/  IMAD R5, R70, 0x8e, RZ ;  /* 0x0000008e46057824 */ /* 0x000fc600078e02ff */
[----:B------:R3:W5:Y:S02]  /*a210*/  @!P5 LDG.E.U16 R38, desc[UR20][R6.64] ;  /* 0x000000140626d981 */ /* 0x000764000c1e1500 */
[----:B-1----:R-:W-:Y:S02]  /*a220*/  IADD3 R84, P6, PT, R5, R3, RZ ;  /* 0x0000000305547210 */ /* 0x002fe40007fde0ff */
[----:B------:R-:W-:Y:S01]  /*a230*/  PRMT R5, RZ, 0x7610, R5 ;  /* 0x00007610ff057816 */ /* 0x000fe20000000005 */
[----:B---3--:R-:W-:Y:S02]  /*a240*/  IMAD R6, R70, 0x47, RZ ;  /* 0x0000004746067824 */ /* 0x008fe400078e02ff */
        /* <DEDUP_REMOVED lines=13> */
[----:B------:R-:W-:Y:S01]  /*a320*/  ISETP.GE.U32.AND P1, PT, R8, 0x7fffff36, PT ;  /* 0x7fffff360800780c */ /* 0x000fe20003f26070 */
[----:B-1----:R-:W1:Y:S01]  /*a330*/  LDC R12, c[0x0][0x3a0] ;  /* 0x0000e800ff0c7b82 */ /* 0x002e620000000800 */
[----:B------:R-:W-:Y:S01]  /*a340*/  IMAD R8, R70, 0x90, RZ ;  /* 0x0000009046087824 */ /* 0x000fe200078e02ff */
[----:B------:R-:W5:Y:S01]  /*a350*/  LDL.LU R90, [R1+0x130c] ;  /* 0x00130c00015a7983 */ /* 0x000f620000300800 */
[----:B------:R-:W-:Y:S01]  /*a360*/  PRMT R39, RZ, 0x7610, R39 ;  /* 0x00007610ff277816 */ /* 0x000fe20000000027 */
[----:B0-----:R-:W-:-:S02]  /*a370*/  @!P4 IMAD.MOV.U32 R6, RZ, RZ, R84 ;  /* 0x000000ffff06c224 */ /* 0x001fc400078e0054 */
[----:B------:R0:W-:Y:S01]  /*a380*/  STL [R1+0xc70], R85 ;  /* 0x000c705501007387 */ /* 0x0001e20000100800 */
[----:B------:R-:W-:-:S05]  /*a390*/  @!P4 IMAD.MOV.U32 R7, RZ, RZ, R85 ;  /* 0x000000ffff07c224 */ /* 0x000fca00078e0055 */
[----:B------:R3:W5:Y:S01]  /*a3a0*/  @!P4 LDG.E.U16 R39, desc[UR20][R6.64] ;  /* 0x000000140627c981 */ /* 0x000762000c1e1500 */
[----:B0-----:R-:W-:Y:S01]  /*a3b0*/  IADD3 R85, P0, PT, R8, R3, RZ ;  /* 0x0000000308557210 */ /* 0x001fe20007f1e0ff */
[----:B---3--:R-:W-:Y:S02]  /*a3c0*/  IMAD R6, R70, 0x49, RZ ;  /* 0x0000004946067824 */ /* 0x008fe400078e02ff */
[----:B-1----:R-:W-:Y:S01]  /*a3d0*/  VIADD R7, R12, 0xffffffb4 ;  /* 0xffffffb40c077836 */ /* 0x002fe20000000000 */
        /* <DEDUP_REMOVED lines=152> */
[C---:B-1----:R-:W-:Y:S02]  /*ad60*/  VIADD R7, R12.reuse, 0xffffffa8 ;  /* 0xffffffa80c077836 */ /* 0x042fe40000000000 */
[----:B------:R-:W-:Y:S01]  /*ad70*/  VIADD R8, R12, 0xffffffa7 ;  /* 0xffffffa70c087836 */ /* 0x000fe20000000000 */
[----:B------:R-:W-:Y:S02]  /*ad80*/  PRMT R47, RZ, 0x7610, R47 ;  /* 0x00007610ff2f7816 */ /* 0x000fe4000000002f */
[----:B------:R-:W-:Y:S02]  /*ad90*/  ISETP.GE.U32.AND P4, PT, R7, 0x7fffff29, PT ;  /* 0x7fffff290700780c */ /* 0x000fe40003f86070 */
[----:B------:R-:W-:-:S02]  /*ada0*/  PRMT R49, RZ, 0x7610, R49 ;  /* 0x00007610ff317816 */ /* 0x000fc40000000031 */
[----:B------:R-:W-:Y:S02]  /*adb0*/  PRMT R51, RZ, 0x7610, R51 ;  /* 0x00007610ff337816 */ /* 0x000fe40000000033 */
[----:B------:R-:W-:Y:S02]  /*adc0*/  PRMT R53, RZ, 0x7610, R53 ;  /* 0x00007610ff357816 */ /* 0x000fe40000000035 */
[----:B------:R-:W-:Y:S02]  /*add0*/  PRMT R55, RZ, 0x7610, R55 ;  /* 0x00007610ff377816 */ /* 0x000fe40000000037 */
[----:B------:R-:W-:Y:S02]  /*ade0*/  PRMT R54, RZ, 0x7610, R54 ;  /* 0x00007610ff367816 */ /* 0x000fe40000000036 */
[----:B------:R-:W-:Y:S02]  /*adf0*/  PRMT R57, RZ, 0x7610, R57 ;  /* 0x00007610ff397816 */ /* 0x000fe40000000039 */
[----:B------:R-:W-:-:S02]  /*ae00*/  PRMT R59, RZ, 0x7610, R59 ;  /* 0x00007610ff3b7816 */ /* 0x000fc4000000003b */
[----:B------:R-:W-:Y:S02]  /*ae10*/  PRMT R61, RZ, 0x7610, R61 ;  /* 0x00007610ff3d7816 */ /* 0x000fe4000000003d */
[----:B------:R-:W-:Y:S02]  /*ae20*/  PRMT R63, RZ, 0x7610, R63 ;  /* 0x00007610ff3f7816 */ /* 0x000fe4000000003f */
[----:B------:R-:W-:Y:S02]  /*ae30*/  PRMT R62, RZ, 0x7610, R62 ;  /* 0x00007610ff3e7816 */ /* 0x000fe4000000003e */
[----:B------:R-:W-:Y:S02]  /*ae40*/  PRMT R65, RZ, 0x7610, R65 ;  /* 0x00007610ff417816 */ /* 0x000fe40000000041 */
[----:B------:R-:W-:Y:S01]  /*ae50*/  PRMT R67, RZ, 0x7610, R67 ;  /* 0x00007610ff437816 */ /* 0x000fe20000000043 */
[----:B--2---:R0:W-:Y:S04]  /*ae60*/  STL [R1+0x244], R5 ;  /* 0x0002440501007387 */ /* 0x0041e80000100800 */
[----:B------:R1:W-:Y:S01]  /*ae70*/  STL [R1+0xcdc], R85 ;  /* 0x000cdc5501007387 */ /* 0x0003e20000100800 */
[----:B0-----:R-:W-:-:S05]  /*ae80*/  IMAD R5, R70, 0xaa, RZ ;  /* 0x000000aa46057824 */ /* 0x001fca00078e02ff */
[----:B------:R-:W-:Y:S01]  /*ae90*/  IADD3 R84, P6, PT, R5, R3, RZ ;  /* 0x0000000305547210 */ /* 0x000fe20007fde0ff */
[----:B------:R-:W-:Y:S01]  /*aea0*/  IMAD.MOV.U32 R5, RZ, RZ, R85 ;  /* 0x000000ffff057224 */ /* 0x000fe200078e0055 */
[----:B-1----:R-:W-:Y:S02]  /*aeb0*/  LEA.HI.X.SX32 R85, R46, R2, 0x1, P0 ;  /* 0x000000022e557211 */ /* 0x002fe400000f0eff */
[----:B------:R-:W-:-:S03]  /*aec0*/  ISETP.GE.U32.AND P0, PT, R8, 0x7fffff28, PT ;  /* 0x7fffff280800780c */ /* 0x000fc60003f06070 */
[----:B------:R0:W-:Y:S01]  /*aed0*/  STL [R1+0xcd8], R85 ;  /* 0x000cd85501007387 */ /* 0x0001e20000100800 */
[----:B------:R-:W-:Y:S02]  /*aee0*/  IMAD.MOV.U32 R7, RZ, RZ, R85 ;  /* 0x000000ffff077224 */ /* 0x000fe400078e0055 */
[----:B------:R-:W-:Y:S01]  /*aef0*/  IMAD R8, R70, 0xac, RZ ;  /* 0x000000ac46087824 */ /* 0x000fe200078e02ff */
[----:B------:R-:W-:Y:S01]  /*af00*/  STL [R1+0xce4], R84 ;  /* 0x000ce45401007387 */ /* 0x000fe20000100800 */
[----:B0-----:R-:W-:Y:S01]  /*af10*/  LEA.HI.X.SX32 R85, R6, R2, 0x1, P6 ;  /* 0x0000000206557211 */ /* 0x001fe200030f0eff */
[----:B------:R-:W-:Y:S01]  /*af20*/  @!P3 IMAD.MOV.U32 R6, RZ, RZ, R5 ;  /* 0x000000ffff06b224 */ /* 0x000fe200078e0005 */
[----:B------:R-:W-:Y:S01]  /*af30*/  PRMT R46, RZ, 0x7610, R46 ;  /* 0x00007610ff2e7816 */ /* 0x000fe2000000002e */
[----:B------:R-:W-:Y:S02]  /*af40*/  IMAD R5, R70, 0xae, RZ ;  /* 0x000000ae46057824 */ /* 0x000fe400078e02ff */
[----:B------:R0:W-:Y:S04]  /*af50*/  STL [R1+0xce0], R85 ;  /* 0x000ce05501007387 */ /* 0x0001e80000100800 */
[----:B------:R1:W5:Y:S02]  /*af60*/  @!P3 LDG.E.U16 R47, desc[UR20][R6.64] ;  /* 0x00000014062fb981 */ /* 0x000364000c1e1500 */
[----:B-1----:R-:W-:-:S02]  /*af70*/  @!P5 IMAD.MOV.U32 R6, RZ, RZ, R84 ;  /* 0x000000ffff06d224 */ /* 0x002fc400078e0054 */
[----:B------:R-:W-:Y:S01]  /*af80*/  @!P5 IMAD.MOV.U32 R7, RZ, RZ, R85 ;  /* 0x000000ffff07d224 */ /* 0x000fe200078e0055 */
[-C--:B0-----:R-:W-:Y:S02]  /*af90*/  IADD3 R85, P3, PT, R8, R3.reuse, RZ ;  /* 0x0000000308557210 */ /* 0x081fe40007f7e0ff */
[----:B------:R-:W-:Y:S02]  /*afa0*/  IADD3 R84, P6, PT, R5, R3, RZ ;  /* 0x0000000305547210 */ /* 0x000fe40007fde0ff */
[----:B------:R0:W5:Y:S01]  /*afb0*/  @!P5 LDG.E.U16 R46, desc[UR20][R6.64] ;  /* 0x00000014062ed981 */ /* 0x000162000c1e1500 */
[----:B------:R-:W-:-:S03]  /*afc0*/  IMAD.MOV.U32 R5, RZ, RZ, R85 ;  /* 0x000000ffff057224 */ /* 0x000fc600078e0055 */
[----:B------:R1:W-:Y:S01]  /*afd0*/  STL [R1+0xcec], R85 ;  /* 0x000cec5501007387 */ /* 0x0003e20000100800 */
[C---:B------:R-:W-:Y:S02]  /*afe0*/  VIADD R8, R12.reuse, 0xffffffa5 ;  /* 0xffffffa50c087836 */ /* 0x040fe40000000000 */
[----:B0-----:R-:W-:Y:S02]  /*aff0*/  VIADD R7, R12, 0xffffffa6 ;  /* 0xffffffa60c077836 */ /* 0x001fe40000000000 */
[----:B------:R-:W-:Y:S01]  /*b000*/  IMAD R6, R70, 0x57, RZ ;  /* 0x0000005746067824 */ /* 0x000fe200078e02ff */
[----:B-1----:R-:W-:Y:S02]  /*b010*/  LEA.HI.X.SX32 R85, R48, R2, 0x1, P3 ;  /* 0x0000000230557211 */ /* 0x002fe400018f0eff */
[----:B------:R-:W-:-:S03]  /*b020*/  ISETP.GE.U32.AND P5, PT, R7, 0x7fffff27, PT ;  /* 0x7fffff270700780c */ /* 0x000fc60003fa6070 */
[----:B------:R0:W-:Y:S01]  /*b030*/  STL [R1+0xce8], R85 ;  /* 0x000ce85501007387 */ /* 0x0001e20000100800 */
[----:B------:R-:W-:Y:S01]  /*b040*/  IMAD.MOV.U32 R7, RZ, RZ, R85 ;  /* 0x000000ffff077224 */ /* 0x000fe200078e0055 */
[----:B------:R-:W-:Y:S01]  /*b050*/  ISETP.GE.U32.AND P3, PT, R8, 0x7fffff26, PT ;  /* 0x7fffff260800780c */ /* 0x000fe20003f66070 */
        /* <DEDUP_REMOVED lines=72> */
[----:B------:R-:W-:Y:S02]  /*b4e0*/  @!P1 IMAD.MOV.U32 R6, RZ, RZ, R5 ;  /* 0x000000ffff069224 */ /* 0x000fe400078e0005 */
        /* <DEDUP_REMOVED lines=56> */
[----:B0-----:R-:W-:Y:S02]  /*b870*/  VIADD R7, R12, 0xffffff9a ;  /* 0xffffff9a0c077836 */ /* 0x001fe40000000000 */
[----:B------:R-:W-:Y:S01]  /*b880*/  IMAD R6, R70, 0x63, RZ ;  /* 0x0000006346067824 */ /* 0x000fe200078e02ff */
[----:B-1----:R-:W-:Y:S01]  /*b890*/  LEA.HI.X.SX32 R85, R60, R2, 0x1, P3 ;  /* 0x000000023c557211 */ /* 0x002fe200018f0eff */
[----:B------:R-:W-:Y:S01]  /*b8a0*/  VIADD R8, R12, 0xffffff99 ;  /* 0xffffff990c087836 */ /* 0x000fe20000000000 */
[----:B------:R-:W-:-:S03]  /*b8b0*/  ISETP.GE.U32.AND P5, PT, R7, 0x7fffff1b, PT ;  /* 0x7fffff1b0700780c */ /* 0x000fc60003fa6070 */
[----:B------:R0:W-:Y:S01]  /*b8c0*/  STL [R1+0xd48], R85 ;  /* 0x000d485501007387 */ /* 0x0001e20000100800 */
[----:B------:R-:W-:Y:S01]  /*b8d0*/  IMAD.MOV.U32 R7, RZ, RZ, R85 ;  /* 0x000000ffff077224 */ /* 0x000fe200078e0055 */
[----:B------:R-:W-:Y:S01]  /*b8e0*/  ISETP.GE.U32.AND P3, PT, R8, 0x7fffff1a, PT ;  /* 0x7fffff1a0800780c */ /* 0x000fe20003f66070 */
[----:B------:R-:W-:Y:S01]  /*b8f0*/  IMAD R8, R70, 0xc8, RZ ;  /* 0x000000c846087824 */ /* 0x000fe200078e02ff */
[----:B------:R-:W-:Y:S02]  /*b900*/  PRMT R60, RZ, 0x7610, R60 ;  /* 0x00007610ff3c7816 */ /* 0x000fe4000000003c */
[----:B0-----:R-:W-:Y:S01]  /*b910*/  LEA.HI.X.SX32 R85, R6, R2, 0x1, P6 ;  /* 0x0000000206557211 */ /* 0x001fe200030f0eff */
[----:B------:R-:W-:Y:S01]  /*b920*/  @!P1 IMAD.MOV.U32 R6, RZ, RZ, R5 ;  /* 0x000000ffff069224 */ /* 0x000fe200078e0005 */
[----:B------:R-:W-:Y:S01]  /*b930*/  STL [R1+0xd54], R84 ;  /* 0x000d545401007387 */ /* 0x000fe20000100800 */
[----:B------:R-:W-:-:S03]  /*b940*/  IMAD R5, R70, 0xca, RZ ;  /* 0x000000ca46057824 */ /* 0x000fc600078e02ff */
[----:B------:R0:W5:Y:S04]  /*b950*/  @!P1 LDG.E.U16 R61, desc[UR20][R6.64] ;  /* 0x00000014063d9981 */ /* 0x000168000c1e1500 */
[----:B------:R1:W-:Y:S01]  /*b960*/  STL [R1+0xd50], R85 ;  /* 0x000d505501007387 */ /* 0x0003e20000100800 */
[----:B0-----:R-:W-:Y:S02]  /*b970*/  @!P4 IMAD.MOV.U32 R6, RZ, RZ, R84 ;  /* 0x000000ffff06c224 */ /* 0x001fe400078e0054 */
[----:B------:R-:W-:Y:S02]  /*b980*/  @!P4 IMAD.MOV.U32 R7, RZ, RZ, R85 ;  /* 0x000000ffff07c224 */ /* 0x000fe400078e0055 */
[----:B-1----:R-:W-:Y:S01]  /*b990*/  IMAD.MOV.U32 R85, RZ, RZ, R86 ;  /* 0x000000ffff557224 */ /* 0x002fe200078e0056 */
[----:B------:R-:W-:-:S02]  /*b9a0*/  IADD3 R86, P1, PT, R8, R3, RZ ;  /* 0x0000000308567210 */ /* 0x000fc40007f3e0ff */
[----:B------:R0:W5:Y:S01]  /*b9b0*/  @!P4 LDG.E.U16 R60, desc[UR20][R6.64] ;  /* 0x00000014063cc981 */ /* 0x000162000c1e1500 */
[----:B------:R-:W-:Y:S02]  /*b9c0*/  IADD3 R84, P6, PT, R5, R3, RZ ;  /* 0x0000000305547210 */ /* 0x000fe40007fde0ff */
[----:B------:R-:W-:Y:S01]  /*b9d0*/  LEA.HI.X.SX32 R5, R14, R2, 0x1, P1 ;  /* 0x000000020e057211 */ /* 0x000fe200008f0eff */
[----:B------:R1:W-:Y:S01]  /*b9e0*/  STL [R1+0xd5c], R86 ;  /* 0x000d5c5601007387 */ /* 0x0003e20000100800 */
[----:B------:R-:W-:Y:S02]  /*b9f0*/  IMAD.MOV.U32 R14, RZ, RZ, R86 ;  /* 0x000000ffff0e7224 */ /* 0x000fe400078e0056 */
[----:B0-----:R-:W-:Y:S02]  /*ba00*/  VIADD R7, R12, 0xffffff98 ;  /* 0xffffff980c077836 */ /* 0x001fe40000000000 */
[----:B------:R-:W-:Y:S02]  /*ba10*/  IMAD R6, R70, 0x65, RZ ;  /* 0x0000006546067824 */ /* 0x000fe400078e02ff */
[----:B------:R-:W-:Y:S01]  /*ba20*/  VIADD R8, R12, 0xffffff97 ;  /* 0xffffff970c087836 */ /* 0x000fe20000000000 */
[----:B-1----:R-:W5:Y:S01]  /*ba30*/  LDL.LU R86, [R1+0x12fc] ;  /* 0x0012fc0001567983 */ /* 0x002f620000300800 */
[----:B------:R-:W-:Y:S01]  /*ba40*/  ISETP.GE.U32.AND P4, PT, R7, 0x7fffff19, PT ;  /* 0x7fffff190700780c */ /* 0x000fe20003f86070 */
[----:B------:R-:W-:-:S02]  /*ba50*/  IMAD.MOV.U32 R7, RZ, RZ, R5 ;  /* 0x000000ffff077224 */ /* 0x000fc400078e0005 */
[----:B------:R0:W-:Y:S01]  /*ba60*/  STL [R1+0xd58], R5 ;  /* 0x000d580501007387 */ /* 0x0001e20000100800 */
[----:B------:R-:W-:Y:S01]  /*ba70*/  ISETP.GE.U32.AND P1, PT, R8, 0x7fffff18, PT ;  /* 0x7fffff180800780c */ /* 0x000fe20003f26070 */
[----:B------:R-:W-:Y:S02]  /*ba80*/  IMAD R8, R70, 0xcc, RZ ;  /* 0x000000cc46087824 */ /* 0x000fe400078e02ff */
[----:B------:R1:W-:Y:S01]  /*ba90*/  STL [R1+0xd64], R84 ;  /* 0x000d645401007387 */ /* 0x0003e20000100800 */
[----:B0-----:R-:W-:Y:S01]  /*baa0*/  LEA.HI.X.SX32 R5, R6, R2, 0x1, P6 ;  /* 0x0000000206057211 */ /* 0x001fe200030f0eff */
[----:B------:R-:W-:-:S04]  /*bab0*/  @!P0 IMAD.MOV.U32 R6, RZ, RZ, R14 ;  /* 0x000000ffff068224 */ /* 0x000fc800078e000e */
[----:B------:R0:W-:Y:S04]  /*bac0*/  STL [R1+0xd60], R5 ;  /* 0x000d600501007387 */ /* 0x0001e80000100800 */
[----:B------:R2:W5:Y:S02]  /*bad0*/  @!P0 LDG.E.U16 R63, desc[UR20][R6.64] ;  /* 0x00000014063f8981 */ /* 0x000564000c1e1500 */
[----:B--2---:R-:W-:Y:S02]  /*bae0*/  @!P5 IMAD.MOV.U32 R7, RZ, RZ, R5 ;  /* 0x000000ffff07d224 */ /* 0x004fe400078e0005 */
[----:B------:R-:W-:Y:S01]  /*baf0*/  @!P5 IMAD.MOV.U32 R6, RZ, RZ, R84 ;  /* 0x000000ffff06d224 */ /* 0x000fe200078e0054 */
[----:B-1----:R-:W-:Y:S01]  /*bb00*/  IADD3 R84, P0, PT, R8, R3, RZ ;  /* 0x0000000308547210 */ /* 0x002fe20007f1e0ff */
[----:B0-----:R-:W-:-:S03]  /*bb10*/  IMAD R5, R70, 0xce, RZ ;  /* 0x000000ce46057824 */ /* 0x001fc600078e02ff */
[----:B------:R0:W5:Y:S02]  /*bb20*/  @!P5 LDG.E.U16 R62, desc[UR20][R6.64] ;  /* 0x00000014063ed981 */ /* 0x000164000c1e1500 */
[----:B------:R-:W-:Y:S01]  /*bb30*/  IADD3 R14, P6, PT, R5, R3, RZ ;  /* 0x00000003050e7210 */ /* 0x000fe20007fde0ff */
[----:B------:R-:W-:Y:S01]  /*bb40*/  IMAD.MOV.U32 R5, RZ, RZ, R84 ;  /* 0x000000ffff057224 */ /* 0x000fe200078e0054 */
[----:B------:R1:W-:Y:S01]  /*bb50*/  STL [R1+0xd6c], R84 ;  /* 0x000d6c5401007387 */ /* 0x0003e20000100800 */
[C---:B------:R-:W-:Y:S02]  /*bb60*/  VIADD R8, R12.reuse, 0xffffff95 ;  /* 0xffffff950c087836 */ /* 0x040fe40000000000 */
[----:B0-----:R-:W-:Y:S02]  /*bb70*/  VIADD R7, R12, 0xffffff96 ;  /* 0xffffff960c077836 */ /* 0x001fe40000000000 */
[----:B------:R-:W-:Y:S01]  /*bb80*/  IMAD R6, R70, 0x67, RZ ;  /* 0x0000006746067824 */ /* 0x000fe200078e02ff */
[----:B-1----:R-:W-:-:S02]  /*bb90*/  LEA.HI.X.SX32 R84, R64, R2, 0x1, P0 ;  /* 0x0000000240547211 */ /* 0x002fc400000f0eff */
        /* <DEDUP_REMOVED lines=13> */
[----:B------:R-:W-:Y:S02]  /*bc70*/  @!P4 IMAD.MOV.U32 R6, RZ, RZ, R14 ;  /* 0x000000ffff06c224 */ /* 0x000fe400078e000e */
[----:B0-----:R-:W-:Y:S01]  /*bc80*/  IMAD.MOV.U32 R84, RZ, RZ, R85 ;  /* 0x000000ffff547224 */ /* 0x001fe200078e0055 */
[-C--:B------:R-:W-:Y:S02]  /*bc90*/  IADD3 R85, P3, PT, R8, R3.reuse, RZ ;  /* 0x0000000308557210 */ /* 0x080fe40007f7e0ff */
[----:B------:R0:W5:Y:S01]  /*bca0*/  @!P4 LDG.E.U16 R64, desc[UR20][R6.64] ;  /* 0x000000140640c981 */ /* 0x000162000c1e1500 */
[----:B------:R-:W-:Y:S02]  /*bcb0*/  IADD3 R14, P6, PT, R5, R3, RZ ;  /* 0x00000003050e7210 */ /* 0x000fe40007fde0ff */
[----:B------:R-:W-:Y:S01]  /*bcc0*/  IMAD.MOV.U32 R5, RZ, RZ, R85 ;  /* 0x000000ffff057224 */ /* 0x000fe200078e0055 */
[----:B------:R1:W-:Y:S01]  /*bcd0*/  STL [R1+0xd7c], R85 ;  /* 0x000d7c5501007387 */ /* 0x0003e20000100800 */
[----:B0-----:R-:W-:-:S02]  /*bce0*/  VIADD R7, R12, 0xffffff94 ;  /* 0xffffff940c077836 */ /* 0x001fc40000000000 */
        /* <DEDUP_REMOVED lines=16> */
[----:B------:R-:W-:Y:S01]  /*bdf0*/  @!P5 IMAD.MOV.U32 R7, RZ, RZ, R85 ;  /* 0x000000ffff07d224 */ /* 0x000fe200078e0055 */
[----:B-1----:R-:W-:Y:S01]  /*be00*/  IADD3 R85, P1, PT, R8, R3, RZ ;  /* 0x0000000308557210 */ /* 0x002fe20007f3e0ff */
[----:B------:R-:W-:-:S03]  /*be10*/  VIADD R8, R12, 0xffffff91 ;  /* 0xffffff910c087836 */ /* 0x000fc60000000000 */
[----:B------:R0:W5:Y:S01]  /*be20*/  @!P5 LDG.E.U16 R66, desc[UR20][R6.64] ;  /* 0x000000140642d981 */ /* 0x000162000c1e1500 */
[----:B------:R-:W-:Y:S02]  /*be30*/  IADD3 R14, P6, PT, R5, R3, RZ ;  /* 0x00000003050e7210 */ /* 0x000fe40007fde0ff */
[----:B------:R-:W-:Y:S01]  /*be40*/  PRMT R83, RZ, 0x7610, R83 ;  /* 0x00007610ff537816 */ /* 0x000fe20000000053 */
[----:B0-----:R-:W-:Y:S02]  /*be50*/  IMAD R6, R70, 0x6b, RZ ;  /* 0x0000006b46067824 */ /* 0x001fe400078e02ff */
[----:B------:R-:W-:Y:S01]  /*be60*/  VIADD R7, R12, 0xffffff92 ;  /* 0xffffff920c077836 */ /* 0x000fe20000000000 */
[-C--:B------:R-:W-:Y:S02]  /*be70*/  LEA.HI.X.SX32 R12, R82, R2.reuse, 0x1, P1 ;  /* 0x00000002520c7211 */ /* 0x080fe400008f0eff */
[----:B------:R-:W-:Y:S01]  /*be80*/  LEA.HI.X.SX32 R82, R6, R2, 0x1, P6 ;  /* 0x0000000206527211 */ /* 0x000fe200030f0eff */
[----:B------:R-:W-:Y:S01]  /*be90*/  @!P0 IMAD.MOV.U32 R6, RZ, RZ, R85 ;  /* 0x000000ffff068224 */ /* 0x000fe200078e0055 */
[----:B------:R-:W-:Y:S01]  /*bea0*/  ISETP.GE.U32.AND P5, PT, R7, 0x7fffff13, PT ;  /* 0x7fffff130700780c */ /* 0x000fe20003fa6070 */
[----:B------:R-:W-:Y:S01]  /*beb0*/  @!P0 IMAD.MOV.U32 R7, RZ, RZ, R12 ;  /* 0x000000ffff078224 */ /* 0x000fe200078e000c */
[----:B------:R-:W-:-:S04]  /*bec0*/  PRMT R5, RZ, 0x7610, R5 ;  /* 0x00007610ff057816 */ /* 0x000fc80000000005 */
[----:B------:R0:W2:Y:S02]  /*bed0*/  @!P0 LDG.E.U16 R83, desc[UR20][R6.64] ;  /* 0x0000001406538981 */ /* 0x0000a4000c1e1500 */
[----:B0-----:R-:W-:Y:S02]  /*bee0*/  @!P4 IMAD.MOV.U32 R6, RZ, RZ, R14 ;  /* 0x000000ffff06c224 */ /* 0x001fe400078e000e */
[----:B------:R-:W-:-:S05]  /*bef0*/  @!P4 IMAD.MOV.U32 R7, RZ, RZ, R82 ;  /* 0x000000ffff07c224 */ /* 0x000fca00078e0052 */
[----:B------:R0:W3:Y:S04]  /*bf00*/  @!P4 LDG.E.U16 R5, desc[UR20][R6.64] ;  /* 0x000000140605c981 */ /* 0x0000e8000c1e1500 */
[----:B------:R-:W-:Y:S04]  /*bf10*/  STL [R1+0xd8c], R85 ;  /* 0x000d8c5501007387 */ /* 0x000fe80000100800 */
[----:B------:R-:W-:Y:S04]  /*bf20*/  STL [R1+0xd94], R14 ;  /* 0x000d940e01007387 */ /* 0x000fe80000100800 */
[----:B------:R1:W-:Y:S01]  /*bf30*/  STL [R1+0xd88], R12 ;  /* 0x000d880c01007387 */ /* 0x0003e20000100800 */
[----:B------:R-:W-:Y:S01]  /*bf40*/  ISETP.GE.U32.AND P1, PT, R8, 0x7fffff12, PT ;  /* 0x7fffff120800780c */ /* 0x000fe20003f26070 */
[----:B-1----:R-:W1:Y:S02]  /*bf50*/  LDC R12, c[0x0][0x3a0] ;  /* 0x0000e800ff0c7b82 */ /* 0x002e640000000800 */
[----:B------:R-:W5:Y:S01]  /*bf60*/  LDL.LU R85, [R1+0x12f8] ;  /* 0x0012f80001557983 */ /* 0x000f620000300800 */
[----:B------:R-:W-:-:S03]  /*bf70*/  IMAD R8, R70, 0xd8, RZ ;  /* 0x000000d846087824 */ /* 0x000fc600078e02ff */
[----:B------:R4:W-:Y:S01]  /*bf80*/  STL [R1+0xd90], R82 ;  /* 0x000d905201007387 */ /* 0x0009e20000100800 */
[----:B0-----:R-:W-:Y:S02]  /*bf90*/  IMAD R6, R70, 0x6d, RZ ;  /* 0x0000006d46067824 */ /* 0x001fe400078e02ff */
[----:B----4-:R-:W-:Y:S01]  /*bfa0*/  IMAD.MOV.U32 R82, RZ, RZ, R84 ;  /* 0x000000ffff527224 */ /* 0x010fe200078e0054 */
[----:B------:R-:W-:Y:S01]  /*bfb0*/  IADD3 R84, P0, PT, R8, R3, RZ ;  /* 0x0000000308547210 */ /* 0x000fe20007f1e0ff */
[C---:B-1----:R-:W-:Y:S02]  /*bfc0*/  VIADD R7, R12.reuse, 0xffffff90 ;  /* 0xffffff900c077836 */ /* 0x042fe40000000000 */
[----:B------:R-:W-:Y:S01]  /*bfd0*/  VIADD R8, R12, 0xffffff8f ;  /* 0xffffff8f0c087836 */ /* 0x000fe20000000000 */
[----:B------:R-:W-:Y:S02]  /*bfe0*/  LEA.HI.X.SX32 R12, R9, R2, 0x1, P0 ;  /* 0x00000002090c7211 */ /* 0x000fe400000f0eff */
[----:B------:R-:W-:-:S03]  /*bff0*/  ISETP.GE.U32.AND P4, PT, R7, 0x7fffff11, PT ;  /* 0x7fffff110700780c */ /* 0x000fc60003f86070 */
[----:B------:R-:W-:Y:S01]  /*c000*/  @!P3 IMAD.MOV.U32 R7, RZ, RZ, R12 ;  /* 0x000000ffff07b224 */ /* 0x000fe200078e000c */
[----:B------:R-:W-:Y:S01]  /*c010*/  PRMT R13, RZ, 0x7610, R13 ;  /* 0x00007610ff0d7816 */ /* 0x000fe2000000000d */
[----:B---3--:R0:W-:Y:S02]  /*c020*/  STL [R1+0x1d4], R5 ;  /* 0x0001d40501007387 */ /* 0x0081e40000100800 */
[----:B0-----:R-:W-:Y:S02]  /*c030*/  IMAD R5, R70, 0xda, RZ ;  /* 0x000000da46057824 */ /* 0x001fe400078e02ff */
[----:B------:R-:W-:Y:S03]  /*c040*/  STL [R1+0xd9c], R84 ;  /* 0x000d9c5401007387 */ /* 0x000fe60000100800 */
[----:B------:R-:W-:Y:S02]  /*c050*/  IADD3 R14, P6, PT, R5, R3, RZ ;  /* 0x00000003050e7210 */ /* 0x000fe40007fde0ff */
[----:B------:R-:W-:-:S03]  /*c060*/  PRMT R5, RZ, 0x7610, R5 ;  /* 0x00007610ff057816 */ /* 0x000fc60000000005 */
[----:B------:R-:W-:Y:S04]  /*c070*/  STL [R1+0xda4], R14 ;  /* 0x000da40e01007387 */ /* 0x000fe80000100800 */
[----:B------:R0:W-:Y:S04]  /*c080*/  STL [R1+0xd98], R12 ;  /* 0x000d980c01007387 */ /* 0x0001e80000100800 */
[----:B--2---:R1:W-:Y:S01]  /*c090*/  STL [R1+0x1d8], R83 ;  /* 0x0001d85301007387 */ /* 0x0043e20000100800 */
[----:B0-----:R-:W0:Y:S01]  /*c0a0*/  LDC R12, c[0x0][0x3a0] ;  /* 0x0000e800ff0c7b82 */ /* 0x001e220000000800 */
[----:B-1----:R-:W-:Y:S01]  /*c0b0*/  LEA.HI.X.SX32 R83, R6, R2, 0x1, P6 ;  /* 0x0000000206537211 */ /* 0x002fe200030f0eff */
[----:B------:R-:W-:Y:S01]  /*c0c0*/  @!P3 IMAD.MOV.U32 R6, RZ, RZ, R84 ;  /* 0x000000ffff06b224 */ /* 0x000fe200078e0054 */
[----:B------:R-:W-:Y:S01]  /*c0d0*/  ISETP.GE.U32.AND P0, PT, R8, 0x7fffff10, PT ;  /* 0x7fffff100800780c */ /* 0x000fe20003f06070 */
[----:B------:R-:W5:Y:S04]  /*c0e0*/  LDL.LU R84, [R1+0x12f4] ;  /* 0x0012f40001547983 */ /* 0x000f680000300800 */
[----:B------:R1:W2:Y:S02]  /*c0f0*/  @!P3 LDG.E.U16 R5, desc[UR20][R6.64] ;  /* 0x000000140605b981 */ /* 0x0002a4000c1e1500 */
[----:B-1----:R-:W-:-:S02]  /*c100*/  @!P5 IMAD.MOV.U32 R6, RZ, RZ, R14 ;  /* 0x000000ffff06d224 */ /* 0x002fc400078e000e */
[----:B------:R-:W-:-:S05]  /*c110*/  @!P5 IMAD.MOV.U32 R7, RZ, RZ, R83 ;  /* 0x000000ffff07d224 */ /* 0x000fca00078e0053 */
[----:B------:R1:W3:Y:S01]  /*c120*/  @!P5 LDG.E.U16 R13, desc[UR20][R6.64] ;  /* 0x00000014060dd981 */ /* 0x0002e2000c1e1500 */
[----:B------:R-:W-:-:S03]  /*c130*/  IMAD R8, R70, 0xdc, RZ ;  /* 0x000000dc46087824 */ /* 0x000fc600078e02ff */
[----:B------:R4:W-:Y:S01]  /*c140*/  STL [R1+0xda0], R83 ;  /* 0x000da05301007387 */ /* 0x0009e20000100800 */
[C---:B------:R-:W-:Y:S02]  /*c150*/  IMAD R14, R70.reuse, 0x6e, RZ ;  /* 0x0000006e460e7824 */ /* 0x040fe400078e02ff */
[----:B-1----:R-:W-:Y:S01]  /*c160*/  IMAD R6, R70, 0x6f, RZ ;  /* 0x0000006f46067824 */ /* 0x002fe200078e02ff */
[----:B----4-:R-:W-:Y:S01]  /*c170*/  IADD3 R83, P3, PT, R8, R3, RZ ;  /* 0x0000000308537210 */ /* 0x010fe20007f7e0ff */
[C---:B0-----:R-:W-:Y:S02]  /*c180*/  VIADD R7, R12.reuse, 0xffffff8e ;  /* 0xffffff8e0c077836 */ /* 0x041fe40000000000 */
[----:B------:R-:W-:Y:S01]  /*c190*/  VIADD R8, R12, 0xffffff8d ;  /* 0xffffff8d0c087836 */ /* 0x000fe20000000000 */
[----:B------:R-:W-:Y:S02]  /*c1a0*/  LEA.HI.X.SX32 R12, R14, R2, 0x1, P3 ;  /* 0x000000020e0c7211 */ /* 0x000fe400018f0eff */
[----:B------:R-:W-:-:S02]  /*c1b0*/  ISETP.GE.U32.AND P5, PT, R7, 0x7fffff0f, PT ;  /* 0x7fffff0f0700780c */ /* 0x000fc40003fa6070 */
[----:B------:R-:W-:Y:S01]  /*c1c0*/  PRMT R80, RZ, 0x7610, R80 ;  /* 0x00007610ff507816 */ /* 0x000fe20000000050 */
[----:B------:R-:W-:Y:S01]  /*c1d0*/  @!P1 IMAD.MOV.U32 R7, RZ, RZ, R12 ;  /* 0x000000ffff079224 */ /* 0x000fe200078e000c */
[----:B--2---:R0:W-:Y:S02]  /*c1e0*/  STL [R1+0x1e0], R5 ;  /* 0x0001e00501007387 */ /* 0x0041e40000100800 */
[----:B0-----:R-:W-:Y:S02]  /*c1f0*/  IMAD R5, R70, 0xde, RZ ;  /* 0x000000de46057824 */ /* 0x001fe400078e02ff */
[----:B---3--:R0:W-:Y:S03]  /*c200*/  STL [R1+0x1dc], R13 ;  /* 0x0001dc0d01007387 */ /* 0x0081e60000100800 */
[----:B0-----:R-:W-:-:S04]  /*c210*/  IADD3 R13, P6, PT, R5, R3, RZ ;  /* 0x00000003050d7210 */ /* 0x001fc80007fde0ff */
[----:B------:R-:W-:Y:S01]  /*c220*/  LEA.HI.X.SX32 R14, R6, R2, 0x1, P6 ;  /* 0x00000002060e7211 */ /* 0x000fe200030f0eff */
        /* <DEDUP_REMOVED lines=14> */
[C---:B0-----:R-:W-:Y:S02]  /*c310*/  IMAD R6, R70.reuse, 0x71, RZ ;  /* 0x0000007146067824 */ /* 0x041fe400078e02ff */
[----:B----4-:R-:W-:Y:S01]  /*c320*/  IMAD R14, R70, 0x70, RZ ;  /* 0x00000070460e7824 */ /* 0x010fe200078e02ff */
[----:B------:R-:W-:Y:S01]  /*c330*/  PRMT R81, RZ, 0x7610, R81 ;  /* 0x00007610ff517816 */ /* 0x000fe20000000051 */
[----:B-1----:R-:W-:-:S05]  /*c340*/  VIADD R7, R12, 0xffffff8c ;  /* 0xffffff8c0c077836 */ /* 0x002fca0000000000 */
[----:B------:R-:W-:Y:S01]  /*c350*/  ISETP.GE.U32.AND P4, PT, R7, 0x7fffff0d, PT ;  /* 0x7fffff0d0700780c */ /* 0x000fe20003f86070 */
[----:B--2---:R0:W-:Y:S02]  /*c360*/  STL [R1+0x1f0], R80 ;  /* 0x0001f05001007387 */ /* 0x0041e40000100800 */
[----:B0-----:R-:W-:Y:S01]  /*c370*/  IMAD.MOV.U32 R80, RZ, RZ, R82 ;  /* 0x000000ffff507224 */ /* 0x001fe200078e0052 */
[----:B------:R-:W-:Y:S01]  /*c380*/  IADD3 R82, P1, PT, R8, R3, RZ ;  /* 0x0000000308527210 */ /* 0x000fe20007f3e0ff */
[----:B------:R-:W-:Y:S01]  /*c390*/  VIADD R8, R12, 0xffffff8b ;  /* 0xffffff8b0c087836 */ /* 0x000fe20000000000 */
[----:B---3--:R0:W-:Y:S02]  /*c3a0*/  STL [R1+0x1e8], R5 ;  /* 0x0001e80501007387 */ /* 0x0081e40000100800 */
[----:B------:R-:W-:Y:S01]  /*c3b0*/  LEA.HI.X.SX32 R12, R14, R2, 0x1, P1 ;  /* 0x000000020e0c7211 */ /* 0x000fe200008f0eff */
[----:B0-----:R-:W-:-:S05]  /*c3c0*/  IMAD R5, R70, 0xe2, RZ ;  /* 0x000000e246057824 */ /* 0x001fca00078e02ff */
[----:B------:R-:W-:Y:S01]  /*c3d0*/  IADD3 R13, P6, PT, R5, R3, RZ ;  /* 0x00000003050d7210 */ /* 0x000fe20007fde0ff */
[----:B------:R-:W-:-:S03]  /*c3e0*/  @!P0 IMAD.MOV.U32 R7, RZ, RZ, R12 ;  /* 0x000000ffff078224 */ /* 0x000fc600078e000c */
        /* <DEDUP_REMOVED lines=11> */
[----:B-1----:R-:W1:Y:S01]  /*c4a0*/  LDC R12, c[0x0][0x3a0] ;  /* 0x0000e800ff0c7b82 */ /* 0x002e620000000800 */
[C---:B------:R-:W-:Y:S01]  /*c4b0*/  IMAD R8, R70.reuse, 0xe4, RZ ;  /* 0x000000e446087824 */ /* 0x040fe200078e02ff */
[----:B------:R-:W5:Y:S04]  /*c4c0*/  LDL.LU R82, [R1+0x12ec] ;  /* 0x0012ec0001527983 */ /* 0x000f680000300800 */
[----:B------:R4:W-:Y:S01]  /*c4d0*/  STL [R1+0xdc0], R14 ;  /* 0x000dc00e01007387 */ /* 0x0009e20000100800 */
[----:B0-----:R-:W-:-:S02]  /*c4e0*/  IMAD R6, R70, 0x73, RZ ;  /* 0x0000007346067824 */ /* 0x001fc400078e02ff */
[----:B----4-:R-:W-:Y:S01]  /*c4f0*/  IMAD R14, R70, 0x72, RZ ;  /* 0x00000072460e7824 */ /* 0x010fe200078e02ff */
[----:B------:R-:W-:Y:S01]  /*c500*/  PRMT R78, RZ, 0x7610, R78 ;  /* 0x00007610ff4e7816 */ /* 0x000fe2000000004e */
[----:B-1----:R-:W-:-:S05]  /*c510*/  VIADD R7, R12, 0xffffff8a ;  /* 0xffffff8a0c077836 */ /* 0x002fca0000000000 */
[----:B------:R-:W-:Y:S01]  /*c520*/  ISETP.GE.U32.AND P5, PT, R7, 0x7fffff0b, PT ;  /* 0x7fffff0b0700780c */ /* 0x000fe20003fa6070 */
[----:B---3--:R0:W-:Y:S04]  /*c530*/  STL [R1+0x1f8], R5 ;  /* 0x0001f80501007387 */ /* 0x0081e80000100800 */
[----:B--2---:R1:W-:Y:S01]  /*c540*/  STL [R1+0x1fc], R81 ;  /* 0x0001fc5101007387 */ /* 0x0043e20000100800 */
[----:B0-----:R-:W-:Y:S01]  /*c550*/  IMAD R5, R70, 0xe6, RZ ;  /* 0x000000e646057824 */ /* 0x001fe200078e02ff */
[----:B-1----:R-:W-:Y:S01]  /*c560*/  IADD3 R81, P0, PT, R8, R3, RZ ;  /* 0x0000000308517210 */ /* 0x002fe20007f1e0ff */
[----:B------:R-:W-:-:S03]  /*c570*/  VIADD R8, R12, 0xffffff89 ;  /* 0xffffff890c087836 */ /* 0x000fc60000000000 */
[----:B------:R-:W-:Y:S02]  /*c580*/  IADD3 R13, P6, PT, R5, R3, RZ ;  /* 0x00000003050d7210 */ /* 0x000fe40007fde0ff */
[-C--:B------:R-:W-:Y:S02]  /*c590*/  LEA.HI.X.SX32 R12, R14, R2.reuse, 0x1, P0 ;  /* 0x000000020e0c7211 */ /* 0x080fe400000f0eff */
[----:B------:R-:W-:Y:S01]  /*c5a0*/  LEA.HI.X.SX32 R14, R6, R2, 0x1, P6 ;  /* 0x00000002060e7211 */ /* 0x000fe200030f0eff */
[----:B------:R-:W-:Y:S02]  /*c5b0*/  @!P3 IMAD.MOV.U32 R6, RZ, RZ, R81 ;  /* 0x000000ffff06b224 */ /* 0x000fe400078e0051 */
        /* <DEDUP_REMOVED lines=68> */
[----:B------:R-:W-:Y:S01]  /*ca00*/  IMAD R8, R70, 0xf0, RZ ;  /* 0x000000f046087824 */ /* 0x000fe200078e02ff */
[----:B------:R-:W5:Y:S04]  /*ca10*/  LDL.LU R79, [R1+0x12e0] ;  /* 0x0012e000014f7983 */ /* 0x000f680000300800 */
[----:B------:R-:W-:Y:S01]  /*ca20*/  STL [R1+0xdf0], R14 ;  /* 0x000df00e01007387 */ /* 0x000fe20000100800 */
[----:B------:R-:W-:-:S02]  /*ca30*/  IMAD.MOV.U32 R13, RZ, RZ, R78 ;  /* 0x000000ffff0d7224 */ /* 0x000fc400078e004e */
[----:B0-----:R-:W-:Y:S02]  /*ca40*/  IMAD R6, R70, 0x79, RZ ;  /* 0x0000007946067824 */ /* 0x001fe400078e02ff */
[----:B-1----:R-:W-:-:S05]  /*ca50*/  VIADD R7, R12, 0xffffff84 ;  /* 0xffffff840c077836 */ /* 0x002fca0000000000 */
[----:B------:R-:W-:Y:S01]  /*ca60*/  ISETP.GE.U32.AND P4, PT, R7, 0x7fffff05, PT ;  /* 0x7fffff050700780c */ /* 0x000fe20003f86070 */
[----:B---3--:R0:W-:Y:S04]  /*ca70*/  STL [R1+0x218], R5 ;  /* 0x0002180501007387 */ /* 0x0081e80000100800 */
[----:B--2---:R1:W-:Y:S01]  /*ca80*/  STL [R1+0x21c], R72 ;  /* 0x00021c4801007387 */ /* 0x0043e20000100800 */
[----:B0-----:R-:W-:Y:S01]  /*ca90*/  IMAD R5, R70, 0xf2, RZ ;  /* 0x000000f246057824 */ /* 0x001fe200078e02ff */
[----:B-1----:R-:W-:-:S04]  /*caa0*/  IADD3 R72, P0, PT, R8, R3, RZ ;  /* 0x0000000308487210 */ /* 0x002fc80007f1e0ff */
[----:B------:R-:W-:Y:S02]  /*cab0*/  IADD3 R14, P6, PT, R5, R3, RZ ;  /* 0x00000003050e7210 */ /* 0x000fe40007fde0ff */
[-C--:B------:R-:W-:Y:S01]  /*cac0*/  LEA.HI.X.SX32 R78, R69, R2.reuse, 0x1, P0 ;  /* 0x00000002454e7211 */ /* 0x080fe200000f0eff */
[----:B------:R-:W-:Y:S01]  /*cad0*/  VIADD R8, R12, 0xffffff83 ;  /* 0xffffff830c087836 */ /* 0x000fe20000000000 */
[----:B------:R-:W-:Y:S02]  /*cae0*/  PRMT R12, RZ, 0x7610, R12 ;  /* 0x00007610ff0c7816 */ /* 0x000fe4000000000c */
[----:B------:R-:W-:Y:S01]  /*caf0*/  LEA.HI.X.SX32 R69, R6, R2, 0x1, P6 ;  /* 0x0000000206457211 */ /* 0x000fe200030f0eff */
[----:B------:R-:W-:Y:S02]  /*cb00*/  @!P3 IMAD.MOV.U32 R6, RZ, RZ, R72 ;  /* 0x000000ffff06b224 */ /* 0x000fe400078e0048 */
[----:B------:R-:W-:-:S05]  /*cb10*/  @!P3 IMAD.MOV.U32 R7, RZ, RZ, R78 ;  /* 0x000000ffff07b224 */ /* 0x000fca00078e004e */
[----:B------:R0:W2:Y:S01]  /*cb20*/  @!P3 LDG.E.U16 R12, desc[UR20][R6.64] ;  /* 0x00000014060cb981 */ /* 0x0000a2000c1e1500 */
[----:B------:R-:W-:Y:S01]  /*cb30*/  PRMT R5, RZ, 0x7610, R5 ;  /* 0x00007610ff057816 */ /* 0x000fe20000000005 */
[----:B0-----:R-:W-:Y:S02]  /*cb40*/  @!P5 IMAD.MOV.U32 R6, RZ, RZ, R14 ;  /* 0x000000ffff06d224 */ /* 0x001fe400078e000e */
[----:B------:R-:W-:-:S05]  /*cb50*/  @!P5 IMAD.MOV.U32 R7, RZ, RZ, R69 ;  /* 0x000000ffff07d224 */ /* 0x000fca00078e0045 */
[----:B------:R0:W3:Y:S04]  /*cb60*/  @!P5 LDG.E.U16 R5, desc[UR20][R6.64] ;  /* 0x000000140605d981 */ /* 0x0000e8000c1e1500 */
[----:B------:R-:W-:Y:S04]  /*cb70*/  STL [R1+0xdfc], R72 ;  /* 0x000dfc4801007387 */ /* 0x000fe80000100800 */
[----:B------:R-:W-:Y:S04]  /*cb80*/  STL [R1+0xe04], R14 ;  /* 0x000e040e01007387 */ /* 0x000fe80000100800 */
[----:B------:R1:W-:Y:S04]  /*cb90*/  STL [R1+0xdf8], R78 ;  /* 0x000df84e01007387 */ /* 0x0003e80000100800 */
[----:B-1----:R-:W5:Y:S04]  /*cba0*/  LDL.LU R78, [R1+0x12dc] ;  /* 0x0012dc00014e7983 */ /* 0x002f680000300800 */
[----:B------:R-:W5:Y:S04]  /*cbb0*/  LDL.LU R72, [R1+0x12d8] ;  /* 0x0012d80001487983 */ /* 0x000f680000300800 */
[----:B------:R1:W-:Y:S01]  /*cbc0*/  STL [R1+0xe00], R69 ;  /* 0x000e004501007387 */ /* 0x0003e20000100800 */
[----:B------:R-:W-:Y:S01]  /*cbd0*/  ISETP.GE.U32.AND P0, PT, R8, 0x7fffff04, PT ;  /* 0x7fffff040800780c */ /* 0x000fe20003f06070 */
[----:B------:R-:W-:-:S02]  /*cbe0*/  IMAD R8, R70, 0xf4, RZ ;  /* 0x000000f446087824 */ /* 0x000fc400078e02ff */
[----:B0-----:R-:W-:-:S03]  /*cbf0*/  IMAD R6, R70, 0x7b, RZ ;  /* 0x0000007b46067824 */ /* 0x001fc600078e02ff */
[----:B-1----:R-:W-:-:S04]  /*cc00*/  IADD3 R69, P3, PT, R8, R3, RZ ;  /* 0x0000000308457210 */ /* 0x002fc80007f7e0ff */
[----:B------:R-:W-:Y:S02]  /*cc10*/  LEA.HI.X.SX32 R71, R71, R2, 0x1, P3 ;  /* 0x0000000247477211 */ /* 0x000fe400018f0eff */
[----:B------:R-:W-:Y:S01]  /*cc20*/  PRMT R9, RZ, 0x7610, R9 ;  /* 0x00007610ff097816 */ /* 0x000fe20000000009 */
[----:B--2---:R0:W-:Y:S02]  /*cc30*/  STL [R1+0x228], R12 ;  /* 0x0002280c01007387 */ /* 0x0041e40000100800 */
[----:B0-----:R-:W0:Y:S02]  /*cc40*/  LDC R12, c[0x0][0x3a0] ;  /* 0x0000e800ff0c7b82 */ /* 0x001e240000000800 */
[----:B---3--:R1:W-:Y:S02]  /*cc50*/  STL [R1+0x224], R5 ;  /* 0x0002240501007387 */ /* 0x0083e40000100800 */
[----:B-1----:R-:W-:-:S05]  /*cc60*/  IMAD R5, R70, 0xf6, RZ ;  /* 0x000000f646057824 */ /* 0x002fca00078e02ff */
[----:B------:R-:W-:Y:S01]  /*cc70*/  IADD3 R14, P6, PT, R5, R3, RZ ;  /* 0x00000003050e7210 */ /* 0x000fe20007fde0ff */
[C---:B0-----:R-:W-:Y:S02]  /*cc80*/  VIADD R7, R12.reuse, 0xffffff82 ;  /* 0xffffff820c077836 */ /* 0x041fe40000000000 */
[----:B------:R-:W-:Y:S01]  /*cc90*/  VIADD R8, R12, 0xffffff81 ;  /* 0xffffff810c087836 */ /* 0x000fe20000000000 */
[----:B------:R-:W-:Y:S02]  /*cca0*/  PRMT R12, RZ, 0x7610, R12 ;  /* 0x00007610ff0c7816 */ /* 0x000fe4000000000c */
[----:B------:R-:W-:Y:S01]  /*ccb0*/  ISETP.GE.U32.AND P5, PT, R7, 0x7fffff03, PT ;  /* 0x7fffff030700780c */ /* 0x000fe20003fa6070 */
[----:B------:R-:W-:Y:S01]  /*ccc0*/  @!P1 IMAD.MOV.U32 R7, RZ, RZ, R71 ;  /* 0x000000ffff079224 */ /* 0x000fe200078e0047 */
[----:B------:R-:W-:Y:S01]  /*ccd0*/  LEA.HI.X.SX32 R5, R6, R2, 0x1, P6 ;  /* 0x0000000206057211 */ /* 0x000fe200030f0eff */
[----:B------:R-:W-:-:S05]  /*cce0*/  @!P1 IMAD.MOV.U32 R6, RZ, RZ, R69 ;  /* 0x000000ffff069224 */ /* 0x000fca00078e0045 */
[----:B------:R0:W2:Y:S02]  /*ccf0*/  @!P1 LDG.E.U16 R12, desc[UR20][R6.64] ;  /* 0x00000014060c9981 */ /* 0x0000a4000c1e1500 */
[----:B0-----:R-:W-:Y:S02]  /*cd00*/  IMAD.MOV.U32 R7, RZ, RZ, R5 ;  /* 0x000000ffff077224 */ /* 0x001fe400078e0005 */
[----:B------:R-:W-:-:S05]  /*cd10*/  @!P4 IMAD.MOV.U32 R6, RZ, RZ, R14 ;  /* 0x000000ffff06c224 */ /* 0x000fca00078e000e */
[----:B------:R0:W3:Y:S04]  /*cd20*/  @!P4 LDG.E.U16 R9, desc[UR20][R6.64] ;  /* 0x000000140609c981 */ /* 0x0000e8000c1e1500 */
[----:B------:R-:W-:Y:S04]  /*cd30*/  STL [R1+0xe0c], R69 ;  /* 0x000e0c4501007387 */ /* 0x000fe80000100800 */
[----:B------:R-:W-:Y:S04]  /*cd40*/  STL [R1+0xe14], R14 ;  /* 0x000e140e01007387 */ /* 0x000fe80000100800 */
[----:B------:R1:W-:Y:S04]  /*cd50*/  STL [R1+0xe08], R71 ;  /* 0x000e084701007387 */ /* 0x0003e80000100800 */
[----:B------:R4:W-:Y:S04]  /*cd60*/  STL [R1+0xe10], R5 ;  /* 0x000e100501007387 */ /* 0x0009e80000100800 */
[----:B-1----:R-:W5:Y:S04]  /*cd70*/  LDL.LU R71, [R1+0x12d4] ;  /* 0x0012d40001477983 */ /* 0x002f680000300800 */
[----:B------:R-:W5:Y:S01]  /*cd80*/  LDL.LU R69, [R1+0x12d0] ;  /* 0x0012d00001457983 */ /* 0x000f620000300800 */
[----:B----4-:R-:W-:Y:S01]  /*cd90*/  IMAD R5, R70, 0xfa, RZ ;  /* 0x000000fa46057824 */ /* 0x010fe200078e02ff */
[----:B------:R-:W-:Y:S01]  /*cda0*/  ISETP.GE.U32.AND P3, PT, R8, 0x7fffff02, PT ;  /* 0x7fffff020800780c */ /* 0x000fe20003f66070 */
[----:B------:R-:W-:-:S02]  /*cdb0*/  IMAD R8, R70, 0xf8, RZ ;  /* 0x000000f846087824 */ /* 0x000fc400078e02ff */
[----:B0-----:R-:W-:-:S03]  /*cdc0*/  IMAD R6, R70, 0x7d, RZ ;  /* 0x0000007d46067824 */ /* 0x001fc600078e02ff */
[-C--:B------:R-:W-:Y:S02]  /*cdd0*/  IADD3 R14, P1, PT, R8, R3.reuse, RZ ;  /* 0x00000003080e7210 */ /* 0x080fe40007f3e0ff */
[----:B------:R-:W-:Y:S01]  /*cde0*/  PRMT R8, RZ, 0x7610, R8 ;  /* 0x00007610ff087816 */ /* 0x000fe20000000008 */
[----:B--2---:R0:W-:Y:S02]  /*cdf0*/  STL [R1+0x234], R12 ;  /* 0x0002340c01007387 */ /* 0x0041e40000100800 */
[----:B0-----:R-:W0:Y:S02]  /*ce00*/  LDC R12, c[0x0][0x3a0] ;  /* 0x0000e800ff0c7b82 */ /* 0x001e240000000800 */
[----:B---3--:R1:W-:Y:S02]  /*ce10*/  STL [R1+0x22c], R9 ;  /* 0x00022c0901007387 */ /* 0x0083e40000100800 */
[----:B-1----:R-:W-:Y:S01]  /*ce20*/  IADD3 R9, P4, PT, R5, R3, RZ ;  /* 0x0000000305097210 */ /* 0x002fe20007f9e0ff */
[----:B------:R-:W-:-:S02]  /*ce30*/  IMAD R5, R70, 0x7c, RZ ;  /* 0x0000007c46057824 */ /* 0x000fc400078e02ff */
[----:B0-----:R-:W-:-:S03]  /*ce40*/  VIADD R7, R12, 0xffffff80 ;  /* 0xffffff800c077836 */ /* 0x001fc60000000000 */
[-C--:B------:R-:W-:Y:S01]  /*ce50*/  LEA.HI.X.SX32 R5, R5, R2.reuse, 0x1, P1 ;  /* 0x0000000205057211 */ /* 0x080fe200008f0eff */
[----:B------:R0:W-:Y:S01]  /*ce60*/  STL [R1+0xe1c], R14 ;  /* 0x000e1c0e01007387 */ /* 0x0001e20000100800 */
[----:B------:R-:W-:Y:S01]  /*ce70*/  ISETP.GE.U32.AND P1, PT, R7, 0x7fffff01, PT ;  /* 0x7fffff010700780c */ /* 0x000fe20003f26070 */
[----:B------:R-:W-:Y:S01]  /*ce80*/  IMAD.MOV.U32 R7, RZ, RZ, R14 ;  /* 0x000000ffff077224 */ /* 0x000fe200078e000e */
[----:B0-----:R-:W-:Y:S01]  /*ce90*/  LEA.HI.X.SX32 R14, R6, R2, 0x1, P4 ;  /* 0x00000002060e7211 */ /* 0x001fe200020f0eff */
[----:B------:R-:W-:-:S05]  /*cea0*/  IMAD.MOV.U32 R6, RZ, RZ, R5 ;  /* 0x000000ffff067224 */ /* 0x000fca00078e0005 */
[----:B------:R-:W-:-:S04]  /*ceb0*/  @!P0 LOP3.LUT R7, R7, R6, RZ, 0x3c, !PT ;  /* 0x0000000607078212 */ /* 0x000fc800078e3cff */
[C---:B------:R-:W-:Y:S02]  /*cec0*/  @!P0 LOP3.LUT R6, R7.reuse, R6, RZ, 0x3c, !PT ;  /* 0x0000000607068212 */ /* 0x040fe400078e3cff */
[----:B------:R-:W-:Y:S02]  /*ced0*/  PRMT R12, RZ, 0x7610, R12 ;  /* 0x00007610ff0c7816 */ /* 0x000fe4000000000c */
[----:B------:R-:W-:-:S05]  /*cee0*/  @!P0 LOP3.LUT R7, R7, R6, RZ, 0x3c, !PT ;  /* 0x0000000607078212 */ /* 0x000fca00078e3cff */
[----:B------:R0:W2:Y:S02]  /*cef0*/  @!P0 LDG.E.U16 R12, desc[UR20][R6.64] ;  /* 0x00000014060c8981 */ /* 0x0000a4000c1e1500 */
[----:B0-----:R-:W-:Y:S02]  /*cf00*/  @!P5 IMAD.MOV.U32 R6, RZ, RZ, R9 ;  /* 0x000000ffff06d224 */ /* 0x001fe400078e0009 */
[----:B------:R-:W-:-:S05]  /*cf10*/  @!P5 IMAD.MOV.U32 R7, RZ, RZ, R14 ;  /* 0x000000ffff07d224 */ /* 0x000fca00078e000e */
[----:B------:R0:W3:Y:S04]  /*cf20*/  @!P5 LDG.E.U16 R8, desc[UR20][R6.64] ;  /* 0x000000140608d981 */ /* 0x0000e8000c1e1500 */
[----:B------:R1:W-:Y:S04]  /*cf30*/  STL [R1+0xe18], R5 ;  /* 0x000e180501007387 */ /* 0x0003e80000100800 */
[----:B------:R-:W-:Y:S04]  /*cf40*/  STL [R1+0xe24], R9 ;  /* 0x000e240901007387 */ /* 0x000fe80000100800 */
[----:B------:R4:W-:Y:S01]  /*cf50*/  STL [R1+0xe20], R14 ;  /* 0x000e200e01007387 */ /* 0x0009e20000100800 */
[----:B-1----:R-:W-:Y:S01]  /*cf60*/  IMAD R5, R70, 0xfc, RZ ;  /* 0x000000fc46057824 */ /* 0x002fe200078e02ff */
[----:B0-----:R-:W-:-:S04]  /*cf70*/  PRMT R6, RZ, 0x7610, R6 ;  /* 0x00007610ff067816 */ /* 0x001fc80000000006 */
[----:B------:R-:W-:Y:S01]  /*cf80*/  IADD3 R7, P4, PT, R5, R3, RZ ;  /* 0x0000000305077210 */ /* 0x000fe20007f9e0ff */
[----:B----4-:R-:W-:Y:S01]  /*cf90*/  IMAD R14, R70, 0x7e, RZ ;  /* 0x0000007e460e7824 */ /* 0x010fe200078e02ff */
[----:B--2---:R0:W-:Y:S02]  /*cfa0*/  STL [R1+0x24c], R12 ;  /* 0x00024c0c01007387 */ /* 0x0041e40000100800 */
[----:B0-----:R-:W0:Y:S02]  /*cfb0*/  LDC R12, c[0x0][0x3a0] ;  /* 0x0000e800ff0c7b82 */ /* 0x001e240000000800 */
[----:B------:R-:W-:Y:S04]  /*cfc0*/  STL [R1+0xe2c], R7 ;  /* 0x000e2c0701007387 */ /* 0x000fe80000100800 */
[----:B------:R1:W-:Y:S04]  /*cfd0*/  STL.S16 [R1+0x25c], R6 ;  /* 0x00025c0601007387 */ /* 0x0003e80000100600 */
[----:B---3--:R-:W-:Y:S01]  /*cfe0*/  STL [R1+0x248], R8 ;  /* 0x0002480801007387 */ /* 0x008fe20000100800 */
[----:B-1----:R-:W-:Y:S01]  /*cff0*/  LEA.HI.X.SX32 R6, R14, R2, 0x1, P4 ;  /* 0x000000020e067211 */ /* 0x002fe200020f0eff */
[----:B0-----:R-:W-:-:S02]  /*d000*/  VIADD R14, R12, 0x7f ;  /* 0x0000007f0c0e7836 */ /* 0x001fc40000000000 */
[----:B------:R-:W2:Y:S01]  /*d010*/  LDL R12, [R1+0x25c] ;  /* 0x00025c00010c7983 */ /* 0x000ea20000100800 */
[----:B------:R-:W-:-:S03]  /*d020*/  @!P3 LOP3.LUT R7, R7, R6, RZ, 0x3c, !PT ;  /* 0x000000060707b212 */ /* 0x000fc600078e3cff */
[----:B------:R0:W-:Y:S02]  /*d030*/  STL [R1+0xe28], R6 ;  /* 0x000e280601007387 */ /* 0x0001e40000100800 */
[----:B0-----:R-:W-:-:S04]  /*d040*/  @!P3 LOP3.LUT R6, R7, R6, RZ, 0x3c, !PT ;  /* 0x000000060706b212 */ /* 0x001fc800078e3cff */
[----:B------:R-:W-:-:S05]  /*d050*/  @!P3 LOP3.LUT R7, R7, R6, RZ, 0x3c, !PT ;  /* 0x000000060707b212 */ /* 0x000fca00078e3cff */
[----:B--2---:R0:W2:Y:S01]  /*d060*/  @!P3 LDG.E.U16 R12, desc[UR20][R6.64] ;  /* 0x00000014060cb981 */ /* 0x0040a2000c1e1500 */
[C---:B------:R-:W-:Y:S02]  /*d070*/  IMAD R5, R70.reuse, 0xfe, RZ ;  /* 0x000000fe46057824 */ /* 0x040fe400078e02ff */
[----:B------:R-:W-:-:S03]  /*d080*/  IMAD R8, R70, 0x7f, RZ ;  /* 0x0000007f46087824 */ /* 0x000fc600078e02ff */
[----:B------:R-:W-:-:S04]  /*d090*/  IADD3 R9, P4, PT, R5, R3, RZ ;  /* 0x0000000305097210 */ /* 0x000fc80007f9e0ff */
[----:B0-----:R-:W-:Y:S02]  /*d0a0*/  LEA.HI.X.SX32 R6, R8, R2, 0x1, P4 ;  /* 0x0000000208067211 */ /* 0x001fe400020f0eff */
[----:B------:R-:W-:-:S03]  /*d0b0*/  PRMT R5, RZ, 0x7610, R5 ;  /* 0x00007610ff057816 */ /* 0x000fc60000000005 */
[----:B------:R-:W-:Y:S01]  /*d0c0*/  @!P1 IMAD.MOV.U32 R7, RZ, RZ, R6 ;  /* 0x000000ffff079224 */ /* 0x000fe200078e0006 */
[----:B--2---:R0:W-:Y:S04]  /*d0d0*/  @!P3 STL [R1+0x25c], R12 ;  /* 0x00025c0c0100b387 */ /* 0x0041e80000100800 */
[----:B------:R-:W-:Y:S04]  /*d0e0*/  STL [R1+0xe34], R9 ;  /* 0x000e340901007387 */ /* 0x000fe80000100800 */
[----:B------:R1:W-:Y:S01]  /*d0f0*/  STL [R1+0xe30], R6 ;  /* 0x000e300601007387 */ /* 0x0003e20000100800 */
[----:B------:R-:W-:Y:S01]  /*d100*/  ISETP.GT.U32.AND P0, PT, R68, R4, PT ;  /* 0x000000044400720c */ /* 0x000fe20003f04070 */
[----:B0-----:R-:W0:Y:S01]  /*d110*/  LDC R12, c[0x0][0x3a0] ;  /* 0x0000e800ff0c7b82 */ /* 0x001e220000000800 */
[----:B-1----:R-:W-:-:S05]  /*d120*/  @!P1 IMAD.MOV.U32 R6, RZ, RZ, R9 ;  /* 0x000000ffff069224 */ /* 0x002fca00078e0009 */
[----:B------:R1:W2:Y:S01]  /*d130*/  @!P1 LDG.E.U16 R5, desc[UR20][R6.64] ;  /* 0x0000001406059981 */ /* 0x0002a2000c1e1500 */
[----:B------:R-:W-:Y:S02]  /*d140*/  ISETP.GT.AND P3, PT, R14, 0x7f, PT ;  /* 0x0000007f0e00780c */ /* 0x000fe40003f64270 */
[----:B------:R-:W3:Y:S01]  /*d150*/  S2R R14, SR_TID.X ;  /* 0x00000000000e7919 */ /* 0x000ee20000002100 */
[----:B------:R-:W-:Y:S02]  /*d160*/  ISETP.GT.U32.AND P4, PT, R68, R76, PT ;  /* 0x0000004c4400720c */ /* 0x000fe40003f84070 */
[----:B------:R-:W-:-:S05]  /*d170*/  @!P0 IMAD.IADD R4, R4, 0x1, -R68 ;  /* 0x0000000104048824 */ /* 0x000fca00078e0a44 */
[----:B------:R-:W-:Y:S01]  /*d180*/  ISETP.GT.U32.AND P6, PT, R68, R4, PT ;  /* 0x000000044400720c */ /* 0x000fe20003fc4070 */
[----:B------:R-:W-:-:S05]  /*d190*/  VIADD R9, R0, 0xfc ;  /* 0x000000fc00097836 */ /* 0x000fca0000000000 */
[----:B------:R-:W-:Y:S01]  /*d1a0*/  @!P4 IMAD.IADD R76, R76, 0x1, -R68 ;  /* 0x000000014c4cc824 */ /* 0x000fe200078e0a44 */
[C---:B------:R-:W-:Y:S01]  /*d1b0*/  ISETP.GE.AND P4, PT, R0.reuse, RZ, PT ;  /* 0x000000ff0000720c */ /* 0x040fe20003f86270 */
[----:B------:R-:W-:Y:S01]  /*d1c0*/  VIADD R8, R0, 0xfd ;  /* 0x000000fd00087836 */ /* 0x000fe20000000000 */
[----:B-1----:R-:W-:-:S04]  /*d1d0*/  IABS R6, R9 ;  /* 0x0000000900067213 */ /* 0x002fc80000000000 */
[----:B------:R-:W-:Y:S01]  /*d1e0*/  @!P6 IMAD.IADD R4, R4, 0x1, -R68 ;  /* 0x000000010404e824 */ /* 0x000fe200078e0a44 */
[----:B------:R-:W-:Y:S02]  /*d1f0*/  IABS R7, R8 ;  /* 0x0000000800077213 */ /* 0x000fe40000000000 */
[----:B------:R-:W-:Y:S02]  /*d200*/  ISETP.NE.AND P1, PT, R73, RZ, PT ;  /* 0x000000ff4900720c */ /* 0x000fe40003f25270 */
[----:B------:R-:W-:Y:S02]  /*d210*/  LOP3.LUT R73, RZ, R73, RZ, 0x33, !PT ;  /* 0x00000049ff497212 */ /* 0x000fe400078e33ff */
[----:B---3--:R-:W-:Y:S01]  /*d220*/  LOP3.LUT R14, R14, 0x7f, RZ, 0xc0, !PT ;  /* 0x0000007f0e0e7812 */ /* 0x008fe200078ec0ff */
[----:B------:R-:W-:-:S03]  /*d230*/  @!P4 IMAD.MOV R4, RZ, RZ, -R4 ;  /* 0x000000ffff04c224 */ /* 0x000fc600078e0a04 */
[----:B0-----:R-:W-:Y:S02]  /*d240*/  ISETP.LT.AND P0, PT, R14, R12, P3 ;  /* 0x0000000c0e00720c */ /* 0x001fe40001f01270 */
[----:B------:R-:W-:Y:S02]  /*d250*/  SEL R4, R73, R4, !P1 ;  /* 0x0000000449047207 */ /* 0x000fe40004800000 */
[----:B------:R-:W-:-:S03]  /*d260*/  ISETP.GT.U32.AND P5, PT, R68, R75, PT ;  /* 0x0000004b4400720c */ /* 0x000fc60003fa4070 */
[----:B------:R-:W-:Y:S01]  /*d270*/  IMAD R4, R4, UR11, RZ ;  /* 0x0000000b04047c24 */ /* 0x000fe2000f8e02ff */
[----:B------:R-:W-:-:S04]  /*d280*/  @!UP1 UIADD3 UR4, UPT, UPT, -UR7, 0x100000, URZ ;  /* 0x0010000007049890 */ /* 0x000fc8000fffe1ff */
[----:B------:R-:W-:Y:S02]  /*d290*/  @!UP1 USHF.L.U32 UR5, UR4, 0xb, URZ ;  /* 0x0000000b04059899 */ /* 0x000fe400080006ff */
[----:B------:R-:W-:Y:S01]  /*d2a0*/  @!UP1 USHF.L.U32 UR4, UR4, 0x1, URZ ;  /* 0x0000000104049899 */ /* 0x000fe200080006ff */
[----:B------:R-:W-:Y:S02]  /*d2b0*/  VOTEU.ALL UP1, P2 ;  /* 0x0000000000ff7886 */ /* 0x000fe40001020000 */
[----:B------:R-:W-:Y:S01]  /*d2c0*/  @!P5 IMAD.IADD R75, R75, 0x1, -R68 ;  /* 0x000000014b4bd824 */ /* 0x000fe200078e0a44 */
[----:B------:R-:W-:-:S08]  /*d2d0*/  ISETP.GT.U32.AND P5, PT, R68, R77, PT ;  /* 0x0000004d4400720c */ /* 0x000fd00003fa4070 */
[----:B------:R0:W1:Y:S01]  /*d2e0*/  @!UP1 SYNCS.EXCH.64 URZ, [UR9+0x20008], UR4 ;  /* 0x0200080409ff95b2 */ /* 0x0000620008000100 */
[----:B------:R-:W-:Y:S02]  /*d2f0*/  ISETP.GE.AND P4, PT, R13, RZ, PT ;  /* 0x000000ff0d00720c */ /* 0x000fe40003f86270 */
[C---:B------:R-:W-:Y:S02]  /*d300*/  ISETP.GT.U32.AND P6, PT, R68.reuse, R76, PT ;  /* 0x0000004c4400720c */ /* 0x040fe40003fc4070 */
[----:B------:R-:W-:Y:S01]  /*d310*/  @!P5 IMAD.IADD R77, R77, 0x1, -R68 ;  /* 0x000000014d4dd824 */ /* 0x000fe200078e0a44 */
[----:B------:R-:W-:Y:S01]  /*d320*/  ISETP.GT.U32.AND P5, PT, R68, R75, PT ;  /* 0x0000004b4400720c */ /* 0x000fe20003fa4070 */
[----:B--2---:R2:W-:Y:S02]  /*d330*/  STL [R1+0x258], R5 ;  /* 0x0002580501007387 */ /* 0x0045e40000100800 */
[----:B--2---:R-:W-:-:S05]  /*d340*/  VIADD R5, R0, 0xfb ;  /* 0x000000fb00057836 */ /* 0x004fca0000000000 */
[----:B------:R2:W-:Y:S04]  /*d350*/  STL [R1+0xf88], R5 ;  /* 0x000f880501007387 */ /* 0x0005e80000100800 */
[----:B------:R3:W-:Y:S01]  /*d360*/  STL [R1+0xf84], R9 ;  /* 0x000f840901007387 */ /* 0x0007e20000100800 */
[----:B--2---:R-:W-:-:S03]  /*d370*/  IABS R5, R5 ;  /* 0x0000000500057213 */ /* 0x004fc60000000000 */
[----:B------:R2:W-:Y:S01]  /*d380*/  STL [R1+0xf7c], R8 ;  /* 0x000f7c0801007387 */ /* 0x0005e20000100800 */
[----:B---3--:R-:W-:-:S04]  /*d390*/  IMAD.HI.U32 R9, R74, R6, RZ ;  /* 0x000000064a097227 */ /* 0x008fc800078e00ff */
[----:B------:R-:W-:-:S04]  /*d3a0*/  IMAD.HI.U32 R12, R74, R5, RZ ;  /* 0x000000054a0c7227 */ /* 0x000fc800078e00ff */
[----:B--2---:R-:W-:-:S04]  /*d3b0*/  IMAD.HI.U32 R8, R74, R7, RZ ;  /* 0x000000074a087227 */ /* 0x004fc800078e00ff */
[----:B------:R-:W-:Y:S02]  /*d3c0*/  IMAD.MOV R12, RZ, RZ, -R12 ;  /* 0x000000ffff0c7224 */ /* 0x000fe400078e0a0c */
[----:B------:R-:W-:Y:S02]  /*d3d0*/  IMAD.MOV R9, RZ, RZ, -R9 ;  /* 0x000000ffff097224 */ /* 0x000fe400078e0a09 */
[----:B------:R-:W-:Y:S02]  /*d3e0*/  IMAD.MOV R8, RZ, RZ, -R8 ;  /* 0x000000ffff087224 */ /* 0x000fe400078e0a08 */
[C---:B------:R-:W-:Y:S02]  /*d3f0*/  IMAD R12, R68.reuse, R12, R5 ;  /* 0x0000000c440c7224 */ /* 0x040fe400078e0205 */
[C---:B------:R-:W-:Y:S02]  /*d400*/  IMAD R6, R68.reuse, R9, R6 ;  /* 0x0000000944067224 */ /* 0x040fe400078e0206 */
[----:B------:R-:W-:Y:S01]  /*d410*/  IMAD R5, R68, R8, R7 ;  /* 0x0000000844057224 */ /* 0x000fe200078e0207 */
[----:B------:R0:W-:Y:S04]  /*d420*/  STL [R1+0xf4], R12 ;  /* 0x0000f40c01007387 */ /* 0x0001e80000100800 */
[----:B------:R0:W-:Y:S04]  /*d430*/  STL [R1+0x110], R6 ;  /* 0x0001100601007387 */ /* 0x0001e80000100800 */
[----:B------:R0:W-:Y:S04]  /*d440*/  STL [R1+0x120], R5 ;  /* 0x0001200501007387 */ /* 0x0001e80000100800 */
[----:B------:R0:W-:Y:S01]  /*d450*/  STL [R1+0x220], R4 ;  /* 0x0002200401007387 */ /* 0x0001e20000100800 */
[----:B-1----:R-:W-:Y:S05]  /*d460*/  @!P3 BRA `(.L_x_6) ;  /* 0x0000000800e4b947 */ /* 0x002fea0003800000 */
[----:B------:R-:W2:Y:S04]  /*d470*/  LDL.LU R7, [R1+0x370] ;  /* 0x0003700001077983 */ /* 0x000ea80000300800 */
[----:B0-----:R-:W3:Y:S04]  /*d480*/  LDL.LU R4, [R1+0x388] ;  /* 0x0003880001047983 */ /* 0x001ee80000300800 */
[----:B------:R-:W4:Y:S04]  /*d490*/  LDL.LU R5, [R1+0x380] ;  /* 0x0003800001057983 */ /* 0x000f280000300800 */
[----:B------:R-:W2:Y:S04]  /*d4a0*/  LDL.LU R6, [R1+0x378] ;  /* 0x0003780001067983 */ /* 0x000ea80000300800 */
[----:B------:R-:W2:Y:S04]  /*d4b0*/  LDL.LU R8, [R1+0x368] ;  /* 0x0003680001087983 */ /* 0x000ea80000300800 */
[----:B------:R-:W2:Y:S04]  /*d4c0*/  LDL.LU R9, [R1+0x360] ;  /* 0x0003600001097983 */ /* 0x000ea80000300800 */
[----:B------:R-:W2:Y:S04]  /*d4d0*/  LDL.LU R12, [R1+0x350] ;  /* 0x00035000010c7983 */ /* 0x000ea80000300800 */
[----:B------:R-:W2:Y:S04]  /*d4e0*/  LDL.LU R13, [R1+0x348] ;  /* 0x00034800010d7983 */ /* 0x000ea80000300800 */
[----:B------:R-:W2:Y:S04]  /*d4f0*/  LDL.LU R14, [R1+0x340] ;  /* 0x00034000010e7983 */ /* 0x000ea80000300800 */
[----:B-----5:R0:W-:Y:S04]  /*d500*/  STL [R1+0x1328], R87 ;  /* 0x0013285701007387 */ /* 0x0201e80000100800 */
[----:B0-----:R-:W2:Y:S04]  /*d510*/  LDL.LU R87, [R1+0x374] ;  /* 0x0003740001577983 */ /* 0x001ea80000300800 */
[----:B------:R0:W-:Y:S04]  /*d520*/  STL [R1+0x1324], R86 ;  /* 0x0013245601007387 */ /* 0x0001e80000100800 */
[----:B0-----:R-:W4:Y:S04]  /*d530*/  LDL.LU R86, [R1+0x37c] ;  /* 0x00037c0001567983 */ /* 0x001f280000300800 */
[----:B------:R0:W-:Y:S04]  /*d540*/  STL [R1+0x1320], R85 ;  /* 0x0013205501007387 */ /* 0x0001e80000100800 */
[----:B0-----:R-:W3:Y:S04]  /*d550*/  LDL.LU R85, [R1+0x384] ;  /* 0x0003840001557983 */ /* 0x001ee80000300800 */
[----:B------:R0:W-:Y:S04]  /*d560*/  STL [R1+0x131c], R84 ;  /* 0x00131c5401007387 */ /* 0x0001e80000100800 */
[----:B0-----:R-:W3:Y:S04]  /*d570*/  LDL.LU R84, [R1+0x33c] ;  /* 0x00033c0001547983 */ /* 0x001ee80000300800 */
[----:B------:R0:W-:Y:S04]  /*d580*/  STL [R1+0x1318], R83 ;  /* 0x0013185301007387 */ /* 0x0001e80000100800 */
[----:B0-----:R-:W3:Y:S04]  /*d590*/  LDL.LU R83, [R1+0x36c] ;  /* 0x00036c0001537983 */ /* 0x001ee80000300800 */
[----:B------:R-:W-:Y:S04]  /*d5a0*/  STL [R1+0x1314], R82 ;  /* 0x0013145201007387 */ /* 0x000fe80000100800 */
[----:B------:R-:W-:Y:S04]  /*d5b0*/  STL [R1+0x1310], R81 ;  /* 0x0013105101007387 */ /* 0x000fe80000100800 */
[----:B------:R-:W-:Y:S04]  /*d5c0*/  STL [R1+0x130c], R80 ;  /* 0x00130c5001007387 */ /* 0x000fe80000100800 */
[----:B------:R-:W-:Y:S04]  /*d5d0*/  STL [R1+0x1308], R79 ;  /* 0x0013084f01007387 */ /* 0x000fe80000100800 */
[----:B------:R-:W-:Y:S04]  /*d5e0*/  STL [R1+0x1304], R78 ;  /* 0x0013044e01007387 */ /* 0x000fe80000100800 */
[----:B------:R-:W-:Y:S04]  /*d5f0*/  STL [R1+0x1300], R77 ;  /* 0x0013004d01007387 */ /* 0x000fe80000100800 */
[----:B------:R-:W-:Y:S04]  /*d600*/  STL [R1+0x12fc], R76 ;  /* 0x0012fc4c01007387 */ /* 0x000fe80000100800 */
[----:B------:R0:W-:Y:S04]  /*d610*/  STL [R1+0x12f8], R75 ;  /* 0x0012f84b01007387 */ /* 0x0001e80000100800 */
[----:B0-----:R-:W3:Y:S04]  /*d620*/  LDL.LU R75, [R1+0x344] ;  /* 0x00034400014b7983 */ /* 0x001ee80000300800 */
        /* <DEDUP_REMOVED lines=11> */
[----:B------:R-:W-:Y:S04]  /*d6e0*/  STL [R1+0x12dc], R68 ;  /* 0x0012dc4401007387 */ /* 0x000fe80000100800 */
[----:B------:R-:W-:Y:S04]  /*d6f0*/  STL [R1+0x12d8], R3 ;  /* 0x0012d80301007387 */ /* 0x000fe80000100800 */
[----:B------:R-:W-:Y:S04]  /*d700*/  STL [R1+0x12d4], R2 ;  /* 0x0012d40201007387 */ /* 0x000fe80000100800 */
[----:B------:R1:W-:Y:S01]  /*d710*/  STL [R1+0x12d0], R0 ;  /* 0x0012d00001007387 */ /* 0x0003e20000100800 */
[----:B--2---:R-:W-:-:S03]  /*d720*/  PRMT R6, R6, 0x5410, R87 ;  /* 0x0000541006067816 */ /* 0x004fc60000000057 */
[----:B------:R-:W2:Y:S01]  /*d730*/  LDL.LU R87, [R1+0x338] ;  /* 0x0003380001577983 */ /* 0x000ea20000300800 */
[----:B----4-:R-:W-:-:S03]  /*d740*/  PRMT R5, R5, 0x5410, R86 ;  /* 0x0000541005057816 */ /* 0x010fc60000000056 */
[----:B------:R-:W4:Y:S01]  /*d750*/  LDL.LU R86, [R1+0x334] ;  /* 0x0003340001567983 */ /* 0x000f220000300800 */
[----:B---3--:R-:W-:-:S03]  /*d760*/  PRMT R4, R4, 0x5410, R85 ;  /* 0x0000541004047816 */ /* 0x008fc60000000055 */
[----:B------:R-:W3:Y:S04]  /*d770*/  LDL.LU R85, [R1+0x330] ;  /* 0x0003300001557983 */ /* 0x000ee80000300800 */
[----:B------:R-:W3:Y:S04]  /*d780*/  LDL.LU R76, [R1+0x32c] ;  /* 0x00032c00014c7983 */ /* 0x000ee80000300800 */
[----:B------:R-:W3:Y:S04]  /*d790*/  LDL.LU R77, [R1+0x328] ;  /* 0x00032800014d7983 */ /* 0x000ee80000300800 */
[----:B------:R-:W3:Y:S04]  /*d7a0*/  LDL.LU R78, [R1+0x324] ;  /* 0x00032400014e7983 */ /* 0x000ee80000300800 */
[----:B------:R-:W3:Y:S04]  /*d7b0*/  LDL.LU R79, [R1+0x320] ;  /* 0x00032000014f7983 */ /* 0x000ee80000300800 */
[----:B------:R-:W3:Y:S04]  /*d7c0*/  LDL.LU R80, [R1+0x31c] ;  /* 0x00031c0001507983 */ /* 0x000ee80000300800 */
[----:B------:R-:W3:Y:S01]  /*d7d0*/  LDL.LU R81, [R1+0x318] ;  /* 0x0003180001517983 */ /* 0x000ee20000300800 */
[----:B0-----:R-:W-:-:S03]  /*d7e0*/  IMAD.MOV.U32 R69, RZ, RZ, R83 ;  /* 0x000000ffff457224 */ /* 0x001fc600078e0053 */
[----:B------:R-:W3:Y:S04]  /*d7f0*/  LDL.LU R82, [R1+0x314] ;  /* 0x0003140001527983 */ /* 0x000ee80000300800 */
[----:B------:R-:W3:Y:S01]  /*d800*/  LDL.LU R83, [R1+0x308] ;  /* 0x0003080001537983 */ /* 0x000ee20000300800 */
[----:B------:R-:W-:-:S03]  /*d810*/  PRMT R14, R14, 0x5410, R84 ;  /* 0x000054100e0e7816 */ /* 0x000fc60000000054 */
[----:B------:R-:W3:Y:S01]  /*d820*/  LDL.LU R84, [R1+0x304] ;  /* 0x0003040001547983 */ /* 0x000ee20000300800 */
[----:B------:R-:W-:-:S03]  /*d830*/  PRMT R7, R7, 0x5410, R69 ;  /* 0x0000541007077816 */ /* 0x000fc60000000045 */
[----:B-1----:R-:W3:Y:S04]  /*d840*/  LDL.LU R0, [R1+0x300] ;  /* 0x0003000001007983 */ /* 0x002ee80000300800 */
[----:B------:R-:W3:Y:S04]  /*d850*/  LDL.LU R2, [R1+0x2fc] ;  /* 0x0002fc0001027983 */ /* 0x000ee80000300800 */
[----:B------:R-:W3:Y:S04]  /*d860*/  LDL.LU R3, [R1+0x2f8] ;  /* 0x0002f80001037983 */ /* 0x000ee80000300800 */
[----:B------:R-:W3:Y:S04]  /*d870*/  LDL.LU R68, [R1+0x2dc] ;  /* 0x0002dc0001447983 */ /* 0x000ee80000300800 */
[----:B------:R-:W3:Y:S01]  /*d880*/  LDL.LU R69, [R1+0x2d8] ;  /* 0x0002d80001457983 */ /* 0x000ee20000300800 */
[----:B------:R-:W-:-:S02]  /*d890*/  PRMT R13, R13, 0x5410, R75 ;  /* 0x000054100d0d7816 */ /* 0x000fc4000000004b */
[----:B------:R-:W-:Y:S02]  /*d8a0*/  PRMT R12, R12, 0x5410, R74 ;  /* 0x000054100c0c7816 */ /* 0x000fe4000000004a */
[----:B------:R-:W-:Y:S02]  /*d8b0*/  PRMT R11, R73, 0x5410, R11 ;  /* 0x00005410490b7816 */ /* 0x000fe4000000000b */
[----:B------:R-:W-:Y:S02]  /*d8c0*/  PRMT R10, R72, 0x5410, R10 ;  /* 0x00005410480a7816 */ /* 0x000fe4000000000a */
[----:B------:R-:W-:Y:S02]  /*d8d0*/  PRMT R9, R9, 0x5410, R71 ;  /* 0x0000541009097816 */ /* 0x000fe40000000047 */
[----:B------:R-:W-:Y:S02]  /*d8e0*/  PRMT R8, R8, 0x5410, R70 ;  /* 0x0000541008087816 */ /* 0x000fe40000000046 */
[----:B------:R-:W3:Y:S04]  /*d8f0*/  LDL.LU R70, [R1+0x2d4] ;  /* 0x0002d40001467983 */ /* 0x000ee80000300800 */
[----:B------:R-:W3:Y:S04]  /*d900*/  LDL.LU R71, [R1+0x2d0] ;  /* 0x0002d00001477983 */ /* 0x000ee80000300800 */
[----:B------:R-:W3:Y:S04]  /*d910*/  LDL.LU R72, [R1+0x2cc] ;  /* 0x0002cc0001487983 */ /* 0x000ee80000300800 */
[----:B------:R-:W3:Y:S04]  /*d920*/  LDL.LU R73, [R1+0x2c8] ;  /* 0x0002c80001497983 */ /* 0x000ee80000300800 */
[----:B------:R-:W3:Y:S04]  /*d930*/  LDL.LU R74, [R1+0x2c4] ;  /* 0x0002c400014a7983 */ /* 0x000ee80000300800 */
[----:B------:R-:W3:Y:S01]  /*d940*/  LDL.LU R75, [R1+0x2c0] ;  /* 0x0002c000014b7983 */ /* 0x000ee20000300800 */
[----:B--2---:R-:W-:-:S03]  /*d950*/  PRMT R15, R87, 0x5410, R15 ;  /* 0x00005410570f7816 */ /* 0x004fc6000000000f */
[----:B------:R1:W5:Y:S01]  /*d960*/  LDL.LU R87, [R1+0x1328] ;  /* 0x0013280001577983 */ /* 0x0003620000300800 */
[----:B----4-:R-:W-:-:S03]  /*d970*/  PRMT R16, R86, 0x5410, R16 ;  /* 0x0000541056107816 */ /* 0x010fc60000000010 */
[----:B------:R1:W5:Y:S01]  /*d980*/  LDL.LU R86, [R1+0x1324] ;  /* 0x0013240001567983 */ /* 0x0003620000300800 */
[----:B---3--:R-:W-:-:S03]  /*d990*/  PRMT R17, R85, 0x5410, R17 ;  /* 0x0000541055117816 */ /* 0x008fc60000000011 */
[----:B------:R1:W5:Y:S01]  /*d9a0*/  LDL.LU R85, [R1+0x1320] ;  /* 0x0013200001557983 */ /* 0x0003620000300800 */
[----:B------:R-:W-:Y:S02]  /*d9b0*/  PRMT R18, R76, 0x5410, R18 ;  /* 0x000054104c127816 */ /* 0x000fe40000000012 */
[----:B------:R-:W-:Y:S02]  /*d9c0*/  PRMT R19, R77, 0x5410, R19 ;  /* 0x000054104d137816 */ /* 0x000fe40000000013 */
[----:B------:R-:W-:Y:S02]  /*d9d0*/  PRMT R20, R78, 0x5410, R20 ;  /* 0x000054104e147816 */ /* 0x000fe40000000014 */
[----:B------:R-:W-:Y:S02]  /*d9e0*/  PRMT R21, R79, 0x5410, R21 ;  /* 0x000054104f157816 */ /* 0x000fe40000000015 */
[----:B------:R-:W-:Y:S02]  /*d9f0*/  PRMT R22, R80, 0x5410, R22 ;  /* 0x0000541050167816 */ /* 0x000fe40000000016 */
[----:B------:R-:W-:-:S02]  /*da00*/  PRMT R23, R81, 0x5410, R23 ;  /* 0x0000541051177816 */ /* 0x000fc40000000017 */
[----:B------:R-:W-:Y:S02]  /*da10*/  PRMT R24, R82, 0x5410, R24 ;  /* 0x0000541052187816 */ /* 0x000fe40000000018 */
[----:B------:R-:W-:Y:S02]  /*da20*/  PRMT R25, R83, 0x5410, R25 ;  /* 0x0000541053197816 */ /* 0x000fe40000000019 */
[----:B------:R-:W2:Y:S04]  /*da30*/  LDL.LU R83, [R1+0x2bc] ;  /* 0x0002bc0001537983 */ /* 0x000ea80000300800 */
[----:B------:R-:W3:Y:S04]  /*da40*/  LDL.LU R82, [R1+0x2b8] ;  /* 0x0002b80001527983 */ /* 0x000ee80000300800 */
[----:B------:R-:W4:Y:S04]  /*da50*/  LDL.LU R81, [R1+0x2b0] ;  /* 0x0002b00001517983 */ /* 0x000f280000300800 */
[----:B------:R-:W4:Y:S04]  /*da60*/  LDL.LU R80, [R1+0x29c] ;  /* 0x00029c0001507983 */ /* 0x000f280000300800 */
[----:B------:R-:W4:Y:S04]  /*da70*/  LDL.LU R79, [R1+0x290] ;  /* 0x00029000014f7983 */ /* 0x000f280000300800 */
[----:B------:R-:W4:Y:S04]  /*da80*/  LDL.LU R78, [R1+0x27c] ;  /* 0x00027c00014e7983 */ /* 0x000f280000300800 */
[----:B------:R-:W4:Y:S04]  /*da90*/  LDL.LU R77, [R1+0x268] ;  /* 0x00026800014d7983 */ /* 0x000f280000300800 */
[----:B------:R-:W4:Y:S01]  /*daa0*/  LDL.LU R76, [R1+0x244] ;  /* 0x00024400014c7983 */ /* 0x000f220000300800 */
[----:B------:R-:W-:-:S03]  /*dab0*/  PRMT R26, R84, 0x5410, R26 ;  /* 0x00005410541a7816 */ /* 0x000fc6000000001a */
        /* <DEDUP_REMOVED lines=23> */
[----:B------:R-:W4:Y:S04]  /*dc30*/  LDL.LU R75, [R1+0x1d4] ;  /* 0x0001d400014b7983 */ /* 0x000f280000300800 */
        /* <DEDUP_REMOVED lines=9> */
[----:B------:R-:W4:Y:S01]  /*dcd0*/  LDL.LU R0, [R1+0x258] ;  /* 0x0002580001007983 */ /* 0x000f220000300800 */
[----:B--2---:R-:W-:-:S03]  /*dce0*/  PRMT R38, R83, 0x5410, R38 ;  /* 0x0000541053267816 */ /* 0x004fc60000000026 */
[----:B------:R1:W5:Y:S01]  /*dcf0*/  LDL.LU R83, [R1+0x1318] ;  /* 0x0013180001537983 */ /* 0x0003620000300800 */
[----:B---3--:R-:W-:-:S03]  /*dd00*/  PRMT R39, R82, 0x5410, R39 ;  /* 0x0000541052277816 */ /* 0x008fc60000000027 */
[----:B------:R1:W5:Y:S01]  /*dd10*/  LDL.LU R82, [R1+0x1314] ;  /* 0x0013140001527983 */ /* 0x0003620000300800 */
[----:B----4-:R-:W-:-:S03]  /*dd20*/  PRMT R40, R81, 0x5410, R40 ;  /* 0x0000541051287816 */ /* 0x010fc60000000028 */
[----:B------:R1:W5:Y:S01]  /*dd30*/  LDL.LU R81, [R1+0x1310] ;  /* 0x0013100001517983 */ /* 0x0003620000300800 */
[----:B------:R-:W-:-:S03]  /*dd40*/  PRMT R41, R80, 0x5410, R41 ;  /* 0x0000541050297816 */ /* 0x000fc60000000029 */
        /* <DEDUP_REMOVED lines=8> */
[----:B------:R1:W5:Y:S04]  /*ddd0*/  LDL.LU R76, [R1+0x12fc] ;  /* 0x0012fc00014c7983 */ /* 0x0003680000300800 */
[----:B------:R-:W2:Y:S04]  /*dde0*/  LDL.LU R57, [R1+0x1d8] ;  /* 0x0001d80001397983 */ /* 0x000ea80000300800 */
[----:B------:R-:W3:Y:S04]  /*ddf0*/  LDL.LU R58, [R1+0x1e0] ;  /* 0x0001e000013a7983 */ /* 0x000ee80000300800 */
        /* <DEDUP_REMOVED lines=31> */
[----:B------:R1:W-:Y:S03]  /*dff0*/  STTM.x64 tmem[UR10+0x100], R4 ;  /* 0x00010004000079ed */ /* 0x0003e6000834000a */
.L_x_6:
[----:B01----:R-:W2:Y:S01]  /*e000*/  LDL.LU R5, [R1+0x220] ;  /* 0x0002200001057983 */ /* 0x003ea20000300800 */
[--C-:B-----5:R-:W-:Y:S01]  /*e010*/  @!P5 IMAD.IADD R75, R75, 0x1, -R68.reuse ;  /* 0x000000014b4bd824 */ /* 0x120fe200078e0a44 */
[----:B------:R-:W0:Y:S02]  /*e020*/  LDCU UR4, c[0x0][0x3b0] ;  /* 0x00007600ff0477ac */ /* 0x000e240008000800 */
[----:B------:R1:W-:Y:S01]  /*e030*/  STL [R1+0x1458], R91 ;  /* 0x0014585b01007387 */ /* 0x0003e20000100800 */
[----:B------:R-:W-:Y:S01]  /*e040*/  @!P6 IMAD.IADD R76, R76, 0x1, -R68 ;  /* 0x000000014c4ce824 */ /* 0x000fe200078e0a44 */
[----:B------:R-:W3:Y:S01]  /*e050*/  LDCU UR5, c[0x0][0x3b0] ;  /* 0x00007600ff0577ac */ /* 0x000ee20008000800 */
[----:B------:R-:W4:Y:S01]  /*e060*/  FENCE.VIEW.ASYNC.T ;  /* 0x00000000000073c6 */ /* 0x000f220000000200 */
[----:B------:R-:W0:Y:S01]  /*e070*/  LDCU UR7, c[0x0][0x3b0] ;  /* 0x00007600ff0777ac */ /* 0x000e220008000800 */
[----:B-1----:R-:W3:Y:S01]  /*e080*/  LDL R91, [R1+0xfbc] ;  /* 0x000fbc00015b7983 */ /* 0x002ee20000100800 */
[----:B------:R-:W1:Y:S03]  /*e090*/  LDCU UR12, c[0x0][0x3b0] ;  /* 0x00007600ff0c77ac */ /* 0x000e660008000800 */
[----:B------:R-:W-:Y:S01]  /*e0a0*/  STL [R1+0x1454], R7 ;  /* 0x0014540701007387 */ /* 0x000fe20000100800 */
[----:B------:R-:W-:Y:S01]  /*e0b0*/  PRMT R67, RZ, 0x7610, R67 ;  /* 0x00007610ff437816 */ /* 0x000fe20000000043 */
[----:B------:R-:W0:Y:S02]  /*e0c0*/  LDCU UR13, c[0x0][0x3b0] ;  /* 0x00007600ff0d77ac */ /* 0x000e240008000800 */
[----:B------:R4:W-:Y:S04]  /*e0d0*/  STL [R1+0x1450], R92 ;  /* 0x0014505c01007387 */ /* 0x0009e80000100800 */
[----:B----4-:R-:W4:Y:S04]  /*e0e0*/  LDL R92, [R1+0x1000] ;  /* 0x00100000015c7983 */ /* 0x010f280000100800 */
[----:B------:R-:W-:Y:S04]  /*e0f0*/  STL [R1+0x144c], R93 ;  /* 0x00144c5d01007387 */ /* 0x000fe80000100800 */
[----:B------:R-:W-:Y:S04]  /*e100*/  STL [R1+0x1448], R8 ;  /* 0x0014480801007387 */ /* 0x000fe80000100800 */
[----:B------:R0:W-:Y:S04]  /*e110*/  STL [R1+0x1444], R47 ;  /* 0x0014442f01007387 */ /* 0x0001e80000100800 */
[----:B0-----:R-:W4:Y:S01]  /*e120*/  LDL R47, [R1+0xfdc] ;  /* 0x000fdc00012f7983 */ /* 0x001f220000100800 */
[----:B------:R-:W-:Y:S01]  /*e130*/  @!P4 IMAD.MOV R75, RZ, RZ, -R75 ;  /* 0x000000ffff4bc224 */ /* 0x000fe200078e0a4b */
[----:B------:R-:W-:-:S02]  /*e140*/  ISETP.GT.U32.AND P6, PT, R68, R77, PT ;  /* 0x0000004d4400720c */ /* 0x000fc40003fc4070 */
[----:B------:R-:W-:Y:S01]  /*e150*/  STL [R1+0x1440], R66 ;  /* 0x0014404201007387 */ /* 0x000fe20000100800 */
[----:B------:R-:W-:Y:S02]  /*e160*/  PRMT R7, RZ, 0x7610, R7 ;  /* 0x00007610ff077816 */ /* 0x000fe40000000007 */
[----:B------:R-:W-:Y:S01]  /*e170*/  ISETP.GT.U32.AND P5, PT, R68, R79, PT ;  /* 0x0000004f4400720c */ /* 0x000fe20003fa4070 */
        /* <DEDUP_REMOVED lines=48> */
[----:B------:R-:W-:Y:S01]  /*e480*/  STL [R1+0x137c], R24 ;  /* 0x00137c1801007387 */ /* 0x000fe20000100800 */
[----:B------:R-:W-:-:S03]  /*e490*/  SEL R75, R73, R75, !P1 ;  /* 0x0000004b494b7207 */ /* 0x000fc60004800000 */
[----:B------:R-:W-:Y:S04]  /*e4a0*/  STL [R1+0x1378], R12 ;  /* 0x0013780c01007387 */ /* 0x000fe80000100800 */
[----:B------:R-:W-:Y:S04]  /*e4b0*/  STL [R1+0x1374], R20 ;  /* 0x0013741401007387 */ /* 0x000fe80000100800 */
[----:B------:R-:W-:Y:S04]  /*e4c0*/  STL [R1+0x1370], R14 ;  /* 0x0013700e01007387 */ /* 0x000fe80000100800 */
[----:B------:R-:W-:Y:S04]  /*e4d0*/  STL [R1+0x136c], R19 ;  /* 0x00136c1301007387 */ /* 0x000fe80000100800 */
[----:B------:R-:W-:Y:S01]  /*e4e0*/  STL [R1+0x1368], R10 ;  /* 0x0013680a01007387 */ /* 0x000fe20000100800 */
[----:B------:R-:W-:-:S03]  /*e4f0*/  IMAD R75, R75, UR11, RZ ;  /* 0x0000000b4b4b7c24 */ /* 0x000fc6000f8e02ff */
[----:B------:R-:W-:Y:S04]  /*e500*/  STL [R1+0x1364], R17 ;  /* 0x0013641101007387 */ /* 0x000fe80000100800 */
[----:B------:R-:W-:Y:S04]  /*e510*/  STL [R1+0x1360], R0 ;  /* 0x0013600001007387 */ /* 0x000fe80000100800 */
[----:B------:R-:W-:Y:S04]  /*e520*/  STL [R1+0x135c], R74 ;  /* 0x00135c4a01007387 */ /* 0x000fe80000100800 */
[----:B------:R-:W-:Y:S01]  /*e530*/  STL [R1+0x12dc], R71 ;  /* 0x0012dc4701007387 */ /* 0x000fe20000100800 */
[----:B--2---:R-:W-:-:S03]  /*e540*/  LEA R4, P3, R5, R72, 0x1 ;  /* 0x0000004805047211 */ /* 0x004fc600078608ff */
[----:B------:R-:W-:Y:S01]  /*e550*/  STL [R1+0x12d8], R70 ;  /* 0x0012d84601007387 */ /* 0x000fe20000100800 */
[----:B------:R-:W-:Y:S01]  /*e560*/  LEA.HI.X.SX32 R5, R5, R69, 0x1, P3 ;  /* 0x0000004505057211 */ /* 0x000fe200018f0eff */
[----:B------:R-:W-:Y:S01]  /*e570*/  BAR.SYNC.DEFER_BLOCKING 0x0 ;  /* 0x0000000000007b1d */ /* 0x000fe20000010000 */
[----:B------:R-:W-:Y:S01]  /*e580*/  @!P6 IMAD.IADD R77, R77, 0x1, -R68 ;  /* 0x000000014d4de824 */ /* 0x000fe200078e0a44 */
[----:B------:R-:W-:-:S04]  /*e590*/  PRMT R8, RZ, 0x7610, R8 ;  /* 0x00007610ff087816 */ /* 0x000fc80000000008 */
[----:B------:R-:W-:Y:S01]  /*e5a0*/  STL [R1+0x12d4], R3 ;  /* 0x0012d40301007387 */ /* 0x000fe20000100800 */
[----:B---3--:R-:W-:-:S03]  /*e5b0*/  ISETP.GE.AND P3, PT, R91, RZ, PT ;  /* 0x000000ff5b00720c */ /* 0x008fc60003f66270 */
[----:B------:R-:W-:Y:S04]  /*e5c0*/  STL [R1+0x12d0], R2 ;  /* 0x0012d00201007387 */ /* 0x000fe80000100800 */
[----:B------:R0:W-:Y:S04]  /*e5d0*/  STL [R1+0x2bc], R4 ;  /* 0x0002bc0401007387 */ /* 0x0001e80000100800 */
[----:B------:R-:W2:Y:S01]  /*e5e0*/  LDL.LU R91, [R1+0x1458] ;  /* 0x00145800015b7983 */ /* 0x000ea20000300800 */
[----:B------:R-:W-:-:S03]  /*e5f0*/  ISETP.GT.U32.AND P4, PT, R68, R78, PT ;  /* 0x0000004e4400720c */ /* 0x000fc60003f84070 */
[----:B------:R0:W3:Y:S04]  /*e600*/  @P0 LDG.E.U16 R7, desc[UR20][R4.64] ;  /* 0x0000001404070981 */ /* 0x0000e8000c1e1500 */
[----:B------:R1:W-:Y:S01]  /*e610*/  STL [R1+0x2b8], R5 ;  /* 0x0002b80501007387 */ /* 0x0003e20000100800 */
[----:B0-----:R-:W-:-:S04]  /*e620*/  LEA R4, P6, R75, R72, 0x1 ;  /* 0x000000484b047211 */ /* 0x001fc800078c08ff */
[----:B-1----:R-:W-:-:S05]  /*e630*/  LEA.HI.X.SX32 R5, R75, R69, 0x1, P6 ;  /* 0x000000454b057211 */ /* 0x002fca00030f0eff */
[----:B------:R-:W2:Y:S01]  /*e640*/  @P0 LDG.E.U16 R8, desc[UR20][R4.64] ;  /* 0x0000001404080981 */ /* 0x000ea2000c1e1500 */
[----:B------:R-:W-:-:S05]  /*e650*/  @!P3 IMAD.MOV R76, RZ, RZ, -R76 ;  /* 0x000000ffff4cb224 */ /* 0x000fca00078e0a4c */
[----:B------:R-:W-:Y:S02]  /*e660*/  SEL R76, R73, R76, !P1 ;  /* 0x0000004c494c7207 */ /* 0x000fe40004800000 */
[----:B----4-:R-:W-:-:S03]  /*e670*/  ISETP.GE.AND P3, PT, R47, RZ, PT ;  /* 0x000000ff2f00720c */ /* 0x010fc60003f66270 */
[----:B------:R-:W-:Y:S01]  /*e680*/  IMAD R76, R76, UR4, RZ ;  /* 0x000000044c4c7c24 */ /* 0x000fe2000f8e02ff */
[----:B------:R-:W-:Y:S01]  /*e690*/  PRMT R57, RZ, 0x7610, R57 ;  /* 0x00007610ff397816 */ /* 0x000fe20000000039 */
[--C-:B------:R-:W-:Y:S01]  /*e6a0*/  @!P4 IMAD.IADD R78, R78, 0x1, -R68.reuse ;  /* 0x000000014e4ec824 */ /* 0x100fe200078e0a44 */
[----:B------:R-:W-:Y:S01]  /*e6b0*/  ISETP.GE.AND P4, PT, R92, RZ, PT ;  /* 0x000000ff5c00720c */ /* 0x000fe20003f86270 */
[----:B------:R-:W-:Y:S01]  /*e6c0*/  @!P5 IMAD.IADD R79, R79, 0x1, -R68 ;  /* 0x000000014f4fd824 */ /* 0x000fe200078e0a44 */
[C---:B------:R-:W-:Y:S01]  /*e6d0*/  LEA R92, P6, R76.reuse, R72, 0x1 ;  /* 0x000000484c5c7211 */ /* 0x040fe200078c08ff */
[----:B------:R-:W0:Y:S01]  /*e6e0*/  LDCU UR4, c[0x0][0x3b0] ;  /* 0x00007600ff0477ac */ /* 0x000e220008000800 */
[----:B---3--:R1:W-:Y:S04]  /*e6f0*/  STL [R1+0x320], R7 ;  /* 0x0003200701007387 */ /* 0x0083e80000100800 */
[----:B-1----:R-:W3:Y:S04]  /*e700*/  LDL.LU R7, [R1+0x1454] ;  /* 0x0014540001077983 */ /* 0x002ee80000300800 */
[----:B------:R-:W4:Y:S04]  /*e710*/  LDL R47, [R1+0x109c] ;  /* 0x00109c00012f7983 */ /* 0x000f280000100800 */
[----:B------:R1:W-:Y:S04]  /*e720*/  STL [R1+0x2fc], R4 ;  /* 0x0002fc0401007387 */ /* 0x0003e80000100800 */
[----:B------:R0:W-:Y:S04]  /*e730*/  STL [R1+0x2f8], R5 ;  /* 0x0002f80501007387 */ /* 0x0001e80000100800 */
[----:B--2---:R2:W-:Y:S01]  /*e740*/  STL [R1+0x334], R8 ;  /* 0x0003340801007387 */ /* 0x0045e20000100800 */
[----:B-1----:R-:W-:Y:S01]  /*e750*/  @P0 IMAD.MOV.U32 R4, RZ, RZ, R92 ;  /* 0x000000ffff040224 */ /* 0x002fe200078e005c */
[----:B0-----:R-:W-:-:S02]  /*e760*/  LEA.HI.X.SX32 R5, R76, R69, 0x1, P6 ;  /* 0x000000454c057211 */ /* 0x001fc400030f0eff */
[----:B--2---:R-:W2:Y:S04]  /*e770*/  LDL R8, [R1+0x1094] ;  /* 0x0010940001087983 */ /* 0x004ea80000100800 */
[----:B------:R0:W3:Y:S01]  /*e780*/  @P0 LDG.E.U16 R57, desc[UR20][R4.64] ;  /* 0x0000001404390981 */ /* 0x0000e2000c1e1500 */
[----:B------:R-:W-:-:S13]  /*e790*/  ISETP.GT.U32.AND P5, PT, R68, R79, PT ;  /* 0x0000004f4400720c */ /* 0x000fda0003fa4070 */
[----:B------:R-:W-:Y:S01]  /*e7a0*/  @!P5 IMAD.IADD R79, R79, 0x1, -R68 ;  /* 0x000000014f4fd824 */ /* 0x000fe200078e0a44 */
[C---:B------:R-:W-:Y:S01]  /*e7b0*/  ISETP.GT.U32.AND P5, PT, R68.reuse, R80, PT ;  /* 0x000000504400720c */ /* 0x040fe20003fa4070 */
[----:B------:R-:W-:Y:S01]  /*e7c0*/  @!P3 IMAD.MOV R77, RZ, RZ, -R77 ;  /* 0x000000ffff4db224 */ /* 0x000fe200078e0a4d */
[C---:B------:R-:W-:Y:S01]  /*e7d0*/  ISETP.GT.U32.AND P3, PT, R68.reuse, R78, PT ;  /* 0x0000004e4400720c */ /* 0x040fe20003f64070 */
[----:B------:R-:W-:Y:S01]  /*e7e0*/  @!P4 IMAD.MOV R79, RZ, RZ, -R79 ;  /* 0x000000ffff4fc224 */ /* 0x000fe200078e0a4f */
[----:B------:R-:W-:Y:S02]  /*e7f0*/  ISETP.GT.U32.AND P6, PT, R68, R81, PT ;  /* 0x000000514400720c */ /* 0x000fe40003fc4070 */
[----:B------:R-:W-:-:S07]  /*e800*/  SEL R77, R73, R77, !P1 ;  /* 0x0000004d494d7207 */ /* 0x000fce0004800000 */
[----:B------:R-:W-:Y:S01]  /*e810*/  @!P5 IMAD.IADD R80, R80, 0x1, -R68 ;  /* 0x000000015050d824 */ /* 0x000fe200078e0a44 */
[----:B------:R-:W-:-:S04]  /*e820*/  SEL R79, R73, R79, !P1 ;  /* 0x0000004f494f7207 */ /* 0x000fc80004800000 */
[----:B------:R-:W-:Y:S01]  /*e830*/  ISETP.GT.U32.AND P5, PT, R68, R80, PT ;  /* 0x000000504400720c */ /* 0x000fe20003fa4070 */
[----:B------:R-:W-:Y:S01]  /*e840*/  IMAD R77, R77, UR5, RZ ;  /* 0x000000054d4d7c24 */ /* 0x000fe2000f8e02ff */
[----:B------:R1:W-:Y:S01]  /*e850*/  STL [R1+0x51c], R92 ;  /* 0x00051c5c01007387 */ /* 0x0003e20000100800 */
[--C-:B------:R-:W-:Y:S01]  /*e860*/  @!P3 IMAD.IADD R78, R78, 0x1, -R68.reuse ;  /* 0x000000014e4eb824 */ /* 0x100fe200078e0a44 */
[----:B------:R-:W-:Y:S01]  /*e870*/  PRMT R93, RZ, 0x7610, R93 ;  /* 0x00007610ff5d7816 */ /* 0x000fe2000000005d */
[----:B------:R-:W-:Y:S02]  /*e880*/  IMAD R79, R79, UR4, RZ ;  /* 0x000000044f4f7c24 */ /* 0x000fe4000f8e02ff */
[----:B------:R-:W-:Y:S01]  /*e890*/  @!P6 IMAD.IADD R81, R81, 0x1, -R68 ;  /* 0x000000015151e824 */ /* 0x000fe200078e0a44 */
[C---:B0-----:R-:W-:Y:S01]  /*e8a0*/  LEA R4, P6, R77.reuse, R72, 0x1 ;  /* 0x000000484d047211 */ /* 0x041fe200078c08ff */
[----:B------:R0:W-:Y:S01]  /*e8b0*/  STL [R1+0x518], R5 ;  /* 0x0005180501007387 */ /* 0x0001e20000100800 */
[----:B------:R-:W-:Y:S01]  /*e8c0*/  PRMT R66, RZ, 0x7610, R66 ;  /* 0x00007610ff427816 */ /* 0x000fe20000000042 */
[----:B------:R-:W2:Y:S02]  /*e8d0*/  LDCU UR4, c[0x0][0x3b0] ;  /* 0x00007600ff0477ac */ /* 0x000ea40008000800 */
[----:B------:R-:W-:Y:S01]  /*e8e0*/  @!P5 IMAD.IADD R80, R80, 0x1, -R68 ;  /* 0x000000015050d824 */ /* 0x000fe200078e0a44 */
[----:B-1----:R-:W3:Y:S01]  /*e8f0*/  LDL.LU R92, [R1+0x1450] ;  /* 0x00145000015c7983 */ /* 0x002ee20000300800 */
[----:B------:R-:W-:Y:S01]  /*e900*/  PRMT R64, RZ, 0x7610, R64 ;  /* 0x00007610ff407816 */ /* 0x000fe20000000040 */
[----:B------:R-:W1:Y:S01]  /*e910*/  LDCU UR5, c[0x0][0x3b0] ;  /* 0x00007600ff0577ac */ /* 0x000e620008000800 */
[----:B0-----:R-:W-:-:S05]  /*e920*/  LEA.HI.X.SX32 R5, R77, R69, 0x1, P6 ;  /* 0x000000454d057211 */ /* 0x001fca00030f0eff */
[----:B------:R0:W3:Y:S01]  /*e930*/  @P0 LDG.E.U16 R93, desc[UR20][R4.64] ;  /* 0x00000014045d0981 */ /* 0x0000e2000c1e1500 */
[----:B----4-:R-:W-:-:S13]  /*e940*/  ISETP.GE.AND P4, PT, R47, RZ, PT ;  /* 0x000000ff2f00720c */ /* 0x010fda0003f86270 */
[----:B------:R-:W-:Y:S01]  /*e950*/  @!P4 IMAD.MOV R78, RZ, RZ, -R78 ;  /* 0x000000ffff4ec224 */ /* 0x000fe200078e0a4e */
[----:B------:R-:W-:-:S04]  /*e960*/  LEA R47, P4, R79, R72, 0x1 ;  /* 0x000000484f2f7211 */ /* 0x000fc800078808ff */
[----:B------:R-:W-:Y:S02]  /*e970*/  SEL R78, R73, R78, !P1 ;  /* 0x0000004e494e7207 */ /* 0x000fe40004800000 */
[----:B--2---:R-:W-:Y:S02]  /*e980*/  ISETP.GE.AND P5, PT, R8, RZ, PT ;  /* 0x000000ff0800720c */ /* 0x004fe40003fa6270 */
[----:B------:R-:W-:Y:S01]  /*e990*/  LEA.HI.X.SX32 R8, R79, R69, 0x1, P4 ;  /* 0x000000454f087211 */ /* 0x000fe200020f0eff */
[----:B---3--:R2:W-:Y:S01]  /*e9a0*/  STL [R1+0x330], R57 ;  /* 0x0003303901007387 */ /* 0x0085e20000100800 */
[----:B------:R-:W-:-:S09]  /*e9b0*/  IMAD R78, R78, UR7, RZ ;  /* 0x000000074e4e7c24 */ /* 0x000fd2000f8e02ff */
[----:B------:R-:W-:Y:S01]  /*e9c0*/  @!P5 IMAD.MOV R80, RZ, RZ, -R80 ;  /* 0x000000ffff50d224 */ /* 0x000fe200078e0a50 */
[----:B--2---:R-:W2:Y:S01]  /*e9d0*/  LDL R57, [R1+0x10d8] ;  /* 0x0010d80001397983 */ /* 0x004ea20000100800 */
[----:B------:R-:W-:Y:S01]  /*e9e0*/  ISETP.GT.U32.AND P3, PT, R68, R81, PT ;  /* 0x000000514400720c */ /* 0x000fe20003f64070 */
[----:B------:R-:W3:Y:S02]  /*e9f0*/  LDCU UR7, c[0x0][0x3b0] ;  /* 0x00007600ff0777ac */ /* 0x000ee40008000800 */
[----:B------:R0:W-:Y:S04]  /*ea00*/  STL [R1+0x54c], R4 ;  /* 0x00054c0401007387 */ /* 0x0001e80000100800 */
[----:B------:R-:W-:Y:S04]  /*ea10*/  STL [R1+0x57c], R47 ;  /* 0x00057c2f01007387 */ /* 0x000fe80000100800 */
[----:B------:R4:W-:Y:S01]  /*ea20*/  STL [R1+0x548], R5 ;  /* 0x0005480501007387 */ /* 0x0009e20000100800 */
[----:B0-----:R-:W-:-:S02]  /*ea30*/  @P0 IMAD.MOV.U32 R4, RZ, RZ, R47 ;  /* 0x000000ffff040224 */ /* 0x001fc400078e002f */
[----:B----4-:R-:W-:-:S05]  /*ea40*/  @P0 IMAD.MOV.U32 R5, RZ, RZ, R8 ;  /* 0x000000ffff050224 */ /* 0x010fca00078e0008 */
[----:B------:R0:W4:Y:S02]  /*ea50*/  @P0 LDG.E.U16 R66, desc[UR20][R4.64] ;  /* 0x0000001404420981 */ /* 0x000124000c1e1500 */
[----:B0-----:R-:W-:-:S04]  /*ea60*/  LEA R4, P5, R78, R72, 0x1 ;  /* 0x000000484e047211 */ /* 0x001fc800078a08ff */
[----:B------:R-:W-:-:S05]  /*ea70*/  LEA.HI.X.SX32 R5, R78, R69, 0x1, P5 ;  /* 0x000000454e057211 */ /* 0x000fca00028f0eff */
[----:B------:R-:W3:Y:S04]  /*ea80*/  @P0 LDG.E.U16 R64, desc[UR20][R4.64] ;  /* 0x0000001404400981 */ /* 0x000ee8000c1e1500 */
[----:B------:R-:W-:Y:S04]  /*ea90*/  STL [R1+0x578], R8 ;  /* 0x0005780801007387 */ /* 0x000fe80000100800 */
[----:B------:R0:W-:Y:S04]  /*eaa0*/  STL [R1+0x344], R93 ;  /* 0x0003445d01007387 */ /* 0x0001e80000100800 */
[----:B0-----:R-:W3:Y:S04]  /*eab0*/  LDL.LU R93, [R1+0x144c] ;  /* 0x00144c00015d7983 */ /* 0x001ee80000300800 */
[----:B------:R-:W3:Y:S04]  /*eac0*/  LDL.LU R8, [R1+0x1448] ;  /* 0x0014480001087983 */ /* 0x000ee80000300800 */
[----:B------:R-:W3:Y:S01]  /*ead0*/  LDL.LU R47, [R1+0x1444] ;  /* 0x00144400012f7983 */ /* 0x000ee20000300800 */
[----:B--2---:R-:W-:-:S03]  /*eae0*/  ISETP.GE.AND P6, PT, R57, RZ, PT ;  /* 0x000000ff3900720c */ /* 0x004fc60003fc6270 */
[----:B----4-:R0:W-:Y:S04]  /*eaf0*/  STL [R1+0x340], R66 ;  /* 0x0003404201007387 */ /* 0x0101e80000100800 */
[----:B0-----:R-:W2:Y:S04]  /*eb00*/  LDL.LU R66, [R1+0x1440] ;  /* 0x0014400001427983 */ /* 0x001ea80000300800 */
[----:B------:R-:W4:Y:S04]  /*eb10*/  LDL R57, [R1+0x1044] ;  /* 0x0010440001397983 */ /* 0x000f280000100800 */
[----:B------:R-:W-:Y:S04]  /*eb20*/  STL [R1+0x5ac], R4 ;  /* 0x0005ac0401007387 */ /* 0x000fe80000100800 */
[----:B------:R-:W-:Y:S04]  /*eb30*/  STL [R1+0x5a8], R5 ;  /* 0x0005a80501007387 */ /* 0x000fe80000100800 */
[----:B---3--:R0:W-:Y:S04]  /*eb40*/  STL [R1+0x354], R64 ;  /* 0x0003544001007387 */ /* 0x0081e80000100800 */
[----:B0-----:R-:W3:Y:S04]  /*eb50*/  LDL.LU R64, [R1+0x143c] ;  /* 0x00143c0001407983 */ /* 0x001ee80000300800 */
[----:B------:R-:W2:Y:S01]  /*eb60*/  LDL R4, [R1+0x1114] ;  /* 0x0011140001047983 */ /* 0x000ea20000100800 */
[----:B------:R-:W-:Y:S01]  /*eb70*/  @!P3 IMAD.IADD R81, R81, 0x1, -R68 ;  /* 0x000000015151b824 */ /* 0x000fe200078e0a44 */
[----:B------:R-:W-:-:S02]  /*eb80*/  ISETP.GT.U32.AND P3, PT, R68, R83, PT ;  /* 0x000000534400720c */ /* 0x000fc40003f64070 */
[----:B------:R-:W-:Y:S01]  /*eb90*/  SEL R80, R73, R80, !P1 ;  /* 0x0000005049507207 */ /* 0x000fe20004800000 */
[----:B------:R-:W-:-:S04]  /*eba0*/  @!P6 IMAD.MOV R81, RZ, RZ, -R81 ;  /* 0x000000ffff51e224 */ /* 0x000fc800078e0a51 */
[----:B------:R-:W-:-:S06]  /*ebb0*/  IMAD R80, R80, UR12, RZ ;  /* 0x0000000c50507c24 */ /* 0x000fcc000f8e02ff */
[----:B------:R-:W-:Y:S01]  /*ebc0*/  @!P3 IMAD.IADD R83, R83, 0x1, -R68 ;  /* 0x000000015353b824 */ /* 0x000fe200078e0a44 */
[----:B------:R-:W-:Y:S01]  /*ebd0*/  LEA R5, P6, R80, R72, 0x1 ;  /* 0x0000004850057211 */ /* 0x000fe200078c08ff */
[----:B------:R-:W0:Y:S04]  /*ebe0*/  LDCU UR12, c[0x0][0x3b0] ;  /* 0x00007600ff0c77ac */ /* 0x000e280008000800 */
[----:B------:R0:W-:Y:S01]  /*ebf0*/  STL [R1+0x5dc], R5 ;  /* 0x0005dc0501007387 */ /* 0x0001e20000100800 */
[----:B--2---:R-:W-:Y:S02]  /*ec00*/  ISETP.GE.AND P3, PT, R4, RZ, PT ;  /* 0x000000ff0400720c */ /* 0x004fe40003f66270 */
[----:B------:R-:W-:-:S04]  /*ec10*/  LEA.HI.X.SX32 R4, R80, R69, 0x1, P6 ;  /* 0x0000004550047211 */ /* 0x000fc800030f0eff */
[-C--:B0-----:R-:W-:Y:S01]  /*ec20*/  @P0 LOP3.LUT R5, R5, R4.reuse, RZ, 0x3c, !PT ;  /* 0x0000000405050212 */ /* 0x081fe200078e3cff */
[----:B------:R0:W-:Y:S03]  /*ec30*/  STL [R1+0x5d8], R4 ;  /* 0x0005d80401007387 */ /* 0x0001e60000100800 */
[----:B0-----:R-:W-:-:S04]  /*ec40*/  @P0 LOP3.LUT R4, R5, R4, RZ, 0x3c, !PT ;  /* 0x0000000405040212 */ /* 0x001fc800078e3cff */
[----:B------:R-:W-:-:S05]  /*ec50*/  @P0 LOP3.LUT R5, R5, R4, RZ, 0x3c, !PT ;  /* 0x0000000405050212 */ /* 0x000fca00078e3cff */
[----:B------:R0:W2:Y:S01]  /*ec60*/  @P0 LDG.E.U16 R67, desc[UR20][R4.64] ;  /* 0x0000001404430981 */ /* 0x0000a2000c1e1500 */
[----:B------:R-:W-:Y:S02]  /*ec70*/  ISETP.GT.U32.AND P4, PT, R68, R82, PT ;  /* 0x000000524400720c */ /* 0x000fe40003f84070 */
[----:B------:R-:W-:-:S11]  /*ec80*/  SEL R81, R73, R81, !P1 ;  /* 0x0000005149517207 */ /* 0x000fd60004800000 */
[----:B------:R-:W-:-:S05]  /*ec90*/  @!P4 IMAD.IADD R82, R82, 0x1, -R68 ;  /* 0x000000015252c824 */ /* 0x000fca00078e0a44 */
[----:B------:R-:W-:Y:S01]  /*eca0*/  ISETP.GT.U32.AND P4, PT, R68, R82, PT ;  /* 0x000000524400720c */ /* 0x000fe20003f84070 */
[----:B------:R-:W-:Y:S01]  /*ecb0*/  IMAD R81, R81, UR4, RZ ;  /* 0x0000000451517c24 */ /* 0x000fe2000f8e02ff */
[----:B------:R-:W-:Y:S01]  /*ecc0*/  PRMT R65, RZ, 0x7610, R65 ;  /* 0x00007610ff417816 */ /* 0x000fe20000000041 */
[----:B------:R-:W1:Y:S10]  /*ecd0*/  LDCU UR4, c[0x0][0x3b0] ;  /* 0x00007600ff0477ac */ /* 0x000e740008000800 */
[----:B------:R-:W-:Y:S01]  /*ece0*/  @!P4 IMAD.IADD R82, R82, 0x1, -R68 ;  /* 0x000000015252c824 */ /* 0x000fe200078e0a44 */
[----:B0-----:R-:W-:-:S04]  /*ecf0*/  LEA R5, P4, R81, R72, 0x1 ;  /* 0x0000004851057211 */ /* 0x001fc800078808ff */
[----:B------:R-:W-:Y:S02]  /*ed00*/  LEA.HI.X.SX32 R4, R81, R69, 0x1, P4 ;  /* 0x0000004551047211 */ /* 0x000fe400020f0eff */
[----:B----4-:R-:W-:Y:S01]  /*ed10*/  ISETP.GE.AND P4, PT, R57, RZ, PT ;  /* 0x000000ff3900720c */ /* 0x010fe20003f86270 */
[----:B--2---:R0:W-:Y:S04]  /*ed20*/  STL [R1+0x350], R67 ;  /* 0x0003504301007387 */ /* 0x0041e80000100800 */
[----:B0-----:R-:W2:Y:S04]  /*ed30*/  LDL R67, [R1+0x10a4] ;  /* 0x0010a40001437983 */ /* 0x001ea80000100800 */
[----:B------:R0:W-:Y:S04]  /*ed40*/  STL [R1+0x60c], R5 ;  /* 0x00060c0501007387 */ /* 0x0001e80000100800 */
[----:B------:R4:W-:Y:S04]  /*ed50*/  STL [R1+0x608], R4 ;  /* 0x0006080401007387 */ /* 0x0009e80000100800 */
[----:B------:R-:W2:Y:S01]  /*ed60*/  LDL.LU R57, [R1+0x1438] ;  /* 0x0014380001397983 */ /* 0x000ea20000300800 */
[----:B0-----:R-:W-:-:S04]  /*ed70*/  @P0 LOP3.LUT R5, R5, R4, RZ, 0x3c, !PT ;  /* 0x0000000405050212 */ /* 0x001fc800078e3cff */
[----:B----4-:R-:W-:-:S04]  /*ed80*/  @P0 LOP3.LUT R4, R5, R4, RZ, 0x3c, !PT ;  /* 0x0000000405040212 */ /* 0x010fc800078e3cff */
[----:B------:R-:W-:-:S05]  /*ed90*/  @P0 LOP3.LUT R5, R5, R4, RZ, 0x3c, !PT ;  /* 0x0000000405050212 */ /* 0x000fca00078e3cff */
[----:B------:R0:W4:Y:S04]  /*eda0*/  @P0 LDG.E.U16 R65, desc[UR20][R4.64] ;  /* 0x0000001404410981 */ /* 0x000128000c1e1500 */
[----:B------:R-:W2:Y:S01]  /*edb0*/  LDL R4, [R1+0x1070] ;  /* 0x0010700001047983 */ /* 0x000ea20000100800 */
[C---:B------:R-:W-:Y:S01]  /*edc0*/  ISETP.GT.U32.AND P5, PT, R68.reuse, R84, PT ;  /* 0x000000544400720c */ /* 0x040fe20003fa4070 */
[----:B------:R-:W-:Y:S01]  /*edd0*/  @!P3 IMAD.MOV R82, RZ, RZ, -R82 ;  /* 0x000000ffff52b224 */ /* 0x000fe200078e0a52 */
[----:B------:R-:W-:-:S11]  /*ede0*/  ISETP.GT.U32.AND P3, PT, R68, R85, PT ;  /* 0x000000554400720c */ /* 0x000fd60003f64070 */
[----:B------:R-:W-:Y:S01]  /*edf0*/  @!P5 IMAD.IADD R84, R84, 0x1, -R68 ;  /* 0x000000015454d824 */ /* 0x000fe200078e0a44 */
[----:B------:R-:W-:-:S04]  /*ee00*/  SEL R82, R73, R82, !P1 ;  /* 0x0000005249527207 */ /* 0x000fc80004800000 */
[----:B------:R-:W-:Y:S01]  /*ee10*/  ISETP.GT.U32.AND P6, PT, R68, R84, PT ;  /* 0x000000544400720c */ /* 0x000fe20003fc4070 */
[----:B-1----:R-:W-:Y:S01]  /*ee20*/  IMAD R82, R82, UR5, RZ ;  /* 0x0000000552527c24 */ /* 0x002fe2000f8e02ff */
[----:B------:R-:W-:Y:S01]  /*ee30*/  ISETP.GT.U32.AND P5, PT, R68, R83, PT ;  /* 0x000000534400720c */ /* 0x000fe20003fa4070 */
[--C-:B------:R-:W-:Y:S01]  /*ee40*/  @!P3 IMAD.IADD R85, R85, 0x1, -R68.reuse ;  /* 0x000000015555b824 */ /* 0x100fe200078e0a44 */
[----:B------:R-:W-:Y:S01]  /*ee50*/  PRMT R61, RZ, 0x7610, R61 ;  /* 0x00007610ff3d7816 */ /* 0x000fe2000000003d */
[----:B------:R-:W1:Y:S08]  /*ee60*/  LDCU UR5, c[0x0][0x3b0] ;  /* 0x00007600ff0577ac */ /* 0x000e700008000800 */
[--C-:B------:R-:W-:Y:S01]  /*ee70*/  @!P6 IMAD.IADD R84, R84, 0x1, -R68.reuse ;  /* 0x000000015454e824 */ /* 0x100fe200078e0a44 */
[----:B0-----:R-:W-:Y:S01]  /*ee80*/  LEA R5, P6, R82, R72, 0x1 ;  /* 0x0000004852057211 */ /* 0x001fe200078c08ff */
[----:B------:R-:W-:-:S04]  /*ee90*/  @!P5 IMAD.IADD R83, R83, 0x1, -R68 ;  /* 0x000000015353d824 */ /* 0x000fc800078e0a44 */
[----:B------:R-:W-:-:S05]  /*eea0*/  @!P4 IMAD.MOV R83, RZ, RZ, -R83 ;  /* 0x000000ffff53c224 */ /* 0x000fca00078e0a53 */
[----:B------:R-:W-:-:S05]  /*eeb0*/  SEL R83, R73, R83, !P1 ;  /* 0x0000005349537207 */ /* 0x000fca0004800000 */
[----:B------:R-:W-:Y:S01]  /*eec0*/  IMAD R83, R83, UR4, RZ ;  /* 0x0000000453537c24 */ /* 0x000fe2000f8e02ff */
[----:B------:R-:W-:Y:S01]  /*eed0*/  PRMT R6, RZ, 0x7610, R6 ;  /* 0x00007610ff067816 */ /* 0x000fe20000000006 */
[----:B------:R-:W0:Y:S01]  /*eee0*/  LDCU UR4, c[0x0][0x3b0] ;  /* 0x00007600ff0477ac */ /* 0x000e220008000800 */
[----:B----4-:R4:W-:Y:S01]  /*eef0*/  STL [R1+0x364], R65 ;  /* 0x0003644101007387 */ /* 0x0109e20000100800 */
[----:B--2---:R-:W-:-:S03]  /*ef00*/  ISETP.GE.AND P3, PT, R4, RZ, PT ;  /* 0x000000ff0400720c */ /* 0x004fc60003f66270 */
[----:B----4-:R-:W2:Y:S01]  /*ef10*/  LDL R65, [R1+0x1100] ;  /* 0x0011000001417983 */ /* 0x010ea20000100800 */
[----:B------:R-:W-:-:S03]  /*ef20*/  LEA.HI.X.SX32 R4, R82, R69, 0x1, P6 ;  /* 0x0000004552047211 */ /* 0x000fc600030f0eff */
[----:B------:R4:W-:Y:S01]  /*ef30*/  STL [R1+0x63c], R5 ;  /* 0x00063c0501007387 */ /* 0x0009e20000100800 */
[----:B------:R-:W-:-:S03]  /*ef40*/  ISETP.GT.U32.AND P6, PT, R68, R86, PT ;  /* 0x000000564400720c */ /* 0x000fc60003fc4070 */
[----:B------:R0:W-:Y:S01]  /*ef50*/  STL [R1+0x638], R4 ;  /* 0x0006380401007387 */ /* 0x0001e20000100800 */
[----:B----4-:R-:W-:-:S04]  /*ef60*/  @P0 LOP3.LUT R5, R5, R4, RZ, 0x3c, !PT ;  /* 0x0000000405050212 */ /* 0x010fc800078e3cff */
[----:B0-----:R-:W-:-:S04]  /*ef70*/  @P0 LOP3.LUT R4, R5, R4, RZ, 0x3c, !PT ;  /* 0x0000000405040212 */ /* 0x001fc800078e3cff */
[----:B------:R-:W-:-:S05]  /*ef80*/  @P0 LOP3.LUT R5, R5, R4, RZ, 0x3c, !PT ;  /* 0x0000000405050212 */ /* 0x000fca00078e3cff */
[----:B------:R0:W4:Y:S01]  /*ef90*/  @P0 LDG.E.U16 R61, desc[UR20][R4.64] ;  /* 0x00000014043d0981 */ /* 0x000122000c1e1500 */
[----:B------:R-:W-:Y:S01]  /*efa0*/  @!P6 IMAD.IADD R86, R86, 0x1, -R68 ;  /* 0x000000015656e824 */ /* 0x000fe200078e0a44 */
[----:B0-----:R-:W-:-:S04]  /*efb0*/  LEA R4, P6, R83, R72, 0x1 ;  /* 0x0000004853047211 */ /* 0x001fc800078c08ff */
[----:B------:R-:W-:-:S05]  /*efc0*/  LEA.HI.X.SX32 R5, R83, R69, 0x1, P6 ;  /* 0x0000004553057211 */ /* 0x000fca00030f0eff */
[----:B------:R0:W3:Y:S01]  /*efd0*/  @P0 LDG.E.U16 R6, desc[UR20][R4.64] ;  /* 0x0000001404060981 */ /* 0x0000e2000c1e1500 */
[----:B------:R-:W-:Y:S01]  /*efe0*/  ISETP.GT.U32.AND P4, PT, R68, R85, PT ;  /* 0x000000554400720c */ /* 0x000fe20003f84070 */
[----:B------:R-:W-:Y:S01]  /*eff0*/  @!P3 IMAD.MOV R84, RZ, RZ, -R84 ;  /* 0x000000ffff54b224 */ /* 0x000fe200078e0a54 */
[----:B------:R-:W-:-:S04]  /*f000*/  ISETP.GE.AND P3, PT, R67, RZ, PT ;  /* 0x000000ff4300720c */ /* 0x000fc80003f66270 */
[----:B------:R-:W-:-:S05]  /*f010*/  SEL R84, R73, R84, !P1 ;  /* 0x0000005449547207 */ /* 0x000fca0004800000 */
[----:B-1----:R-:W-:Y:S01]  /*f020*/  IMAD R84, R84, UR5, RZ ;  /* 0x0000000554547c24 */ /* 0x002fe2000f8e02ff */
[----:B------:R-:W-:Y:S01]  /*f030*/  PRMT R62, RZ, 0x7610, R62 ;  /* 0x00007610ff3e7816 */ /* 0x000fe2000000003e */
[----:B------:R-:W-:Y:S01]  /*f040*/  @!P4 IMAD.IADD R85, R85, 0x1, -R68 ;  /* 0x000000015555c824 */ /* 0x000fe200078e0a44 */
[----:B------:R-:W-:Y:S01]  /*f050*/  ISETP.GT.U32.AND P5, PT, R68, R87, PT ;  /* 0x000000574400720c */ /* 0x000fe20003fa4070 */
[----:B------:R-:W1:Y:S01]  /*f060*/  LDCU UR5, c[0x0][0x3b0] ;  /* 0x00007600ff0577ac */ /* 0x000e620008000800 */
[----:B--2---:R-:W-:Y:S02]  /*f070*/  ISETP.GE.AND P4, PT, R65, RZ, PT ;  /* 0x000000ff4100720c */ /* 0x004fe40003f86270 */
[----:B------:R-:W-:Y:S01]  /*f080*/  LEA R65, P6, R84, R72, 0x1 ;  /* 0x0000004854417211 */ /* 0x000fe200078c08ff */
[----:B----4-:R2:W-:Y:S04]  /*f090*/  STL [R1+0x360], R61 ;  /* 0x0003603d01007387 */ /* 0x0105e80000100800 */
[----:B--2---:R-:W2:Y:S04]  /*f0a0*/  LDL.LU R61, [R1+0x1434] ;  /* 0x00143400013d7983 */ /* 0x004ea80000300800 */
[----:B------:R-:W4:Y:S04]  /*f0b0*/  LDL R67, [R1+0x1140] ;  /* 0x0011400001437983 */ /* 0x000f280000100800 */
[----:B------:R0:W-:Y:S04]  /*f0c0*/  STL [R1+0x66c], R4 ;  /* 0x00066c0401007387 */ /* 0x0001e80000100800 */
[----:B------:R1:W-:Y:S01]  /*f0d0*/  STL [R1+0x668], R5 ;  /* 0x0006680501007387 */ /* 0x0003e20000100800 */
[----:B0-----:R-:W-:-:S03]  /*f0e0*/  @P0 IMAD.MOV.U32 R4, RZ, RZ, R65 ;  /* 0x000000ffff040224 */ /* 0x001fc600078e0041 */
[----:B---3--:R0:W-:Y:S01]  /*f0f0*/  STL [R1+0x4e4], R6 ;  /* 0x0004e40601007387 */ /* 0x0081e20000100800 */
[----:B-1----:R-:W-:-:S05]  /*f100*/  LEA.HI.X.SX32 R5, R84, R69, 0x1, P6 ;  /* 0x0000004554057211 */ /* 0x002fca00030f0eff */
[----:B------:R1:W3:Y:S04]  /*f110*/  @P0 LDG.E.U16 R62, desc[UR20][R4.64] ;  /* 0x00000014043e0981 */ /* 0x0002e8000c1e1500 */
[----:B0-----:R-:W2:Y:S01]  /*f120*/  LDL R6, [R1+0x1150] ;  /* 0x0011500001067983 */ /* 0x001ea20000100800 */
[----:B------:R-:W-:-:S05]  /*f130*/  @!P5 IMAD.IADD R87, R87, 0x1, -R68 ;  /* 0x000000015757d824 */ /* 0x000fca00078e0a44 */
        /* <DEDUP_REMOVED lines=12> */
[----:B------:R-:W-:Y:S01]  /*f200*/  STL [R1+0x69c], R65 ;  /* 0x00069c4101007387 */ /* 0x000fe20000100800 */
[----:B------:R-:W-:Y:S01]  /*f210*/  @!P3 IMAD.IADD R86, R86, 0x1, -R68 ;  /* 0x000000015656b824 */ /* 0x000fe200078e0a44 */
[----:B------:R-:W-:Y:S01]  /*f220*/  PRMT R52, RZ, 0x7610, R52 ;  /* 0x00007610ff347816 */ /* 0x000fe20000000034 */
[----:B------:R-:W-:Y:S02]  /*f230*/  IMAD R87, R87, UR4, RZ ;  /* 0x0000000457577c24 */ /* 0x000fe4000f8e02ff */
[----:B------:R-:W-:Y:S01]  /*f240*/  @!P6 IMAD.IADD R89, R89, 0x1, -R68 ;  /* 0x000000015959e824 */ /* 0x000fe200078e0a44 */
[C---:B-1----:R-:W-:Y:S01]  /*f250*/  LEA R4, P6, R85.reuse, R72, 0x1 ;  /* 0x0000004855047211 */ /* 0x042fe200078c08ff */
[----:B------:R0:W-:Y:S01]  /*f260*/  STL [R1+0x698], R5 ;  /* 0x0006980501007387 */ /* 0x0001e20000100800 */
[----:B------:R-:W-:Y:S01]  /*f270*/  PRMT R60, RZ, 0x7610, R60 ;  /* 0x00007610ff3c7816 */ /* 0x000fe2000000003c */
[----:B------:R-:W1:Y:S02]  /*f280*/  LDCU UR4, c[0x0][0x3b0] ;  /* 0x00007600ff0477ac */ /* 0x000e640008000800 */
[----:B------:R-:W-:Y:S01]  /*f290*/  @!P5 IMAD.IADD R88, R88, 0x1, -R68 ;  /* 0x000000015858d824 */ /* 0x000fe200078e0a44 */
[----:B------:R-:W-:Y:S01]  /*f2a0*/  PRMT R7, RZ, 0x7610, R7 ;  /* 0x00007610ff077816 */ /* 0x000fe20000000007 */
[----:B------:R-:W1:Y:S01]  /*f2b0*/  LDCU UR7, c[0x0][0x3b0] ;  /* 0x00007600ff0777ac */ /* 0x000e620008000800 */
[----:B0-----:R-:W-:-:S05]  /*f2c0*/  LEA.HI.X.SX32 R5, R85, R69, 0x1, P6 ;  /* 0x0000004555057211 */ /* 0x001fca00030f0eff */
[----:B------:R0:W2:Y:S01]  /*f2d0*/  @P0 LDG.E.U16 R52, desc[UR20][R4.64] ;  /* 0x0000001404340981 */ /* 0x0000a2000c1e1500 */
[----:B----4-:R-:W-:-:S13]  /*f2e0*/  ISETP.GE.AND P4, PT, R67, RZ, PT ;  /* 0x000000ff4300720c */ /* 0x010fda0003f86270 */
[----:B------:R-:W-:Y:S01]  /*f2f0*/  @!P4 IMAD.MOV R86, RZ, RZ, -R86 ;  /* 0x000000ffff56c224 */ /* 0x000fe200078e0a56 */
[----:B------:R-:W-:-:S04]  /*f300*/  LEA R65, P4, R87, R72, 0x1 ;  /* 0x0000004857417211 */ /* 0x000fc800078808ff */
[----:B------:R-:W-:Y:S02]  /*f310*/  LEA.HI.X.SX32 R67, R87, R69, 0x1, P4 ;  /* 0x0000004557437211 */ /* 0x000fe400020f0eff */
[----:B------:R-:W-:Y:S01]  /*f320*/  SEL R86, R73, R86, !P1 ;  /* 0x0000005649567207 */ /* 0x000fe20004800000 */
[----:B---3--:R3:W-:Y:S01]  /*f330*/  STL [R1+0x4e0], R62 ;  /* 0x0004e03e01007387 */ /* 0x0087e20000100800 */
[----:B--2---:R-:W-:-:S03]  /*f340*/  ISETP.GE.AND P5, PT, R6, RZ, PT ;  /* 0x000000ff0600720c */ /* 0x004fc60003fa6270 */
[----:B---3--:R-:W2:Y:S04]  /*f350*/  LDL R62, [R1+0x1174] ;  /* 0x00117400013e7983 */ /* 0x008ea80000100800 */
[----:B------:R0:W-:Y:S04]  /*f360*/  STL [R1+0x6cc], R4 ;  /* 0x0006cc0401007387 */ /* 0x0001e80000100800 */
[----:B------:R-:W-:Y:S01]  /*f370*/  STL [R1+0x6fc], R65 ;  /* 0x0006fc4101007387 */ /* 0x000fe20000100800 */
[----:B------:R-:W-:Y:S01]  /*f380*/  IMAD R86, R86, UR5, RZ ;  /* 0x0000000556567c24 */ /* 0x000fe2000f8e02ff */
[C---:B------:R-:W-:Y:S01]  /*f390*/  ISETP.GT.U32.AND P3, PT, R68.reuse, R89, PT ;  /* 0x000000594400720c */ /* 0x040fe20003f64070 */
[----:B------:R-:W-:Y:S01]  /*f3a0*/  @!P5 IMAD.MOV R88, RZ, RZ, -R88 ;  /* 0x000000ffff58d224 */ /* 0x000fe200078e0a58 */
[----:B------:R-:W3:Y:S01]  /*f3b0*/  LDL R6, [R1+0x1190] ;  /* 0x0011900001067983 */ /* 0x000ee20000100800 */
[----:B------:R-:W-:Y:S01]  /*f3c0*/  PRMT R59, RZ, 0x7610, R59 ;  /* 0x00007610ff3b7816 */ /* 0x000fe2000000003b */
[----:B0-----:R-:W-:Y:S01]  /*f3d0*/  @P0 IMAD.MOV.U32 R4, RZ, RZ, R65 ;  /* 0x000000ffff040224 */ /* 0x001fe200078e0041 */
[----:B------:R-:W-:Y:S01]  /*f3e0*/  ISETP.GT.U32.AND P4, PT, R68, R90, PT ;  /* 0x0000005a4400720c */ /* 0x000fe20003f84070 */
[----:B------:R0:W-:Y:S01]  /*f3f0*/  STL [R1+0x6c8], R5 ;  /* 0x0006c80501007387 */ /* 0x0001e20000100800 */
[----:B------:R-:W4:Y:S01]  /*f400*/  LDCU UR5, c[0x0][0x3b0] ;  /* 0x00007600ff0577ac */ /* 0x000f220008000800 */
[----:B0-----:R-:W-:-:S05]  /*f410*/  @P0 IMAD.MOV.U32 R5, RZ, RZ, R67 ;  /* 0x000000ffff050224 */ /* 0x001fca00078e0043 */
[----:B------:R0:W4:Y:S02]  /*f420*/  @P0 LDG.E.U16 R60, desc[UR20][R4.64] ;  /* 0x00000014043c0981 */ /* 0x000124000c1e1500 */
[----:B0-----:R-:W-:-:S04]  /*f430*/  LEA R4, P5, R86, R72, 0x1 ;  /* 0x0000004856047211 */ /* 0x001fc800078a08ff */
[----:B------:R-:W-:-:S05]  /*f440*/  LEA.HI.X.SX32 R5, R86, R69, 0x1, P5 ;  /* 0x0000004556057211 */ /* 0x000fca00028f0eff */
[----:B------:R0:W4:Y:S01]  /*f450*/  @P0 LDG.E.U16 R7, desc[UR20][R4.64] ;  /* 0x0000001404070981 */ /* 0x000122000c1e1500 */
[----:B------:R-:W-:Y:S01]  /*f460*/  @!P3 IMAD.IADD R89, R89, 0x1, -R68 ;  /* 0x000000015959b824 */ /* 0x000fe200078e0a44 */
[----:B------:R-:W-:Y:S02]  /*f470*/  ISETP.GT.U32.AND P3, PT, R68, R91, PT ;  /* 0x0000005b4400720c */ /* 0x000fe40003f64070 */
[----:B------:R-:W-:Y:S01]  /*f480*/  SEL R88, R73, R88, !P1 ;  /* 0x0000005849587207 */ /* 0x000fe20004800000 */
[----:B------:R-:W-:Y:S04]  /*f490*/  STL [R1+0x6f8], R67 ;  /* 0x0006f84301007387 */ /* 0x000fe80000100800 */
[----:B------:R0:W-:Y:S01]  /*f4a0*/  STL [R1+0x4dc], R52 ;  /* 0x0004dc3401007387 */ /* 0x0001e20000100800 */
[----:B------:R-:W-:Y:S01]  /*f4b0*/  IMAD R88, R88, UR12, RZ ;  /* 0x0000000c58587c24 */ /* 0x000fe2000f8e02ff */
[----:B------:R-:W-:-:S02]  /*f4c0*/  PRMT R56, RZ, 0x7610, R56 ;  /* 0x00007610ff387816 */ /* 0x000fc40000000038 */
[----:B--2---:R-:W-:Y:S01]  /*f4d0*/  ISETP.GE.AND P6, PT, R62, RZ, PT ;  /* 0x000000ff3e00720c */ /* 0x004fe20003fc6270 */
[----:B0-----:R-:W2:Y:S01]  /*f4e0*/  LDL.LU R52, [R1+0x1430] ;  /* 0x0014300001347983 */ /* 0x001ea20000300800 */
[--C-:B------:R-:W-:Y:S01]  /*f4f0*/  @!P3 IMAD.IADD R91, R91, 0x1, -R68.reuse ;  /* 0x000000015b5bb824 */ /* 0x100fe200078e0a44 */
[----:B------:R-:W-:Y:S01]  /*f500*/  PRMT R55, RZ, 0x7610, R55 ;  /* 0x00007610ff377816 */ /* 0x000fe20000000037 */
[----:B------:R-:W-:Y:S01]  /*f510*/  @!P4 IMAD.IADD R90, R90, 0x1, -R68 ;  /* 0x000000015a5ac824 */ /* 0x000fe200078e0a44 */
[----:B------:R-:W2:Y:S01]  /*f520*/  LDL R67, [R1+0x11b4] ;  /* 0x0011b40001437983 */ /* 0x000ea20000100800 */
[----:B------:R-:W-:Y:S01]  /*f530*/  PRMT R54, RZ, 0x7610, R54 ;  /* 0x00007610ff367816 */ /* 0x000fe20000000036 */
[----:B------:R-:W0:Y:S02]  /*f540*/  LDCU UR12, c[0x0][0x3b0] ;  /* 0x00007600ff0c77ac */ /* 0x000e240008000800 */
[----:B------:R-:W-:Y:S04]  /*f550*/  STL [R1+0x72c], R4 ;  /* 0x00072c0401007387 */ /* 0x000fe80000100800 */
[----:B------:R-:W-:Y:S01]  /*f560*/  STL [R1+0x728], R5 ;  /* 0x0007280501007387 */ /* 0x000fe20000100800 */
[----:B------:R-:W-:-:S03]  /*f570*/  @!P6 IMAD.MOV R89, RZ, RZ, -R89 ;  /* 0x000000ffff59e224 */ /* 0x000fc600078e0a59 */
[----:B------:R-:W2:Y:S01]  /*f580*/  LDL R62, [R1+0x11d0] ;  /* 0x0011d000013e7983 */ /* 0x000ea20000100800 */
[----:B---3--:R-:W-:-:S03]  /*f590*/  ISETP.GE.AND P3, PT, R6, RZ, PT ;  /* 0x000000ff0600720c */ /* 0x008fc60003f66270 */
[----:B----4-:R3:W-:Y:S04]  /*f5a0*/  STL [R1+0x4d8], R60 ;  /* 0x0004d83c01007387 */ /* 0x0107e80000100800 */
[----:B------:R-:W4:Y:S01]  /*f5b0*/  LDL.LU R6, [R1] ;  /* 0x0000000001067983 */ /* 0x000f220000300800 */
[----:B---3--:R-:W-:-:S04]  /*f5c0*/  LEA R60, P6, R88, R72, 0x1 ;  /* 0x00000048583c7211 */ /* 0x008fc800078c08ff */
[----:B------:R-:W-:Y:S01]  /*f5d0*/  LEA.HI.X.SX32 R4, R88, R69, 0x1, P6 ;  /* 0x0000004558047211 */ /* 0x000fe200030f0eff */
[----:B------:R-:W-:Y:S04]  /*f5e0*/  STL [R1+0x75c], R60 ;  /* 0x00075c3c01007387 */ /* 0x000fe80000100800 */
[----:B------:R3:W-:Y:S01]  /*f5f0*/  STL [R1+0x4d4], R7 ;  /* 0x0004d40701007387 */ /* 0x0007e20000100800 */
[----:B------:R-:W-:-:S03]  /*f600*/  @P0 IMAD.MOV.U32 R5, RZ, RZ, R4 ;  /* 0x000000ffff050224 */ /* 0x000fc600078e0004 */
[----:B---3--:R-:W3:Y:S04]  /*f610*/  LDL.LU R7, [R1+0x4] ;  /* 0x0000040001077983 */ /* 0x008ee80000300800 */
[----:B------:R0:W-:Y:S02]  /*f620*/  STL [R1+0x758], R4 ;  /* 0x0007580401007387 */ /* 0x0001e40000100800 */
[----:B0-----:R-:W-:-:S05]  /*f630*/  @P0 IMAD.MOV.U32 R4, RZ, RZ, R60 ;  /* 0x000000ffff040224 */ /* 0x001fca00078e003c */
[----:B------:R-:W2:Y:S01]  /*f640*/  @P0 LDG.E.U16 R59, desc[UR20][R4.64] ;  /* 0x00000014043b0981 */ /* 0x000ea2000c1e1500 */
[C---:B------:R-:W-:Y:S02]  /*f650*/  ISETP.GT.U32.AND P5, PT, R68.reuse, R90, PT ;  /* 0x0000005a4400720c */ /* 0x040fe40003fa4070 */
[----:B------:R-:W-:Y:S02]  /*f660*/  ISETP.GT.U32.AND P4, PT, R68, R92, PT ;  /* 0x0000005c4400720c */ /* 0x000fe40003f84070 */
[----:B------:R-:W-:-:S05]  /*f670*/  SEL R89, R73, R89, !P1 ;  /* 0x0000005949597207 */ /* 0x000fca0004800000 */
[----:B-1----:R-:W-:Y:S01]  /*f680*/  IMAD R89, R89, UR4, RZ ;  /* 0x0000000459597c24 */ /* 0x002fe2000f8e02ff */
[----:B------:R-:W0:Y:S03]  /*f690*/  LDCU UR4, c[0x0][0x3b0] ;  /* 0x00007600ff0477ac */ /* 0x000e260008000800 */
[--C-:B------:R-:W-:Y:S02]  /*f6a0*/  @!P5 IMAD.IADD R90, R90, 0x1, -R68.reuse ;  /* 0x000000015a5ad824 */ /* 0x100fe400078e0a44 */
[----:B------:R-:W-:Y:S02]  /*f6b0*/  @!P4 IMAD.IADD R92, R92, 0x1, -R68 ;  /* 0x000000015c5cc824 */ /* 0x000fe400078e0a44 */
[----:B------:R-:W-:-:S03]  /*f6c0*/  @!P3 IMAD.MOV R90, RZ, RZ, -R90 ;  /* 0x000000ffff5ab224 */ /* 0x000fc600078e0a5a */
[----:B------:R-:W-:Y:S02]  /*f6d0*/  ISETP.GT.U32.AND P3, PT, R68, R92, PT ;  /* 0x0000005c4400720c */ /* 0x000fe40003f64070 */
[----:B------:R-:W-:-:S05]  /*f6e0*/  SEL R90, R73, R90, !P1 ;  /* 0x0000005a495a7207 */ /* 0x000fca0004800000 */
[----:B------:R-:W-:Y:S01]  /*f6f0*/  IMAD R90, R90, UR5, RZ ;  /* 0x000000055a5a7c24 */ /* 0x000fe2000f8e02ff */
[----:B--2---:R1:W-:Y:S05]  /*f700*/  STL [R1+0x4d0], R59 ;  /* 0x0004d03b01007387 */ /* 0x0043ea0000100800 */
[----:B------:R-:W-:Y:S01]  /*f710*/  @!P3 IMAD.IADD R92, R92, 0x1, -R68 ;  /* 0x000000015c5cb824 */ /* 0x000fe200078e0a44 */
[----:B------:R-:W-:Y:S01]  /*f720*/  ISETP.GT.U32.AND P5, PT, R68, R91, PT ;  /* 0x0000005b4400720c */ /* 0x000fe20003fa4070 */
[----:B------:R-:W2:Y:S01]  /*f730*/  LDCU UR5, c[0x0][0x3b0] ;  /* 0x00007600ff0577ac */ /* 0x000ea20008000800 */
[----:B------:R-:W2:Y:S01]  /*f740*/  LDL R65, [R1+0x11d4] ;  /* 0x0011d40001417983 */ /* 0x000ea20000100800 */
[----:B-1----:R-:W-:-:S04]  /*f750*/  LEA R59, P6, R89, R72, 0x1 ;  /* 0x00000048593b7211 */ /* 0x002fc800078c08ff */
[----:B------:R-:W-:Y:S01]  /*f760*/  LEA.HI.X.SX32 R4, R89, R69, 0x1, P6 ;  /* 0x0000004559047211 */ /* 0x000fe200030f0eff */
[----:B------:R-:W-:Y:S04]  /*f770*/  STL [R1+0x78c], R59 ;  /* 0x00078c3b01007387 */ /* 0x000fe80000100800 */
[----:B------:R1:W-:Y:S01]  /*f780*/  STL [R1+0x788], R4 ;  /* 0x0007880401007387 */ /* 0x0003e20000100800 */
[----:B------:R-:W-:Y:S02]  /*f790*/  @P0 IMAD.MOV.U32 R5, RZ, RZ, R4 ;  /* 0x000000ffff050224 */ /* 0x000fe400078e0004 */
[----:B-1----:R-:W-:-:S05]  /*f7a0*/  @P0 IMAD.MOV.U32 R4, RZ, RZ, R59 ;  /* 0x000000ffff040224 */ /* 0x002fca00078e003b */
[----:B------:R1:W2:Y:S02]  /*f7b0*/  @P0 LDG.E.U16 R56, desc[UR20][R4.64] ;  /* 0x0000001404380981 */ /* 0x0002a4000c1e1500 */
[----:B-1----:R-:W-:-:S04]  /*f7c0*/  LEA R4, P3, R90, R72, 0x1 ;  /* 0x000000485a047211 */ /* 0x002fc800078608ff */
[----:B------:R-:W-:-:S05]  /*f7d0*/  LEA.HI.X.SX32 R5, R90, R69, 0x1, P3 ;  /* 0x000000455a057211 */ /* 0x000fca00018f0eff */
[----:B------:R-:W3:Y:S01]  /*f7e0*/  @P0 LDG.E.U16 R55, desc[UR20][R4.64] ;  /* 0x0000001404370981 */ /* 0x000ee2000c1e1500 */
[----:B------:R-:W-:Y:S01]  /*f7f0*/  ISETP.GE.AND P4, PT, R67, RZ, PT ;  /* 0x000000ff4300720c */ /* 0x000fe20003f86270 */
[----:B------:R-:W-:Y:S01]  /*f800*/  @!P5 IMAD.IADD R91, R91, 0x1, -R68 ;  /* 0x000000015b5bd824 */ /* 0x000fe200078e0a44 */
[----:B------:R-:W-:Y:S01]  /*f810*/  ISETP.GE.AND P6, PT, R62, RZ, PT ;  /* 0x000000ff3e00720c */ /* 0x000fe20003fc6270 */
[----:B------:R-:W3:Y:S04]  /*f820*/  LDL R67, [R1+0x1208] ;  /* 0x0012080001437983 */ /* 0x000ee80000100800 */
[----:B------:R-:W4:Y:S06]  /*f830*/  LDL.LU R60, [R1+0x10] ;  /* 0x00001000013c7983 */ /* 0x000f2c0000300800 */
[----:B------:R-:W-:-:S05]  /*f840*/  @!P4 IMAD.MOV R91, RZ, RZ, -R91 ;  /* 0x000000ffff5bc224 */ /* 0x000fca00078e0a5b */
[----:B------:R-:W-:Y:S01]  /*f850*/  SEL R91, R73, R91, !P1 ;  /* 0x0000005b495b7207 */ /* 0x000fe20004800000 */
[----:B------:R-:W-:-:S04]  /*f860*/  @!P6 IMAD.MOV R92, RZ, RZ, -R92 ;  /* 0x000000ffff5ce224 */ /* 0x000fc800078e0a5c */
[----:B0-----:R-:W-:Y:S01]  /*f870*/  IMAD R91, R91, UR4, RZ ;  /* 0x000000045b5b7c24 */ /* 0x001fe2000f8e02ff */
[----:B--2---:R0:W-:Y:S01]  /*f880*/  STL [R1+0x4cc], R56 ;  /* 0x0004cc3801007387 */ /* 0x0041e20000100800 */
[----:B------:R-:W-:Y:S01]  /*f890*/  ISETP.GT.U32.AND P5, PT, R68, R93, PT ;  /* 0x0000005d4400720c */ /* 0x000fe20003fa4070 */
[----:B------:R-:W1:Y:S02]  /*f8a0*/  LDCU UR4, c[0x0][0x3b0] ;  /* 0x00007600ff0477ac */ /* 0x000e640008000800 */
[----:B0-----:R-:W2:Y:S04]  /*f8b0*/  LDL.LU R56, [R1+0xc] ;  /* 0x00000c0001387983 */ /* 0x001ea80000300800 */
[----:B------:R-:W-:Y:S04]  /*f8c0*/  STL [R1+0x7bc], R4 ;  /* 0x0007bc0401007387 */ /* 0x000fe80000100800 */
[----:B------:R-:W-:Y:S04]  /*f8d0*/  STL [R1+0x7b8], R5 ;  /* 0x0007b80501007387 */ /* 0x000fe80000100800 */
[----:B------:R-:W2:Y:S04]  /*f8e0*/  LDL R62, [R1+0x1224] ;  /* 0x00122400013e7983 */ /* 0x000ea80000100800 */
[----:B---3--:R0:W-:Y:S04]  /*f8f0*/  STL [R1+0x4c8], R55 ;  /* 0x0004c83701007387 */ /* 0x0081e80000100800 */
[----:B------:R-:W3:Y:S01]  /*f900*/  LDL.LU R59, [R1+0x8] ;  /* 0x00000800013b7983 */ /* 0x000ee20000300800 */
[----:B0-----:R-:W-:-:S04]  /*f910*/  LEA R55, P6, R91, R72, 0x1 ;  /* 0x000000485b377211 */ /* 0x001fc800078c08ff */
[----:B------:R-:W-:Y:S01]  /*f920*/  LEA.HI.X.SX32 R4, R91, R69, 0x1, P6 ;  /* 0x000000455b047211 */ /* 0x000fe200030f0eff */
[----:B------:R-:W-:Y:S04]  /*f930*/  STL [R1+0x7ec], R55 ;  /* 0x0007ec3701007387 */ /* 0x000fe80000100800 */
[----:B------:R0:W-:Y:S01]  /*f940*/  STL [R1+0x7e8], R4 ;  /* 0x0007e80401007387 */ /* 0x0001e20000100800 */
[----:B------:R-:W-:Y:S02]  /*f950*/  @P0 IMAD.MOV.U32 R5, RZ, RZ, R4 ;  /* 0x000000ffff050224 */ /* 0x000fe400078e0004 */
[----:B0-----:R-:W-:-:S05]  /*f960*/  @P0 IMAD.MOV.U32 R4, RZ, RZ, R55 ;  /* 0x000000ffff040224 */ /* 0x001fca00078e0037 */
[----:B------:R-:W2:Y:S01]  /*f970*/  @P0 LDG.E.U16 R54, desc[UR20][R4.64] ;  /* 0x0000001404360981 */ /* 0x000ea2000c1e1500 */
[C---:B----4-:R-:W-:Y:S01]  /*f980*/  ISETP.GT.U32.AND P4, PT, R68.reuse, R6, PT ;  /* 0x000000064400720c */ /* 0x050fe20003f84070 */
[----:B------:R-:W-:Y:S01]  /*f990*/  @!P5 IMAD.IADD R93, R93, 0x1, -R68 ;  /* 0x000000015d5dd824 */ /* 0x000fe200078e0a44 */
[----:B------:R-:W-:-:S04]  /*f9a0*/  ISETP.GT.U32.AND P5, PT, R68, R7, PT ;  /* 0x000000074400720c */ /* 0x000fc80003fa4070 */
[----:B------:R-:W-:Y:S02]  /*f9b0*/  ISETP.GT.U32.AND P3, PT, R68, R93, PT ;  /* 0x0000005d4400720c */ /* 0x000fe40003f64070 */
[----:B------:R-:W-:-:S05]  /*f9c0*/  SEL R92, R73, R92, !P1 ;  /* 0x0000005c495c7207 */ /* 0x000fca0004800000 */
[--C-:B------:R-:W-:Y:S01]  /*f9d0*/  @!P4 IMAD.IADD R6, R6, 0x1, -R68.reuse ;  /* 0x000000010606c824 */ /* 0x100fe200078e0a44 */
[----:B------:R-:W-:Y:S01]  /*f9e0*/  ISETP.GE.AND P4, PT, R65, RZ, PT ;  /* 0x000000ff4100720c */ /* 0x000fe20003f86270 */
[----:B------:R-:W-:Y:S01]  /*f9f0*/  IMAD R92, R92, UR7, RZ ;  /* 0x000000075c5c7c24 */ /* 0x000fe2000f8e02ff */
[----:B------:R-:W-:Y:S01]  /*fa00*/  PRMT R45, RZ, 0x7610, R45 ;  /* 0x00007610ff2d7816 */ /* 0x000fe2000000002d */
[--C-:B------:R-:W-:Y:S01]  /*fa10*/  @!P5 IMAD.IADD R7, R7, 0x1, -R68.reuse ;  /* 0x000000010707d824 */ /* 0x100fe200078e0a44 */
[C---:B------:R-:W-:Y:S01]  /*fa20*/  ISETP.GT.U32.AND P5, PT, R68.reuse, R6, PT ;  /* 0x000000064400720c */ /* 0x040fe20003fa4070 */
[----:B------:R-:W-:Y:S01]  /*fa30*/  @!P3 IMAD.IADD R93, R93, 0x1, -R68 ;  /* 0x000000015d5db824 */ /* 0x000fe200078e0a44 */
[----:B------:R-:W-:Y:S01]  /*fa40*/  PRMT R8, RZ, 0x7610, R8 ;  /* 0x00007610ff087816 */ /* 0x000fe20000000008 */
[----:B------:R-:W0:Y:S01]  /*fa50*/  LDCU UR7, c[0x0][0x3b0] ;  /* 0x00007600ff0777ac */ /* 0x000e220008000800 */
[----:B------:R-:W-:-:S05]  /*fa60*/  ISETP.GT.U32.AND P3, PT, R68, R7, PT ;  /* 0x000000074400720c */ /* 0x000fca0003f64070 */
[----:B------:R-:W-:Y:S01]  /*fa70*/  @!P4 IMAD.MOV R93, RZ, RZ, -R93 ;  /* 0x000000ffff5dc224 */ /* 0x000fe200078e0a5d */
[----:B------:R-:W-:-:S04]  /*fa80*/  ISETP.GT.U32.AND P4, PT, R68, R60, PT ;  /* 0x0000003c4400720c */ /* 0x000fc80003f84070 */
[----:B------:R-:W-:Y:S01]  /*fa90*/  SEL R93, R73, R93, !P1 ;  /* 0x0000005d495d7207 */ /* 0x000fe20004800000 */
[----:B------:R-:W-:-:S04]  /*faa0*/  @!P5 IMAD.IADD R6, R6, 0x1, -R68 ;  /* 0x000000010606d824 */ /* 0x000fc800078e0a44 */
[----:B-1----:R-:W-:Y:S02]  /*fab0*/  IMAD R93, R93, UR4, RZ ;  /* 0x000000045d5d7c24 */ /* 0x002fe4000f8e02ff */
[--C-:B------:R-:W-:Y:S02]  /*fac0*/  @!P3 IMAD.IADD R7, R7, 0x1, -R68.reuse ;  /* 0x000000010707b824 */ /* 0x100fe400078e0a44 */
[----:B------:R-:W-:Y:S01]  /*fad0*/  @!P4 IMAD.IADD R60, R60, 0x1, -R68 ;  /* 0x000000013c3cc824 */ /* 0x000fe200078e0a44 */
[----:B--2---:R1:W-:Y:S01]  /*fae0*/  STL [R1+0x4c4], R54 ;  /* 0x0004c43601007387 */ /* 0x0043e20000100800 */
[----:B------:R-:W-:Y:S01]  /*faf0*/  ISETP.GE.AND P5, PT, R67, RZ, PT ;  /* 0x000000ff4300720c */ /* 0x000fe20003fa6270 */
[----:B------:R-:W2:Y:S01]  /*fb00*/  LDCU UR4, c[0x0][0x3b0] ;  /* 0x00007600ff0477ac */ /* 0x000ea20008000800 */
[----:B-1----:R-:W-:-:S04]  /*fb10*/  LEA R54, P6, R92, R72, 0x1 ;  /* 0x000000485c367211 */ /* 0x002fc800078c08ff */
[----:B------:R-:W-:Y:S01]  /*fb20*/  LEA.HI.X.SX32 R55, R92, R69, 0x1, P6 ;  /* 0x000000455c377211 */ /* 0x000fe200030f0eff */
[----:B------:R-:W-:-:S04]  /*fb30*/  @P0 IMAD.MOV.U32 R4, RZ, RZ, R54 ;  /* 0x000000ffff040224 */ /* 0x000fc800078e0036 */
[----:B------:R-:W-:Y:S01]  /*fb40*/  @P0 IMAD.MOV.U32 R5, RZ, RZ, R55 ;  /* 0x000000ffff050224 */ /* 0x000fe200078e0037 */
[----:B------:R1:W-:Y:S04]  /*fb50*/  STL [R1+0x81c], R54 ;  /* 0x00081c3601007387 */ /* 0x0003e80000100800 */
[----:B------:R-:W-:Y:S04]  /*fb60*/  STL [R1+0x818], R55 ;  /* 0x0008183701007387 */ /* 0x000fe80000100800 */
[----:B------:R4:W2:Y:S04]  /*fb70*/  @P0 LDG.E.U16 R45, desc[UR20][R4.64] ;  /* 0x00000014042d0981 */ /* 0x0008a8000c1e1500 */
[----:B------:R0:W-:Y:S04]  /*fb80*/  STL [R1], R6 ;  /* 0x0000000601007387 */ /* 0x0001e80000100800 */
[----:B-1----:R-:W2:Y:S01]  /*fb90*/  LDL.LU R54, [R1+0x14] ;  /* 0x0000140001367983 */ /* 0x002ea20000300800 */
[----:B----4-:R-:W-:Y:S01]  /*fba0*/  IMAD.MOV.U32 R5, RZ, RZ, R6 ;  /* 0x000000ffff057224 */ /* 0x010fe200078e0006 */
[----:B0-----:R-:W-:-:S02]  /*fbb0*/  LEA R6, P4, R93, R72, 0x1 ;  /* 0x000000485d067211 */ /* 0x001fc400078808ff */
[----:B------:R0:W-:Y:S01]  /*fbc0*/  STL [R1+0x4], R7 ;  /* 0x0000040701007387 */ /* 0x0001e20000100800 */
[----:B------:R-:W-:-:S03]  /*fbd0*/  IMAD.MOV.U32 R4, RZ, RZ, R7 ;  /* 0x000000ffff047224 */ /* 0x000fc600078e0007 */
[----:B------:R-:W4:Y:S01]  /*fbe0*/  LDL R65, [R1+0x1234] ;  /* 0x0012340001417983 */ /* 0x000f220000100800 */
[----:B0-----:R-:W-:-:S05]  /*fbf0*/  LEA.HI.X.SX32 R7, R93, R69, 0x1, P4 ;  /* 0x000000455d077211 */ /* 0x001fca00020f0eff */
[----:B------:R-:W4:Y:S04]  /*fc00*/  @P0 LDG.E.U16 R8, desc[UR20][R6.64] ;  /* 0x0000001406080981 */ /* 0x000f28000c1e1500 */
[----:B------:R0:W-:Y:S04]  /*fc10*/  STL [R1+0x84c], R6 ;  /* 0x00084c0601007387 */ /* 0x0001e80000100800 */
[----:B------:R-:W-:Y:S04]  /*fc20*/  STL [R1+0x848], R7 ;  /* 0x0008480701007387 */ /* 0x000fe80000100800 */
[----:B0-----:R-:W4:Y:S01]  /*fc30*/  LDL R6, [R1+0x1264] ;  /* 0x0012640001067983 */ /* 0x001f220000100800 */
[----:B------:R-:W-:-:S02]  /*fc40*/  ISETP.GT.U32.AND P6, PT, R68, R56, PT ;  /* 0x000000384400720c */ /* 0x000fc40003fc4070 */
[----:B------:R-:W-:Y:S01]  /*fc50*/  ISETP.GE.AND P3, PT, R62, RZ, PT ;  /* 0x000000ff3e00720c */ /* 0x000fe20003f66270 */
[----:B------:R-:W-:Y:S01]  /*fc60*/  @!P5 IMAD.MOV R5, RZ, RZ, -R5 ;  /* 0x000000ffff05d224 */ /* 0x000fe200078e0a05 */
[----:B---3--:R-:W-:Y:S01]  /*fc70*/  ISETP.GT.U32.AND P5, PT, R68, R59, PT ;  /* 0x0000003b4400720c */ /* 0x008fe20003fa4070 */
[----:B------:R-:W3:Y:S08]  /*fc80*/  LDL R62, [R1+0x1258] ;  /* 0x00125800013e7983 */ /* 0x000ef00000100800 */
[----:B------:R-:W-:-:S02]  /*fc90*/  @!P6 IMAD.IADD R56, R56, 0x1, -R68 ;  /* 0x000000013838e824 */ /* 0x000fc400078e0a44 */
[----:B------:R-:W-:Y:S01]  /*fca0*/  @!P3 IMAD.MOV R4, RZ, RZ, -R4 ;  /* 0x000000ffff04b224 */ /* 0x000fe200078e0a04 */
[C---:B------:R-:W-:Y:S02]  /*fcb0*/  SEL R5, R73.reuse, R5, !P1 ;  /* 0x0000000549057207 */ /* 0x040fe40004800000 */
[----:B------:R-:W-:Y:S02]  /*fcc0*/  ISETP.GT.U32.AND P3, PT, R68, R56, PT ;  /* 0x000000384400720c */ /* 0x000fe40003f64070 */
[----:B------:R-:W-:Y:S01]  /*fcd0*/  SEL R4, R73, R4, !P1 ;  /* 0x0000000449047207 */ /* 0x000fe20004800000 */
[----:B------:R-:W-:Y:S01]  /*fce0*/  IMAD R5, R5, UR5, RZ ;  /* 0x0000000505057c24 */ /* 0x000fe2000f8e02ff */
[----:B------:R-:W-:Y:S01]  /*fcf0*/  PRMT R50, RZ, 0x7610, R50 ;  /* 0x00007610ff327816 */ /* 0x000fe20000000032 */
[--C-:B------:R-:W-:Y:S01]  /*fd00*/  @!P5 IMAD.IADD R59, R59, 0x1, -R68.reuse ;  /* 0x000000013b3bd824 */ /* 0x100fe200078e0a44 */
[----:B------:R-:W-:Y:S01]  /*fd10*/  PRMT R49, RZ, 0x7610, R49 ;  /* 0x00007610ff317816 */ /* 0x000fe20000000031 */
[----:B--2---:R-:W-:Y:S01]  /*fd20*/  IMAD R4, R4, UR4, RZ ;  /* 0x0000000404047c24 */ /* 0x004fe2000f8e02ff */
[C---:B------:R-:W-:Y:S01]  /*fd30*/  LEA R55, P6, R5.reuse, R72, 0x1 ;  /* 0x0000004805377211 */ /* 0x040fe200078c08ff */
[----:B------:R-:W0:Y:S04]  /*fd40*/  LDCU UR4, c[0x0][0x3b0] ;  /* 0x00007600ff0477ac */ /* 0x000e280008000800 */
[----:B------:R-:W-:Y:S01]  /*fd50*/  @!P3 IMAD.IADD R56, R56, 0x1, -R68 ;  /* 0x000000013838b824 */ /* 0x000fe200078e0a44 */
[----:B------:R-:W-:Y:S01]  /*fd60*/  LEA.HI.X.SX32 R5, R5, R69, 0x1, P6 ;  /* 0x0000004505057211 */ /* 0x000fe200030f0eff */
[----:B------:R-:W1:Y:S01]  /*fd70*/  LDCU UR5, c[0x0][0x3b0] ;  /* 0x00007600ff0577ac */ /* 0x000e620008000800 */
[----:B----4-:R-:W-:Y:S01]  /*fd80*/  ISETP.GE.AND P6, PT, R65, RZ, PT ;  /* 0x000000ff4100720c */ /* 0x010fe20003fc6270 */
[----:B------:R2:W-:Y:S04]  /*fd90*/  STL [R1+0x4bc], R8 ;  /* 0x0004bc0801007387 */ /* 0x0005e80000100800 */
[----:B--2---:R-:W2:Y:S04]  /*fda0*/  LDL.LU R8, [R1+0x18] ;  /* 0x0000180001087983 */ /* 0x004ea80000300800 */
[----:B------:R-:W4:Y:S04]  /*fdb0*/  LDL.LU R67, [R1+0x1c] ;  /* 0x00001c0001437983 */ /* 0x000f280000300800 */
[----:B------:R0:W-:Y:S01]  /*fdc0*/  STL [R1+0x4c0], R45 ;  /* 0x0004c02d01007387 */ /* 0x0001e20000100800 */
[----:B------:R-:W-:-:S02]  /*fdd0*/  ISETP.GE.AND P3, PT, R6, RZ, PT ;  /* 0x000000ff0600720c */ /* 0x000fc40003f66270 */
[C---:B0-----:R-:W-:Y:S01]  /*fde0*/  LEA R45, P5, R4.reuse, R72, 0x1 ;  /* 0x00000048042d7211 */ /* 0x041fe200078a08ff */
[----:B------:R-:W-:Y:S03]  /*fdf0*/  STL [R1+0x87c], R55 ;  /* 0x00087c3701007387 */ /* 0x000fe60000100800 */
[----:B------:R-:W-:Y:S01]  /*fe00*/  LEA.HI.X.SX32 R6, R4, R69, 0x1, P5 ;  /* 0x0000004504067211 */ /* 0x000fe200028f0eff */
[----:B------:R-:W-:Y:S01]  /*fe10*/  @P0 IMAD.MOV.U32 R4, RZ, RZ, R55 ;  /* 0x000000ffff040224 */ /* 0x000fe200078e0037 */
[----:B------:R-:W2:Y:S04]  /*fe20*/  LDL.LU R65, [R1+0x142c] ;  /* 0x00142c0001417983 */ /* 0x000ea80000300800 */
[----:B------:R-:W-:Y:S04]  /*fe30*/  STL [R1+0x8ac], R45 ;  /* 0x0008ac2d01007387 */ /* 0x000fe80000100800 */
[----:B------:R0:W-:Y:S04]  /*fe40*/  STL [R1+0x878], R5 ;  /* 0x0008780501007387 */ /* 0x0001e80000100800 */
[----:B------:R0:W2:Y:S02]  /*fe50*/  @P0 LDG.E.U16 R50, desc[UR20][R4.64] ;  /* 0x0000001404320981 */ /* 0x0000a4000c1e1500 */
[----:B0-----:R-:W-:-:S02]  /*fe60*/  @P0 IMAD.MOV.U32 R4, RZ, RZ, R45 ;  /* 0x000000ffff040224 */ /* 0x001fc400078e002d */
[----:B------:R-:W-:-:S05]  /*fe70*/  @P0 IMAD.MOV.U32 R5, RZ, RZ, R6 ;  /* 0x000000ffff050224 */ /* 0x000fca00078e0006 */
[----:B------:R0:W4:Y:S01]  /*fe80*/  @P0 LDG.E.U16 R49, desc[UR20][R4.64] ;  /* 0x0000001404310981 */ /* 0x000122000c1e1500 */
[C---:B------:R-:W-:Y:S02]  /*fe90*/  ISETP.GT.U32.AND P4, PT, R68.reuse, R60, PT ;  /* 0x0000003c4400720c */ /* 0x040fe40003f84070 */
[----:B------:R-:W-:-:S11]  /*fea0*/  ISETP.GT.U32.AND P5, PT, R68, R59, PT ;  /* 0x0000003b4400720c */ /* 0x000fd60003fa4070 */
[----:B------:R-:W-:Y:S01]  /*feb0*/  @!P4 IMAD.IADD R60, R60, 0x1, -R68 ;  /* 0x000000013c3cc824 */ /* 0x000fe200078e0a44 */
[----:B------:R-:W-:-:S03]  /*fec0*/  ISETP.GT.U32.AND P4, PT, R68, R54, PT ;  /* 0x000000364400720c */ /* 0x000fc60003f84070 */
[----:B0-----:R-:W-:Y:S02]  /*fed0*/  IMAD.MOV.U32 R5, RZ, RZ, R60 ;  /* 0x000000ffff057224 */ /* 0x001fe400078e003c */
[----:B------:R-:W-:Y:S02]  /*fee0*/  IMAD.MOV.U32 R4, RZ, RZ, R56 ;  /* 0x000000ffff047224 */ /* 0x000fe400078e0038 */
[----:B------:R-:W-:Y:S01]  /*fef0*/  @!P6 IMAD.MOV R5, RZ, RZ, -R5 ;  /* 0x000000ffff05e224 */ /* 0x000fe200078e0a05 */
[----:B---3--:R-:W-:Y:S01]  /*ff00*/  ISETP.GE.AND P6, PT, R62, RZ, PT ;  /* 0x000000ff3e00720c */ /* 0x008fe20003fc6270 */
[----:B------:R0:W-:Y:S04]  /*ff10*/  STL [R1+0x8a8], R6 ;  /* 0x0008a80601007387 */ /* 0x0001e80000100800 */
[----:B------:R-:W-:Y:S01]  /*ff20*/  @!P4 IMAD.IADD R54, R54, 0x1, -R68 ;  /* 0x000000013636c824 */ /* 0x000fe200078e0a44 */
[----:B------:R-:W3:Y:S01]  /*ff30*/  LDL R45, [R1+0x128c] ;  /* 0x00128c00012d7983 */ /* 0x000ee20000100800 */
[----:B------:R-:W-:-:S02]  /*ff40*/  @!P3 IMAD.MOV R4, RZ, RZ, -R4 ;  /* 0x000000ffff04b224 */ /* 0x000fc400078e0a04 */
[----:B------:R-:W-:Y:S01]  /*ff50*/  @!P5 IMAD.IADD R59, R59, 0x1, -R68 ;  /* 0x000000013b3bd824 */ /* 0x000fe200078e0a44 */
[----:B------:R-:W-:Y:S01]  /*ff60*/  ISETP.GT.U32.AND P3, PT, R68, R54, PT ;  /* 0x000000364400720c */ /* 0x000fe20003f64070 */
[----:B------:R-:W3:Y:S01]  /*ff70*/  LDL R62, [R1+0x12b8] ;  /* 0x0012b800013e7983 */ /* 0x000ee20000100800 */
[C---:B0-----:R-:W-:Y:S02]  /*ff80*/  SEL R6, R73.reuse, R5, !P1 ;  /* 0x0000000549067207 */ /* 0x041fe40004800000 */
[----:B------:R-:W-:Y:S01]  /*ff90*/  SEL R5, R73, R4, !P1 ;  /* 0x0000000449057207 */ /* 0x000fe20004800000 */
[----:B------:R-:W-:Y:S02]  /*ffa0*/  IMAD.MOV.U32 R4, RZ, RZ, R59 ;  /* 0x000000ffff047224 */ /* 0x000fe400078e003b */
[----:B------:R-:W-:Y:S01]  /*ffb0*/  IMAD R6, R6, UR7, RZ ;  /* 0x0000000706067c24 */ /* 0x000fe2000f8e02ff */
[----:B------:R-:W-:Y:S01]  /*ffc0*/  PRMT R58, RZ, 0x7610, R58 ;  /* 0x00007610ff3a7816 */ /* 0x000fe2000000003a */
[----:B------:R-:W-:Y:S01]  /*ffd0*/  IMAD R5, R5, UR4, RZ ;  /* 0x0000000405057c24 */ /* 0x000fe2000f8e02ff */
[----:B------:R-:W-:Y:S01]  /*ffe0*/  PRMT R7, RZ, 0x7610, R7 ;  /* 0x00007610ff077816 */ /* 0x000fe20000000007 */
[----:B------:R-:W-:Y:S01]  /*fff0*/  @!P6 IMAD.MOV R4, RZ, RZ, -R4 ;  /* 0x000000ffff04e224 */ /* 0x000fe200078e0a04 */
[----:B------:R-:W-:Y:S01]  /*10000*/  LEA R56, P6, R6, R72, 0x1 ;  /* 0x0000004806387211 */ /* 0x000fe200078c08ff */
[----:B------:R-:W-:Y:S01]  /*10010*/  @!P3 IMAD.IADD R54, R54, 0x1, -R68 ;  /* 0x000000013636b824 */ /* 0x000fe200078e0a44 */
[----:B------:R-:W-:Y:S01]  /*10020*/  PRMT R43, RZ, 0x7610, R43 ;  /* 0x00007610ff2b7816 */ /* 0x000fe2000000002b */
[----:B------:R-:W0:Y:S01]  /*10030*/  LDCU UR4, c[0x0][0x3b0] ;  /* 0x00007600ff0477ac */ /* 0x000e220008000800 */
[----:B------:R-:W-:-:S02]  /*10040*/  LEA.HI.X.SX32 R59, R6, R69, 0x1, P6 ;  /* 0x00000045063b7211 */ /* 0x000fc400030f0eff */
[----:B------:R-:W-:Y:S01]  /*10050*/  SEL R6, R73, R4, !P1 ;  /* 0x0000000449067207 */ /* 0x000fe20004800000 */
[----:B------:R-:W-:Y:S01]  /*10060*/  @P0 IMAD.MOV.U32 R4, RZ, RZ, R56 ;  /* 0x000000ffff040224 */ /* 0x000fe200078e0038 */
[----:B------:R-:W-:Y:S01]  /*10070*/  PRMT R42, RZ, 0x7610, R42 ;  /* 0x00007610ff2a7816 */ /* 0x000fe2000000002a */
[----:B------:R-:W0:Y:S01]  /*10080*/  LDCU UR7, c[0x0][0x3b0] ;  /* 0x00007600ff0777ac */ /* 0x000e220008000800 */
[----:B--2---:R2:W-:Y:S04]  /*10090*/  STL [R1+0x4b8], R50 ;  /* 0x0004b83201007387 */ /* 0x0045e80000100800 */
[----:B--2---:R-:W2:Y:S04]  /*100a0*/  LDL R50, [R1+0x12bc] ;  /* 0x0012bc0001327983 */ /* 0x004ea80000100800 */
[----:B------:R-:W2:Y:S04]  /*100b0*/  LDL.LU R60, [R1+0x28] ;  /* 0x00002800013c7983 */ /* 0x000ea80000300800 */
[----:B----4-:R4:W-:Y:S02]  /*100c0*/  STL [R1+0x4b4], R49 ;  /* 0x0004b43101007387 */ /* 0x0109e40000100800 */
[----:B----4-:R-:W-:-:S04]  /*100d0*/  LEA R49, P3, R5, R72, 0x1 ;  /* 0x0000004805317211 */ /* 0x010fc800078608ff */
[----:B------:R-:W-:Y:S01]  /*100e0*/  LEA.HI.X.SX32 R55, R5, R69, 0x1, P3 ;  /* 0x0000004505377211 */ /* 0x000fe200018f0eff */
[----:B------:R-:W-:-:S05]  /*100f0*/  @P0 IMAD.MOV.U32 R5, RZ, RZ, R59 ;  /* 0x000000ffff050224 */ /* 0x000fca00078e003b */
[----:B------:R4:W2:Y:S02]  /*10100*/  @P0 LDG.E.U16 R58, desc[UR20][R4.64] ;  /* 0x00000014043a0981 */ /* 0x0008a4000c1e1500 */
[----:B----4-:R-:W-:Y:S02]  /*10110*/  @P0 IMAD.MOV.U32 R4, RZ, RZ, R49 ;  /* 0x000000ffff040224 */ /* 0x010fe400078e0031 */
[----:B------:R-:W-:-:S05]  /*10120*/  @P0 IMAD.MOV.U32 R5, RZ, RZ, R55 ;  /* 0x000000ffff050224 */ /* 0x000fca00078e0037 */
[----:B------:R4:W2:Y:S01]  /*10130*/  @P0 LDG.E.U16 R7, desc[UR20][R4.64] ;  /* 0x0000001404070981 */ /* 0x0008a2000c1e1500 */
[C---:B------:R-:W-:Y:S02]  /*10140*/  ISETP.GT.U32.AND P4, PT, R68.reuse, R8, PT ;  /* 0x000000084400720c */ /* 0x040fe40003f84070 */
[----:B------:R-:W-:Y:S01]  /*10150*/  ISETP.GT.U32.AND P5, PT, R68, R67, PT ;  /* 0x000000434400720c */ /* 0x000fe20003fa4070 */
[----:B------:R-:W-:Y:S01]  /*10160*/  STL [R1+0x8dc], R56 ;  /* 0x0008dc3801007387 */ /* 0x000fe20000100800 */
[----:B-1----:R-:W-:Y:S01]  /*10170*/  IMAD R6, R6, UR5, RZ ;  /* 0x0000000506067c24 */ /* 0x002fe2000f8e02ff */
[----:B---3--:R-:W-:Y:S01]  /*10180*/  ISETP.GE.AND P6, PT, R62, RZ, PT ;  /* 0x000000ff3e00720c */ /* 0x008fe20003fc6270 */
[----:B------:R-:W1:Y:S01]  /*10190*/  LDCU UR5, c[0x0][0x3b0] ;  /* 0x00007600ff0577ac */ /* 0x000e620008000800 */
[----:B------:R-:W-:Y:S06]  /*101a0*/  STL [R1+0x90c], R49 ;  /* 0x00090c3101007387 */ /* 0x000fec0000100800 */
[----:B------:R-:W-:Y:S01]  /*101b0*/  @!P4 IMAD.IADD R8, R8, 0x1, -R68 ;  /* 0x000000010808c824 */ /* 0x000fe200078e0a44 */
[----:B------:R-:W-:-:S02]  /*101c0*/  ISETP.GE.AND P4, PT, R45, RZ, PT ;  /* 0x000000ff2d00720c */ /* 0x000fc40003f86270 */
[----:B------:R-:W3:Y:S02]  /*101d0*/  LDL.LU R45, [R1+0x24] ;  /* 0x00002400012d7983 */ /* 0x000ee40000300800 */
[----:B------:R-:W-:Y:S02]  /*101e0*/  ISETP.GT.U32.AND P3, PT, R68, R8, PT ;  /* 0x000000084400720c */ /* 0x000fe40003f64070 */
[----:B------:R0:W-:Y:S01]  /*101f0*/  STL [R1+0x8d8], R59 ;  /* 0x0008d83b01007387 */ /* 0x0001e20000100800 */
[----:B----4-:R-:W-:Y:S02]  /*10200*/  IMAD.MOV.U32 R4, RZ, RZ, R54 ;  /* 0x000000ffff047224 */ /* 0x010fe400078e0036 */
[----:B------:R-:W-:Y:S01]  /*10210*/  @!P5 IMAD.IADD R67, R67, 0x1, -R68 ;  /* 0x000000014343d824 */ /* 0x000fe200078e0a44 */
[----:B0-----:R-:W4:Y:S04]  /*10220*/  LDL.LU R59, [R1+0x1428] ;  /* 0x00142800013b7983 */ /* 0x001f280000300800 */
[----:B------:R-:W3:Y:S01]  /*10230*/  LDL.LU R56, [R1+0x1424] ;  /* 0x0014240001387983 */ /* 0x000ee20000300800 */
[----:B------:R-:W-:-:S03]  /*10240*/  @!P4 IMAD.MOV R4, RZ, RZ, -R4 ;  /* 0x000000ffff04c224 */ /* 0x000fc600078e0a04 */
[----:B------:R-:W-:Y:S04]  /*10250*/  STL [R1+0x908], R55 ;  /* 0x0009083701007387 */ /* 0x000fe80000100800 */
[----:B------:R-:W3:Y:S01]  /*10260*/  LDL.LU R62, [R1+0x20] ;  /* 0x00002000013e7983 */ /* 0x000ee20000300800 */
[----:B------:R-:W-:Y:S01]  /*10270*/  @!P3 IMAD.IADD R8, R8, 0x1, -R68 ;  /* 0x000000010808b824 */ /* 0x000fe200078e0a44 */
[----:B------:R-:W-:-:S03]  /*10280*/  SEL R5, R73, R4, !P1 ;  /* 0x0000000449057207 */ /* 0x000fc60004800000 */
[----:B------:R-:W-:-:S04]  /*10290*/  IMAD.MOV.U32 R4, RZ, RZ, R8 ;  /* 0x000000ffff047224 */ /* 0x000fc800078e0008 */
[----:B------:R-:W-:Y:S01]  /*102a0*/  @!P6 IMAD.MOV R4, RZ, RZ, -R4 ;  /* 0x000000ffff04e224 */ /* 0x000fe200078e0a04 */
[----:B--2---:R-:W-:Y:S01]  /*102b0*/  ISETP.GE.AND P3, PT, R50, RZ, PT ;  /* 0x000000ff3200720c */ /* 0x004fe20003f66270 */
[----:B------:R0:W-:Y:S02]  /*102c0*/  STL [R1+0x4ac], R7 ;  /* 0x0004ac0701007387 */ /* 0x0001e40000100800 */
[----:B0-----:R-:W-:-:S04]  /*102d0*/  LEA R7, P5, R6, R72, 0x1 ;  /* 0x0000004806077211 */ /* 0x001fc800078a08ff */
[----:B------:R-:W-:Y:S01]  /*102e0*/  LEA.HI.X.SX32 R49, R6, R69, 0x1, P5 ;  /* 0x0000004506317211 */ /* 0x000fe200028f0eff */
[----:B------:R0:W-:Y:S01]  /*102f0*/  STL [R1+0x93c], R7 ;  /* 0x00093c0701007387 */ /* 0x0001e20000100800 */
[----:B------:R-:W-:-:S03]  /*10300*/  @P0 IMAD.MOV.U32 R6, RZ, RZ, R7 ;  /* 0x000000ffff060224 */ /* 0x000fc600078e0007 */
[----:B------:R2:W-:Y:S01]  /*10310*/  STL [R1+0x18], R8 ;  /* 0x0000180801007387 */ /* 0x0005e20000100800 */
[----:B0-----:R-:W-:Y:S02]  /*10320*/  @P0 IMAD.MOV.U32 R7, RZ, RZ, R49 ;  /* 0x000000ffff070224 */ /* 0x001fe400078e0031 */
[----:B--2---:R-:W-:-:S03]  /*10330*/  IMAD R8, R5, UR12, RZ ;  /* 0x0000000c05087c24 */ /* 0x004fc6000f8e02ff */
[----:B------:R0:W2:Y:S04]  /*10340*/  @P0 LDG.E.U16 R43, desc[UR20][R6.64] ;  /* 0x00000014062b0981 */ /* 0x0000a8000c1e1500 */
[----:B------:R-:W-:Y:S01]  /*10350*/  STL [R1+0x938], R49 ;  /* 0x0009383101007387 */ /* 0x000fe20000100800 */
[----:B------:R-:W-:Y:S01]  /*10360*/  ISETP.GT.U32.AND P4, PT, R68, R67, PT ;  /* 0x000000434400720c */ /* 0x000fe20003f84070 */
[----:B------:R-:W1:Y:S01]  /*10370*/  LDCU UR12, c[0x0][0x3b0] ;  /* 0x00007600ff0c77ac */ /* 0x000e620008000800 */
[----:B0-----:R-:W-:-:S04]  /*10380*/  LEA R6, P6, R8, R72, 0x1 ;  /* 0x0000004808067211 */ /* 0x001fc800078c08ff */
[----:B------:R-:W-:-:S05]  /*10390*/  LEA.HI.X.SX32 R7, R8, R69, 0x1, P6 ;  /* 0x0000004508077211 */ /* 0x000fca00030f0eff */
[----:B------:R1:W2:Y:S04]  /*103a0*/  @P0 LDG.E.U16 R42, desc[UR20][R6.64] ;  /* 0x00000014062a0981 */ /* 0x0002a8000c1e1500 */
[----:B------:R0:W-:Y:S04]  /*103b0*/  STL [R1+0x4b0], R58 ;  /* 0x0004b03a01007387 */ /* 0x0001e80000100800 */
[----:B------:R-:W4:Y:S01]  /*103c0*/  LDL R50, [R1+0x1200] ;  /* 0x0012000001327983 */ /* 0x000f220000100800 */
[----:B------:R-:W-:Y:S01]  /*103d0*/  ISETP.GT.U32.AND P5, PT, R68, R60, PT ;  /* 0x0000003c4400720c */ /* 0x000fe20003fa4070 */
[----:B------:R-:W-:Y:S01]  /*103e0*/  @!P4 IMAD.IADD R67, R67, 0x1, -R68 ;  /* 0x000000014343c824 */ /* 0x000fe200078e0a44 */
[----:B------:R-:W-:-:S03]  /*103f0*/  SEL R5, R73, R4, !P1 ;  /* 0x0000000449057207 */ /* 0x000fc60004800000 */
[----:B------:R-:W-:Y:S01]  /*10400*/  IMAD.MOV.U32 R4, RZ, RZ, R67 ;  /* 0x000000ffff047224 */ /* 0x000fe200078e0043 */
[----:B0-----:R-:W4:Y:S03]  /*10410*/  LDL R58, [R1+0x1294] ;  /* 0x00129400013a7983 */ /* 0x001f260000100800 */
[----:B------:R-:W-:Y:S01]  /*10420*/  @!P3 IMAD.MOV R4, RZ, RZ, -R4 ;  /* 0x000000ffff04b224 */ /* 0x000fe200078e0a04 */
[----:B------:R-:W4:Y:S03]  /*10430*/  LDL.LU R49, [R1+0x34] ;  /* 0x0000340001317983 */ /* 0x000f260000300800 */
[----:B------:R-:W-:Y:S01]  /*10440*/  @!P5 IMAD.IADD R60, R60, 0x1, -R68 ;  /* 0x000000013c3cd824 */ /* 0x000fe200078e0a44 */
[----:B------:R1:W-:Y:S01]  /*10450*/  STL [R1+0x96c], R6 ;  /* 0x00096c0601007387 */ /* 0x0003e20000100800 */
[----:B------:R-:W-:Y:S01]  /*10460*/  IMAD R5, R5, UR4, RZ ;  /* 0x0000000405057c24 */ /* 0x000fe2000f8e02ff */
[----:B------:R-:W-:Y:S01]  /*10470*/  SEL R4, R73, R4, !P1 ;  /* 0x0000000449047207 */ /* 0x000fe20004800000 */
[----:B------:R-:W0:Y:S01]  /*10480*/  LDCU UR4, c[0x0][0x3b0] ;  /* 0x00007600ff0477ac */ /* 0x000e220008000800 */
[C---:B------:R-:W-:Y:S01]  /*10490*/  ISETP.GT.U32.AND P5, PT, R68.reuse, R60, PT ;  /* 0x0000003c4400720c */ /* 0x040fe20003fa4070 */
[----:B------:R1:W-:Y:S01]  /*104a0*/  STL [R1+0x1c], R67 ;  /* 0x00001c4301007387 */ /* 0x0003e20000100800 */
[----:B---3--:R-:W-:-:S03]  /*104b0*/  ISETP.GT.U32.AND P3, PT, R68, R62, PT ;  /* 0x0000003e4400720c */ /* 0x008fc60003f64070 */
[----:B------:R3:W-:Y:S01]  /*104c0*/  STL [R1+0x968], R7 ;  /* 0x0009680701007387 */ /* 0x0007e20000100800 */
[----:B-1----:R-:W-:Y:S01]  /*104d0*/  IMAD R6, R4, UR5, RZ ;  /* 0x0000000504067c24 */ /* 0x002fe2000f8e02ff */
[----:B------:R-:W-:Y:S01]  /*104e0*/  PRMT R41, RZ, 0x7610, R41 ;  /* 0x00007610ff297816 */ /* 0x000fe20000000029 */
[----:B------:R-:W1:Y:S01]  /*104f0*/  LDCU UR5, c[0x0][0x3b0] ;  /* 0x00007600ff0577ac */ /* 0x000e620008000800 */
[----:B------:R-:W4:Y:S04]  /*10500*/  LDL R67, [R1+0x1148] ;  /* 0x0011480001437983 */ /* 0x000f280000100800 */
[----:B------:R-:W4:Y:S01]  /*10510*/  LDL.LU R54, [R1+0x2c] ;  /* 0x00002c0001367983 */ /* 0x000f220000300800 */
[--C-:B------:R-:W-:Y:S01]  /*10520*/  @!P5 IMAD.IADD R60, R60, 0x1, -R68.reuse ;  /* 0x000000013c3cd824 */ /* 0x100fe200078e0a44 */
[----:B---3--:R-:W-:Y:S01]  /*10530*/  LEA R7, P5, R6, R72, 0x1 ;  /* 0x0000004806077211 */ /* 0x008fe200078a08ff */
[----:B------:R-:W-:-:S03]  /*10540*/  @!P3 IMAD.IADD R62, R62, 0x1, -R68 ;  /* 0x000000013e3eb824 */ /* 0x000fc600078e0a44 */
[----:B------:R-:W-:Y:S01]  /*10550*/  LEA.HI.X.SX32 R6, R6, R69, 0x1, P5 ;  /* 0x0000004506067211 */ /* 0x000fe200028f0eff */
[----:B--2---:R2:W-:Y:S02]  /*10560*/  STL [R1+0x4a4], R42 ;  /* 0x0004a42a01007387 */ /* 0x0045e40000100800 */
[----:B--2---:R-:W-:-:S05]  /*10570*/  LEA R42, P6, R5, R72, 0x1 ;  /* 0x00000048052a7211 */ /* 0x004fca00078c08ff */
[----:B------:R-:W-:Y:S04]  /*10580*/  STL [R1+0x99c], R42 ;  /* 0x00099c2a01007387 */ /* 0x000fe80000100800 */
[----:B------:R2:W-:Y:S01]  /*10590*/  STL [R1+0x4a8], R43 ;  /* 0x0004a82b01007387 */ /* 0x0005e20000100800 */
[----:B----4-:R-:W-:Y:S02]  /*105a0*/  ISETP.GE.AND P3, PT, R50, RZ, PT ;  /* 0x000000ff3200720c */ /* 0x010fe40003f66270 */
[----:B--2---:R-:W-:Y:S01]  /*105b0*/  LEA.HI.X.SX32 R43, R5, R69, 0x1, P6 ;  /* 0x00000045052b7211 */ /* 0x004fe200030f0eff */
[----:B------:R-:W-:-:S04]  /*105c0*/  @P0 IMAD.MOV.U32 R4, RZ, RZ, R42 ;  /* 0x000000ffff040224 */ /* 0x000fc800078e002a */
[----:B------:R-:W-:Y:S01]  /*105d0*/  STL [R1+0x998], R43 ;  /* 0x0009982b01007387 */ /* 0x000fe20000100800 */
[----:B------:R-:W-:-:S03]  /*105e0*/  @P0 IMAD.MOV.U32 R5, RZ, RZ, R43 ;  /* 0x000000ffff050224 */ /* 0x000fc600078e002b */
[----:B------:R-:W2:Y:S04]  /*105f0*/  LDL.LU R50, [R1+0x30] ;  /* 0x0000300001327983 */ /* 0x000ea80000300800 */
[----:B------:R3:W-:Y:S04]  /*10600*/  STL [R1+0x9cc], R7 ;  /* 0x0009cc0701007387 */ /* 0x0007e80000100800 */
[----:B------:R-:W4:Y:S04]  /*10610*/  LDL.LU R55, [R1+0x38] ;  /* 0x0000380001377983 */ /* 0x000f280000300800 */
[----:B------:R0:W2:Y:S01]  /*10620*/  @P0 LDG.E.U16 R41, desc[UR20][R4.64] ;  /* 0x0000001404290981 */ /* 0x0000a2000c1e1500 */
[----:B---3--:R-:W-:-:S03]  /*10630*/  @P0 LOP3.LUT R7, R7, R6, RZ, 0x3c, !PT ;  /* 0x0000000607070212 */ /* 0x008fc600078e3cff */
[----:B------:R3:W-:Y:S01]  /*10640*/  STL [R1+0x9c8], R6 ;  /* 0x0009c80601007387 */ /* 0x0007e20000100800 */
[----:B0-----:R-:W-:Y:S02]  /*10650*/  PRMT R4, RZ, 0x7610, R4 ;  /* 0x00007610ff047816 */ /* 0x001fe40000000004 */
[----:B---3--:R-:W-:-:S04]  /*10660*/  @P0 LOP3.LUT R6, R7, R6, RZ, 0x3c, !PT ;  /* 0x0000000607060212 */ /* 0x008fc800078e3cff */
[----:B------:R-:W-:-:S05]  /*10670*/  @P0 LOP3.LUT R7, R7, R6, RZ, 0x3c, !PT ;  /* 0x0000000607070212 */ /* 0x000fca00078e3cff */
[----:B------:R0:W3:Y:S01]  /*10680*/  @P0 LDG.E.U16 R4, desc[UR20][R6.64] ;  /* 0x0000001406040981 */ /* 0x0000e2000c1e1500 */
[----:B------:R-:W-:Y:S02]  /*10690*/  ISETP.GT.U32.AND P4, PT, R68, R45, PT ;  /* 0x0000002d4400720c */ /* 0x000fe40003f84070 */
[----:B------:R-:W-:-:S11]  /*106a0*/  ISETP.GE.AND P6, PT, R58, RZ, PT ;  /* 0x000000ff3a00720c */ /* 0x000fd60003fc6270 */
[----:B------:R-:W-:-:S05]  /*106b0*/  @!P4 IMAD.IADD R45, R45, 0x1, -R68 ;  /* 0x000000012d2dc824 */ /* 0x000fca00078e0a44 */
[----:B------:R-:W-:Y:S01]  /*106c0*/  ISETP.GT.U32.AND P4, PT, R68, R45, PT ;  /* 0x0000002d4400720c */ /* 0x000fe20003f84070 */
[----:B------:R-:W-:-:S04]  /*106d0*/  IMAD.MOV.U32 R5, RZ, RZ, R60 ;  /* 0x000000ffff057224 */ /* 0x000fc800078e003c */
[----:B------:R-:W-:Y:S01]  /*106e0*/  @!P6 IMAD.MOV R5, RZ, RZ, -R5 ;  /* 0x000000ffff05e224 */ /* 0x000fe200078e0a05 */
[----:B------:R-:W-:-:S07]  /*106f0*/  ISETP.GT.U32.AND P6, PT, R68, R54, PT ;  /* 0x000000364400720c */ /* 0x000fce0003fc4070 */
[----:B------:R-:W-:Y:S01]  /*10700*/  @!P4 IMAD.IADD R45, R45, 0x1, -R68 ;  /* 0x000000012d2dc824 */ /* 0x000fe200078e0a44 */
[----:B------:R-:W-:Y:S02]  /*10710*/  ISETP.GT.U32.AND P4, PT, R68, R62, PT ;  /* 0x0000003e4400720c */ /* 0x000fe40003f84070 */
[----:B0-----:R-:W-:-:S05]  /*10720*/  SEL R6, R73, R5, !P1 ;  /* 0x0000000549067207 */ /* 0x001fca0004800000 */
[----:B------:R-:W-:Y:S01]  /*10730*/  IMAD R6, R6, UR4, RZ ;  /* 0x0000000406067c24 */ /* 0x000fe2000f8e02ff */
[----:B------:R-:W-:Y:S01]  /*10740*/  PRMT R63, RZ, 0x7610, R63 ;  /* 0x00007610ff3f7816 */ /* 0x000fe2000000003f */
[--C-:B------:R-:W-:Y:S01]  /*10750*/  @!P6 IMAD.IADD R54, R54, 0x1, -R68.reuse ;  /* 0x000000013636e824 */ /* 0x100fe200078e0a44 */
[----:B------:R-:W-:Y:S01]  /*10760*/  PRMT R7, RZ, 0x7610, R7 ;  /* 0x00007610ff077816 */ /* 0x000fe20000000007 */
[----:B------:R-:W0:Y:S02]  /*10770*/  LDCU UR4, c[0x0][0x3b0] ;  /* 0x00007600ff0477ac */ /* 0x000e240008000800 */
[----:B------:R-:W-:Y:S01]  /*10780*/  @!P4 IMAD.IADD R62, R62, 0x1, -R68 ;  /* 0x000000013e3ec824 */ /* 0x000fe200078e0a44 */
[----:B------:R-:W-:Y:S01]  /*10790*/  LEA R60, P6, R6, R72, 0x1 ;  /* 0x00000048063c7211 */ /* 0x000fe200078c08ff */
[----:B---3--:R3:W-:Y:S04]  /*107a0*/  STL [R1+0x49c], R4 ;  /* 0x00049c0401007387 */ /* 0x0087e80000100800 */
[----:B------:R-:W4:Y:S01]  /*107b0*/  LDL R43, [R1+0xf78] ;  /* 0x000f7800012b7983 */ /* 0x000f220000100800 */
[----:B---3--:R-:W-:-:S04]  /*107c0*/  IMAD.MOV.U32 R4, RZ, RZ, R45 ;  /* 0x000000ffff047224 */ /* 0x008fc800078e002d */
[----:B------:R-:W-:Y:S01]  /*107d0*/  @!P3 IMAD.MOV R4, RZ, RZ, -R4 ;  /* 0x000000ffff04b224 */ /* 0x000fe200078e0a04 */
[----:B------:R-:W-:Y:S02]  /*107e0*/  ISETP.GE.AND P3, PT, R67, RZ, PT ;  /* 0x000000ff4300720c */ /* 0x000fe40003f66270 */
[----:B------:R-:W3:Y:S02]  /*107f0*/  LDL R67, [R1+0x1010] ;  /* 0x0010100001437983 */ /* 0x000ee40000100800 */
[----:B------:R-:W-:Y:S01]  /*10800*/  SEL R5, R73, R4, !P1 ;  /* 0x0000000449057207 */ /* 0x000fe20004800000 */
[----:B------:R-:W-:Y:S01]  /*10810*/  IMAD.MOV.U32 R4, RZ, RZ, R62 ;  /* 0x000000ffff047224 */ /* 0x000fe200078e003e */
[----:B------:R-:W3:Y:S03]  /*10820*/  LDL.LU R58, [R1+0x3c] ;  /* 0x00003c00013a7983 */ /* 0x000ee60000300800 */
[----:B-1----:R-:W-:Y:S01]  /*10830*/  IMAD R5, R5, UR5, RZ ;  /* 0x0000000505057c24 */ /* 0x002fe2000f8e02ff */
[----:B--2---:R1:W-:Y:S01]  /*10840*/  STL [R1+0x4a0], R41 ;  /* 0x0004a02901007387 */ /* 0x0043e20000100800 */
[----:B------:R-:W-:Y:S01]  /*10850*/  LEA.HI.X.SX32 R45, R6, R69, 0x1, P6 ;  /* 0x00000045062d7211 */ /* 0x000fe200030f0eff */
[----:B------:R-:W2:Y:S01]  /*10860*/  LDCU UR5, c[0x0][0x3b0] ;  /* 0x00007600ff0577ac */ /* 0x000ea20008000800 */
[----:B------:R-:W-:Y:S01]  /*10870*/  @!P3 IMAD.MOV R4, RZ, RZ, -R4 ;  /* 0x000000ffff04b224 */ /* 0x000fe200078e0a04 */
[----:B-1----:R-:W-:-:S04]  /*10880*/  LEA R41, P3, R5, R72, 0x1 ;  /* 0x0000004805297211 */ /* 0x002fc800078608ff */
[----:B------:R-:W-:Y:S01]  /*10890*/  SEL R6, R73, R4, !P1 ;  /* 0x0000000449067207 */ /* 0x000fe20004800000 */
[----:B------:R-:W-:Y:S01]  /*108a0*/  @P0 IMAD.MOV.U32 R4, RZ, RZ, R60 ;  /* 0x000000ffff040224 */ /* 0x000fe200078e003c */
[----:B------:R-:W-:Y:S01]  /*108b0*/  LEA.HI.X.SX32 R42, R5, R69, 0x1, P3 ;  /* 0x00000045052a7211 */ /* 0x000fe200018f0eff */
[----:B------:R-:W-:-:S05]  /*108c0*/  @P0 IMAD.MOV.U32 R5, RZ, RZ, R45 ;  /* 0x000000ffff050224 */ /* 0x000fca00078e002d */
[----:B------:R1:W2:Y:S02]  /*108d0*/  @P0 LDG.E.U16 R63, desc[UR20][R4.64] ;  /* 0x00000014043f0981 */ /* 0x0002a4000c1e1500 */
[----:B-1----:R-:W-:Y:S02]  /*108e0*/  @P0 IMAD.MOV.U32 R4, RZ, RZ, R41 ;  /* 0x000000ffff040224 */ /* 0x002fe400078e0029 */
[----:B------:R-:W-:-:S05]  /*108f0*/  @P0 IMAD.MOV.U32 R5, RZ, RZ, R42 ;  /* 0x000000ffff050224 */ /* 0x000fca00078e002a */
[----:B------:R1:W2:Y:S04]  /*10900*/  @P0 LDG.E.U16 R7, desc[UR20][R4.64] ;  /* 0x0000001404070981 */ /* 0x0002a8000c1e1500 */
[----:B------:R0:W-:Y:S04]  /*10910*/  STL [R1+0x20], R62 ;  /* 0x0000203e01007387 */ /* 0x0001e80000100800 */
[----:B0-----:R-:W2:Y:S01]  /*10920*/  LDL R62, [R1+0xfa0] ;  /* 0x000fa000013e7983 */ /* 0x001ea20000100800 */
[C---:B------:R-:W-:Y:S02]  /*10930*/  ISETP.GT.U32.AND P5, PT, R68.reuse, R49, PT ;  /* 0x000000314400720c */ /* 0x040fe40003fa4070 */
[----:B------:R-:W-:-:S02]  /*10940*/  ISETP.GT.U32.AND P4, PT, R68, R50, PT ;  /* 0x000000324400720c */ /* 0x000fc40003f84070 */
[----:B------:R-:W-:-:S09]  /*10950*/  ISETP.GT.U32.AND P3, PT, R68, R54, PT ;  /* 0x000000364400720c */ /* 0x000fd20003f64070 */
[----:B------:R-:W-:Y:S01]  /*10960*/  @!P5 IMAD.IADD R49, R49, 0x1, -R68 ;  /* 0x000000013131d824 */ /* 0x000fe200078e0a44 */
[----:B----4-:R-:W-:-:S04]  /*10970*/  ISETP.GT.U32.AND P6, PT, R68, R55, PT ;  /* 0x000000374400720c */ /* 0x010fc80003fc4070 */
[----:B------:R-:W-:Y:S01]  /*10980*/  ISETP.GT.U32.AND P5, PT, R68, R49, PT ;  /* 0x000000314400720c */ /* 0x000fe20003fa4070 */
[----:B------:R-:W-:Y:S01]  /*10990*/  STL [R1+0x9fc], R60 ;  /* 0x0009fc3c01007387 */ /* 0x000fe20000100800 */
[----:B------:R-:W-:-:S03]  /*109a0*/  @!P4 IMAD.IADD R50, R50, 0x1, -R68 ;  /* 0x000000013232c824 */ /* 0x000fc600078e0a44 */
[----:B------:R-:W-:Y:S04]  /*109b0*/  STL [R1+0xa2c], R41 ;  /* 0x000a2c2901007387 */ /* 0x000fe80000100800 */
[----:B------:R0:W-:Y:S01]  /*109c0*/  STL [R1+0x9f8], R45 ;  /* 0x0009f82d01007387 */ /* 0x0001e20000100800 */
[----:B------:R-:W-:Y:S01]  /*109d0*/  IMAD R6, R6, UR7, RZ ;  /* 0x0000000706067c24 */ /* 0x000fe2000f8e02ff */
[----:B------:R-:W-:Y:S01]  /*109e0*/  PRMT R36, RZ, 0x7610, R36 ;  /* 0x00007610ff247816 */ /* 0x000fe20000000024 */
[--C-:B------:R-:W-:Y:S02]  /*109f0*/  @!P3 IMAD.IADD R54, R54, 0x1, -R68.reuse ;  /* 0x000000013636b824 */ /* 0x100fe400078e0a44 */
[--C-:B------:R-:W-:Y:S01]  /*10a00*/  @!P5 IMAD.IADD R49, R49, 0x1, -R68.reuse ;  /* 0x000000013131d824 */ /* 0x100fe200078e0a44 */
[----:B0-----:R-:W4:Y:S01]  /*10a10*/  LDL.LU R45, [R1+0x1420] ;  /* 0x00142000012d7983 */ /* 0x001f220000300800 */
[----:B------:R-:W-:Y:S01]  /*10a20*/  @!P6 IMAD.IADD R55, R55, 0x1, -R68 ;  /* 0x000000013737e824 */ /* 0x000fe200078e0a44 */
[----:B------:R-:W-:Y:S01]  /*10a30*/  PRMT R18, RZ, 0x7610, R18 ;  /* 0x00007610ff127816 */ /* 0x000fe20000000012 */
[----:B------:R-:W0:Y:S01]  /*10a40*/  LDCU UR7, c[0x0][0x3b0] ;  /* 0x00007600ff0777ac */ /* 0x000e220008000800 */
[----:B------:R-:W4:Y:S04]  /*10a50*/  LDL.LU R60, [R1+0x141c] ;  /* 0x00141c00013c7983 */ /* 0x000f280000300800 */
[----:B------:R-:W-:Y:S01]  /*10a60*/  STL [R1+0xa28], R42 ;  /* 0x000a282a01007387 */ /* 0x000fe20000100800 */
[----:B-1----:R-:W-:Y:S01]  /*10a70*/  IMAD.MOV.U32 R4, RZ, RZ, R54 ;  /* 0x000000ffff047224 */ /* 0x002fe200078e0036 */
[----:B------:R-:W-:Y:S01]  /*10a80*/  ISETP.GT.U32.AND P3, PT, R68, R50, PT ;  /* 0x000000324400720c */ /* 0x000fe20003f64070 */
[----:B------:R-:W-:-:S12]  /*10a90*/  IMAD.MOV.U32 R5, RZ, RZ, R49 ;  /* 0x000000ffff057224 */ /* 0x000fd800078e0031 */
[----:B------:R-:W-:Y:S01]  /*10aa0*/  @!P3 IMAD.IADD R50, R50, 0x1, -R68 ;  /* 0x000000013232b824 */ /* 0x000fe200078e0a44 */
[----:B------:R-:W-:Y:S02]  /*10ab0*/  ISETP.GE.AND P5, PT, R43, RZ, PT ;  /* 0x000000ff2b00720c */ /* 0x000fe40003fa6270 */
[----:B---3--:R-:W-:-:S11]  /*10ac0*/  ISETP.GE.AND P4, PT, R67, RZ, PT ;  /* 0x000000ff4300720c */ /* 0x008fd60003f86270 */
[----:B------:R-:W-:Y:S02]  /*10ad0*/  @!P5 IMAD.MOV R5, RZ, RZ, -R5 ;  /* 0x000000ffff05d224 */ /* 0x000fe400078e0a05 */
[----:B------:R-:W-:Y:S01]  /*10ae0*/  @!P4 IMAD.MOV R4, RZ, RZ, -R4 ;  /* 0x000000ffff04c224 */ /* 0x000fe200078e0a04 */
[----:B--2---:R1:W-:Y:S04]  /*10af0*/  STL [R1+0x498], R63 ;  /* 0x0004983f01007387 */ /* 0x0043e80000100800 */
[----:B-1----:R-:W2:Y:S04]  /*10b00*/  LDL.LU R63, [R1+0x1418] ;  /* 0x00141800013f7983 */ /* 0x002ea80000300800 */
[----:B------:R-:W3:Y:S04]  /*10b10*/  LDL R67, [R1+0xfc0] ;  /* 0x000fc00001437983 */ /* 0x000ee80000100800 */
[----:B------:R-:W2:Y:S04]  /*10b20*/  LDL.LU R42, [R1+0x40] ;  /* 0x00004000012a7983 */ /* 0x000ea80000300800 */
[----:B------:R1:W-:Y:S02]  /*10b30*/  STL [R1+0x494], R7 ;  /* 0x0004940701007387 */ /* 0x0003e40000100800 */
[----:B-1----:R-:W-:-:S04]  /*10b40*/  LEA R7, P6, R6, R72, 0x1 ;  /* 0x0000004806077211 */ /* 0x002fc800078c08ff */
[----:B------:R-:W-:Y:S02]  /*10b50*/  LEA.HI.X.SX32 R41, R6, R69, 0x1, P6 ;  /* 0x0000004506297211 */ /* 0x000fe400030f0eff */
[----:B------:R-:W-:Y:S01]  /*10b60*/  ISETP.GT.U32.AND P6, PT, R68, R58, PT ;  /* 0x0000003a4400720c */ /* 0x000fe20003fc4070 */
[----:B------:R1:W-:Y:S01]  /*10b70*/  STL [R1+0xa5c], R7 ;  /* 0x000a5c0701007387 */ /* 0x0003e20000100800 */
[----:B------:R-:W-:Y:S01]  /*10b80*/  @P0 IMAD.MOV.U32 R6, RZ, RZ, R7 ;  /* 0x000000ffff060224 */ /* 0x000fe200078e0007 */
[----:B------:R-:W-:Y:S02]  /*10b90*/  ISETP.GE.AND P4, PT, R62, RZ, PT ;  /* 0x000000ff3e00720c */ /* 0x000fe40003f86270 */
[C---:B------:R-:W-:Y:S01]  /*10ba0*/  SEL R4, R73.reuse, R4, !P1 ;  /* 0x0000000449047207 */ /* 0x040fe20004800000 */
[----:B-1----:R-:W-:Y:S01]  /*10bb0*/  @P0 IMAD.MOV.U32 R7, RZ, RZ, R41 ;  /* 0x000000ffff070224 */ /* 0x002fe200078e0029 */
[----:B------:R-:W-:-:S04]  /*10bc0*/  SEL R5, R73, R5, !P1 ;  /* 0x0000000549057207 */ /* 0x000fc80004800000 */
[----:B------:R1:W2:Y:S02]  /*10bd0*/  @P0 LDG.E.U16 R36, desc[UR20][R6.64] ;  /* 0x0000001406240981 */ /* 0x0002a4000c1e1500 */
[----:B------:R-:W-:Y:S02]  /*10be0*/  @!P6 IMAD.IADD R58, R58, 0x1, -R68 ;  /* 0x000000013a3ae824 */ /* 0x000fe400078e0a44 */
[----:B------:R-:W-:Y:S02]  /*10bf0*/  IMAD R5, R5, UR11, RZ ;  /* 0x0000000b05057c24 */ /* 0x000fe4000f8e02ff */
[----:B-1----:R-:W-:Y:S01]  /*10c00*/  IMAD R6, R4, UR5, RZ ;  /* 0x0000000504067c24 */ /* 0x002fe2000f8e02ff */
[----:B------:R1:W-:Y:S01]  /*10c10*/  STL [R1+0xa58], R41 ;  /* 0x000a582901007387 */ /* 0x0003e20000100800 */
[----:B------:R-:W-:Y:S01]  /*10c20*/  IMAD.MOV.U32 R4, RZ, RZ, R50 ;  /* 0x000000ffff047224 */ /* 0x000fe200078e0032 */
[----:B------:R-:W-:Y:S01]  /*10c30*/  PRMT R7, RZ, 0x7610, R7 ;  /* 0x00007610ff077816 */ /* 0x000fe20000000007 */
[----:B------:R-:W0:Y:S01]  /*10c40*/  LDCU UR5, c[0x0][0x3b0] ;  /* 0x00007600ff0577ac */ /* 0x000e220008000800 */
[C---:B------:R-:W-:Y:S01]  /*10c50*/  LEA R54, P6, R6.reuse, R72, 0x1 ;  /* 0x0000004806367211 */ /* 0x040fe200078c08ff */
[----:B------:R-:W-:Y:S01]  /*10c60*/  @!P4 IMAD.MOV R4, RZ, RZ, -R4 ;  /* 0x000000ffff04c224 */ /* 0x000fe200078e0a04 */
[----:B------:R-:W4:Y:S02]  /*10c70*/  LDL R62, [R1+0xfe0] ;  /* 0x000fe000013e7983 */ /* 0x000f240000100800 */
[----:B------:R-:W-:-:S02]  /*10c80*/  LEA.HI.X.SX32 R50, R6, R69, 0x1, P6 ;  /* 0x0000004506327211 */ /* 0x000fc400030f0eff */
[----:B-1----:R-:W-:Y:S01]  /*10c90*/  LEA R41, P4, R5, R72, 0x1 ;  /* 0x0000004805297211 */ /* 0x002fe200078808ff */
[----:B------:R-:W4:Y:S01]  /*10ca0*/  LDL.LU R43, [R1+0x44] ;  /* 0x00004400012b7983 */ /* 0x000f220000300800 */
[----:B------:R-:W-:Y:S01]  /*10cb0*/  SEL R6, R73, R4, !P1 ;  /* 0x0000000449067207 */ /* 0x000fe20004800000 */
[----:B------:R-:W-:Y:S01]  /*10cc0*/  @P0 IMAD.MOV.U32 R4, RZ, RZ, R54 ;  /* 0x000000ffff040224 */ /* 0x000fe200078e0036 */
[----:B------:R-:W-:Y:S01]  /*10cd0*/  LEA.HI.X.SX32 R49, R5, R69, 0x1, P4 ;  /* 0x0000004505317211 */ /* 0x000fe200020f0eff */
[----:B------:R-:W-:-:S05]  /*10ce0*/  @P0 IMAD.MOV.U32 R5, RZ, RZ, R50 ;  /* 0x000000ffff050224 */ /* 0x000fca00078e0032 */
[----:B------:R1:W4:Y:S02]  /*10cf0*/  @P0 LDG.E.U16 R18, desc[UR20][R4.64] ;  /* 0x0000001404120981 */ /* 0x000324000c1e1500 */
[----:B-1----:R-:W-:Y:S02]  /*10d00*/  @P0 IMAD.MOV.U32 R4, RZ, RZ, R41 ;  /* 0x000000ffff040224 */ /* 0x002fe400078e0029 */
[----:B------:R-:W-:-:S05]  /*10d10*/  @P0 IMAD.MOV.U32 R5, RZ, RZ, R49 ;  /* 0x000000ffff050224 */ /* 0x000fca00078e0031 */
[----:B------:R1:W4:Y:S01]  /*10d20*/  @P0 LDG.E.U16 R7, desc[UR20][R4.64] ;  /* 0x0000001404070981 */ /* 0x000322000c1e1500 */
[----:B------:R-:W-:Y:S01]  /*10d30*/  ISETP.GT.U32.AND P5, PT, R68, R55, PT ;  /* 0x000000374400720c */ /* 0x000fe20003fa4070 */
[----:B------:R-:W-:-:S12]  /*10d40*/  IMAD R6, R6, UR11, RZ ;  /* 0x0000000b06067c24 */ /* 0x000fd8000f8e02ff */
[----:B------:R-:W-:-:S04]  /*10d50*/  @!P5 IMAD.IADD R55, R55, 0x1, -R68 ;  /* 0x000000013737d824 */ /* 0x000fc800078e0a44 */
[----:B-1----:R-:W-:Y:S01]  /*10d60*/  IMAD.MOV.U32 R4, RZ, RZ, R55 ;  /* 0x000000ffff047224 */ /* 0x002fe200078e0037 */
[----:B------:R-:W-:Y:S02]  /*10d70*/  PRMT R44, RZ, 0x7610, R44 ;  /* 0x00007610ff2c7816 */ /* 0x000fe4000000002c */
[----:B---3--:R-:W-:-:S13]  /*10d80*/  ISETP.GE.AND P5, PT, R67, RZ, PT ;  /* 0x000000ff4300720c */ /* 0x008fda0003fa6270 */
[----:B------:R-:W-:Y:S01]  /*10d90*/  @!P5 IMAD.MOV R4, RZ, RZ, -R4 ;  /* 0x000000ffff04d224 */ /* 0x000fe200078e0a04 */
[----:B--2---:R1:W-:Y:S04]  /*10da0*/  STL [R1+0x490], R36 ;  /* 0x0004902401007387 */ /* 0x0043e80000100800 */
[----:B-1----:R-:W2:Y:S04]  /*10db0*/  LDL.LU R36, [R1+0x48] ;  /* 0x0000480001247983 */ /* 0x002ea80000300800 */
[----:B------:R-:W-:Y:S04]  /*10dc0*/  STL [R1+0xa8c], R54 ;  /* 0x000a8c3601007387 */ /* 0x000fe80000100800 */
[----:B------:R-:W-:Y:S04]  /*10dd0*/  STL [R1+0x2c4], R41 ;  /* 0x0002c42901007387 */ /* 0x000fe80000100800 */
[----:B------:R-:W3:Y:S04]  /*10de0*/  LDL R67, [R1+0x1004] ;  /* 0x0010040001437983 */ /* 0x000ee80000100800 */
[----:B------:R1:W-:Y:S01]  /*10df0*/  STL [R1+0xa88], R50 ;  /* 0x000a883201007387 */ /* 0x0003e20000100800 */
[----:B----4-:R-:W-:-:S03]  /*10e00*/  ISETP.GE.AND P6, PT, R62, RZ, PT ;  /* 0x000000ff3e00720c */ /* 0x010fc60003fc6270 */
[----:B-1----:R-:W4:Y:S04]  /*10e10*/  LDL.LU R50, [R1+0x1414] ;  /* 0x0014140001327983 */ /* 0x002f280000300800 */
[----:B------:R-:W4:Y:S04]  /*10e20*/  LDL.LU R54, [R1+0x1410] ;  /* 0x0014100001367983 */ /* 0x000f280000300800 */
[----:B------:R-:W-:Y:S04]  /*10e30*/  STL [R1+0x2c0], R49 ;  /* 0x0002c03101007387 */ /* 0x000fe80000100800 */
[----:B------:R1:W-:Y:S04]  /*10e40*/  STL [R1+0x48c], R18 ;  /* 0x00048c1201007387 */ /* 0x0003e80000100800 */
[----:B-1----:R-:W4:Y:S04]  /*10e50*/  LDL.LU R18, [R1+0x140c] ;  /* 0x00140c0001127983 */ /* 0x002f280000300800 */
[----:B------:R-:W4:Y:S04]  /*10e60*/  LDL.LU R49, [R1+0x1408] ;  /* 0x0014080001317983 */ /* 0x000f280000300800 */
[----:B------:R-:W4:Y:S04]  /*10e70*/  LDL R62, [R1+0x10f0] ;  /* 0x0010f000013e7983 */ /* 0x000f280000100800 */
[----:B------:R-:W4:Y:S04]  /*10e80*/  LDL.LU R41, [R1+0x4c] ;  /* 0x00004c0001297983 */ /* 0x000f280000300800 */
[----:B------:R1:W-:Y:S02]  /*10e90*/  STL [R1+0x488], R7 ;  /* 0x0004880701007387 */ /* 0x0003e40000100800 */
[----:B-1----:R-:W-:-:S04]  /*10ea0*/  LEA R7, P5, R6, R72, 0x1 ;  /* 0x0000004806077211 */ /* 0x002fc800078a08ff */
[----:B------:R-:W-:Y:S01]  /*10eb0*/  LEA.HI.X.SX32 R55, R6, R69, 0x1, P5 ;  /* 0x0000004506377211 */ /* 0x000fe200028f0eff */
[----:B------:R1:W-:Y:S01]  /*10ec0*/  STL [R1+0x304], R7 ;  /* 0x0003040701007387 */ /* 0x0003e20000100800 */
[----:B------:R-:W-:-:S03]  /*10ed0*/  @P0 IMAD.MOV.U32 R6, RZ, RZ, R7 ;  /* 0x000000ffff060224 */ /* 0x000fc600078e0007 */
[----:B-1----:R-:W-:-:S05]  /*10ee0*/  @P0 IMAD.MOV.U32 R7, RZ, RZ, R55 ;  /* 0x000000ffff070224 */ /* 0x002fca00078e0037 */
[----:B------:R0:W4:Y:S01]  /*10ef0*/  @P0 LDG.E.U16 R44, desc[UR20][R6.64] ;  /* 0x00000014062c0981 */ /* 0x000122000c1e1500 */
[C---:B------:R-:W-:Y:S02]  /*10f00*/  ISETP.GT.U32.AND P3, PT, R68.reuse, R58, PT ;  /* 0x0000003a4400720c */ /* 0x040fe40003f64070 */
[----:B------:R-:W-:Y:S02]  /*10f10*/  ISETP.GT.U32.AND P4, PT, R68, R42, PT ;  /* 0x0000002a4400720c */ /* 0x000fe40003f84070 */
[----:B------:R-:W-:-:S09]  /*10f20*/  SEL R5, R73, R4, !P1 ;  /* 0x0000000449057207 */ /* 0x000fd20004800000 */
[--C-:B------:R-:W-:Y:S01]  /*10f30*/  @!P3 IMAD.IADD R58, R58, 0x1, -R68.reuse ;  /* 0x000000013a3ab824 */ /* 0x100fe200078e0a44 */
[----:B------:R-:W-:Y:S01]  /*10f40*/  ISETP.GT.U32.AND P3, PT, R68, R43, PT ;  /* 0x0000002b4400720c */ /* 0x000fe20003f64070 */
[----:B------:R-:W-:Y:S02]  /*10f50*/  @!P4 IMAD.IADD R42, R42, 0x1, -R68 ;  /* 0x000000012a2ac824 */ /* 0x000fe400078e0a44 */
[----:B------:R-:W-:Y:S02]  /*10f60*/  IMAD.MOV.U32 R4, RZ, RZ, R58 ;  /* 0x000000ffff047224 */ /* 0x000fe400078e003a */
[----:B------:R-:W-:Y:S01]  /*10f70*/  IMAD R5, R5, UR4, RZ ;  /* 0x0000000405057c24 */ /* 0x000fe2000f8e02ff */
[----:B------:R-:W-:Y:S01]  /*10f80*/  ISETP.GT.U32.AND P5, PT, R68, R42, PT ;  /* 0x0000002a4400720c */ /* 0x000fe20003fa4070 */
[----:B------:R-:W-:Y:S01]  /*10f90*/  @!P6 IMAD.MOV R4, RZ, RZ, -R4 ;  /* 0x000000ffff04e224 */ /* 0x000fe200078e0a04 */
[----:B------:R-:W-:Y:S01]  /*10fa0*/  PRMT R71, RZ, 0x7610, R71 ;  /* 0x00007610ff477816 */ /* 0x000fe20000000047 */
[----:B------:R1:W-:Y:S01]  /*10fb0*/  STL [R1+0x300], R55 ;  /* 0x0003003701007387 */ /* 0x0003e20000100800 */
[----:B------:R-:W-:Y:S01]  /*10fc0*/  LEA R58, P6, R5, R72, 0x1 ;  /* 0x00000048053a7211 */ /* 0x000fe200078c08ff */
[----:B------:R-:W2:Y:S01]  /*10fd0*/  LDCU UR4, c[0x0][0x3b0] ;  /* 0x00007600ff0477ac */ /* 0x000ea20008000800 */
[----:B------:R-:W-:Y:S01]  /*10fe0*/  SEL R4, R73, R4, !P1 ;  /* 0x0000000449047207 */ /* 0x000fe20004800000 */
[----:B------:R-:W-:Y:S01]  /*10ff0*/  @!P3 IMAD.IADD R43, R43, 0x1, -R68 ;  /* 0x000000012b2bb824 */ /* 0x000fe200078e0a44 */
[----:B------:R-:W-:-:S03]  /*11000*/  LEA.HI.X.SX32 R5, R5, R69, 0x1, P6 ;  /* 0x0000004505057211 */ /* 0x000fc600030f0eff */
[----:B0-----:R-:W-:Y:S01]  /*11010*/  IMAD R6, R4, UR5, RZ ;  /* 0x0000000504067c24 */ /* 0x001fe2000f8e02ff */
[----:B------:R-:W-:Y:S01]  /*11020*/  PRMT R7, RZ, 0x7610, R7 ;  /* 0x00007610ff077816 */ /* 0x000fe20000000007 */
[----:B------:R-:W-:Y:S01]  /*11030*/  @P0 IMAD.MOV.U32 R4, RZ, RZ, R58 ;  /* 0x000000ffff040224 */ /* 0x000fe200078e003a */
[----:B-1----:R-:W4:Y:S01]  /*11040*/  LDL R55, [R1+0x111c] ;  /* 0x00111c0001377983 */ /* 0x002f220000100800 */
[----:B------:R-:W-:Y:S01]  /*11050*/  @!P5 IMAD.IADD R42, R42, 0x1, -R68 ;  /* 0x000000012a2ad824 */ /* 0x000fe200078e0a44 */
[----:B------:R-:W0:Y:S02]  /*11060*/  LDCU UR5, c[0x0][0x3b0] ;  /* 0x00007600ff0577ac */ /* 0x000e240008000800 */
[----:B------:R1:W4:Y:S02]  /*11070*/  @P0 LDG.E.U16 R71, desc[UR20][R4.64] ;  /* 0x0000001404470981 */ /* 0x000324000c1e1500 */
[----:B-1----:R-:W-:Y:S01]  /*11080*/  IMAD.MOV.U32 R4, RZ, RZ, R42 ;  /* 0x000000ffff047224 */ /* 0x002fe200078e002a */
[----:B--2---:R-:W-:-:S02]  /*11090*/  ISETP.GT.U32.AND P4, PT, R68, R36, PT ;  /* 0x000000244400720c */ /* 0x004fc40003f84070 */
[----:B---3--:R-:W-:-:S11]  /*110a0*/  ISETP.GE.AND P3, PT, R67, RZ, PT ;  /* 0x000000ff4300720c */ /* 0x008fd60003f66270 */
[----:B------:R-:W-:Y:S02]  /*110b0*/  @!P4 IMAD.IADD R36, R36, 0x1, -R68 ;  /* 0x000000012424c824 */ /* 0x000fe400078e0a44 */
[----:B------:R-:W-:Y:S01]  /*110c0*/  @!P3 IMAD.MOV R4, RZ, RZ, -R4 ;  /* 0x000000ffff04b224 */ /* 0x000fe200078e0a04 */
[----:B----4-:R-:W-:Y:S01]  /*110d0*/  ISETP.GE.AND P4, PT, R62, RZ, PT ;  /* 0x000000ff3e00720c */ /* 0x010fe20003f86270 */
[----:B------:R1:W-:Y:S04]  /*110e0*/  STL [R1+0x484], R44 ;  /* 0x0004842c01007387 */ /* 0x0003e80000100800 */
[----:B-1----:R-:W2:Y:S04]  /*110f0*/  LDL.LU R44, [R1+0x50] ;  /* 0x00005000012c7983 */ /* 0x002ea80000300800 */
[----:B------:R1:W-:Y:S04]  /*11100*/  STL [R1+0x524], R58 ;  /* 0x0005243a01007387 */ /* 0x0003e80000100800 */
[----:B------:R-:W3:Y:S04]  /*11110*/  LDL.LU R67, [R1+0x54] ;  /* 0x0000540001437983 */ /* 0x000ee80000300800 */
[----:B------:R4:W-:Y:S04]  /*11120*/  STL [R1+0x520], R5 ;  /* 0x0005200501007387 */ /* 0x0009e80000100800 */
[----:B-1----:R-:W2:Y:S04]  /*11130*/  LDL.LU R58, [R1+0x1404] ;  /* 0x00140400013a7983 */ /* 0x002ea80000300800 */
[----:B------:R-:W2:Y:S01]  /*11140*/  LDL R62, [R1+0x104c] ;  /* 0x00104c00013e7983 */ /* 0x000ea20000100800 */
[----:B----4-:R-:W-:-:S04]  /*11150*/  LEA R5, P6, R6, R72, 0x1 ;  /* 0x0000004806057211 */ /* 0x010fc800078c08ff */
[----:B------:R-:W-:Y:S01]  /*11160*/  LEA.HI.X.SX32 R42, R6, R69, 0x1, P6 ;  /* 0x00000045062a7211 */ /* 0x000fe200030f0eff */
[----:B------:R1:W-:Y:S01]  /*11170*/  STL [R1+0x554], R5 ;  /* 0x0005540501007387 */ /* 0x0003e20000100800 */
[----:B------:R-:W-:Y:S01]  /*11180*/  SEL R6, R73, R4, !P1 ;  /* 0x0000000449067207 */ /* 0x000fe20004800000 */
[----:B------:R-:W-:Y:S02]  /*11190*/  @P0 IMAD.MOV.U32 R4, RZ, RZ, R5 ;  /* 0x000000ffff040224 */ /* 0x000fe400078e0005 */
[----:B-1----:R-:W-:-:S05]  /*111a0*/  @P0 IMAD.MOV.U32 R5, RZ, RZ, R42 ;  /* 0x000000ffff050224 */ /* 0x002fca00078e002a */
[----:B------:R1:W4:Y:S01]  /*111b0*/  @P0 LDG.E.U16 R7, desc[UR20][R4.64] ;  /* 0x0000001404070981 */ /* 0x000322000c1e1500 */
[C---:B------:R-:W-:Y:S02]  /*111c0*/  ISETP.GT.U32.AND P5, PT, R68.reuse, R43, PT ;  /* 0x0000002b4400720c */ /* 0x040fe40003fa4070 */
[----:B------:R-:W-:Y:S01]  /*111d0*/  ISETP.GT.U32.AND P3, PT, R68, R36, PT ;  /* 0x000000244400720c */ /* 0x000fe20003f64070 */
[----:B------:R-:W-:Y:S01]  /*111e0*/  STL [R1+0x550], R42 ;  /* 0x0005502a01007387 */ /* 0x000fe20000100800 */
[----:B------:R-:W-:Y:S01]  /*111f0*/  IMAD R6, R6, UR4, RZ ;  /* 0x0000000406067c24 */ /* 0x000fe2000f8e02ff */
[----:B------:R-:W-:Y:S01]  /*11200*/  ISETP.GE.AND P6, PT, R55, RZ, PT ;  /* 0x000000ff3700720c */ /* 0x000fe20003fc6270 */
[----:B------:R-:W0:Y:S01]  /*11210*/  LDCU UR4, c[0x0][0x3b0] ;  /* 0x00007600ff0477ac */ /* 0x000e220008000800 */
[----:B------:R1:W-:Y:S06]  /*11220*/  STL [R1+0x480], R71 ;  /* 0x0004804701007387 */ /* 0x0003ec0000100800 */
[----:B------:R-:W-:-:S04]  /*11230*/  @!P5 IMAD.IADD R43, R43, 0x1, -R68 ;  /* 0x000000012b2bd824 */ /* 0x000fc800078e0a44 */
[----:B-1----:R-:W-:Y:S01]  /*11240*/  IMAD.MOV.U32 R4, RZ, RZ, R43 ;  /* 0x000000ffff047224 */ /* 0x002fe200078e002b */
[----:B------:R-:W2:Y:S01]  /*11250*/  LDL R71, [R1+0x1080] ;  /* 0x0010800001477983 */ /* 0x000ea20000100800 */
[----:B------:R-:W-:-:S03]  /*11260*/  @!P3 IMAD.IADD R36, R36, 0x1, -R68 ;  /* 0x000000012424b824 */ /* 0x000fc600078e0a44 */
[----:B------:R-:W2:Y:S01]  /*11270*/  LDL.LU R42, [R1+0x60] ;  /* 0x00006000012a7983 */ /* 0x000ea20000300800 */
[----:B------:R-:W-:-:S03]  /*11280*/  @!P4 IMAD.MOV R4, RZ, RZ, -R4 ;  /* 0x000000ffff04c224 */ /* 0x000fc600078e0a04 */
[----:B------:R-:W2:Y:S02]  /*11290*/  LDL.LU R43, [R1+0x5c] ;  /* 0x00005c00012b7983 */ /* 0x000ea40000300800 */
[----:B------:R-:W-:Y:S01]  /*112a0*/  SEL R5, R73, R4, !P1 ;  /* 0x0000000449057207 */ /* 0x000fe20004800000 */
[----:B------:R-:W-:Y:S01]  /*112b0*/  IMAD.MOV.U32 R4, RZ, RZ, R36 ;  /* 0x000000ffff047224 */ /* 0x000fe200078e0024 */
[----:B------:R-:W-:-:S03]  /*112c0*/  PRMT R53, RZ, 0x7610, R53 ;  /* 0x00007610ff357816 */ /* 0x000fc60000000035 */
[----:B------:R-:W-:Y:S02]  /*112d0*/  @!P6 IMAD.MOV R4, RZ, RZ, -R4 ;  /* 0x000000ffff04e224 */ /* 0x000fe400078e0a04 */
[----:B0-----:R-:W-:Y:S01]  /*112e0*/  IMAD R5, R5, UR5, RZ ;  /* 0x0000000505057c24 */ /* 0x001fe2000f8e02ff */
[----:B------:R-:W-:Y:S01]  /*112f0*/  PRMT R40, RZ, 0x7610, R40 ;  /* 0x00007610ff287816 */ /* 0x000fe20000000028 */
[----:B------:R-:W0:Y:S01]  /*11300*/  LDCU UR5, c[0x0][0x3b0] ;  /* 0x00007600ff0577ac */ /* 0x000e220008000800 */
[----:B------:R-:W-:Y:S01]  /*11310*/  SEL R4, R73, R4, !P1 ;  /* 0x0000000449047207 */ /* 0x000fe20004800000 */
[----:B----4-:R1:W-:Y:S02]  /*11320*/  STL [R1+0x47c], R7 ;  /* 0x00047c0701007387 */ /* 0x0103e40000100800 */
[----:B-1----:R-:W-:-:S04]  /*11330*/  LEA R7, P3, R6, R72, 0x1 ;  /* 0x0000004806077211 */ /* 0x002fc800078608ff */
[----:B------:R-:W-:Y:S01]  /*11340*/  LEA.HI.X.SX32 R55, R6, R69, 0x1, P3 ;  /* 0x0000004506377211 */ /* 0x000fe200018f0eff */
[----:B------:R1:W-:Y:S01]  /*11350*/  STL [R1+0x584], R7 ;  /* 0x0005840701007387 */ /* 0x0003e20000100800 */
[----:B------:R-:W-:-:S03]  /*11360*/  @P0 IMAD.MOV.U32 R6, RZ, RZ, R7 ;  /* 0x000000ffff060224 */ /* 0x000fc600078e0007 */
[----:B------:R-:W4:Y:S01]  /*11370*/  LDL.LU R36, [R1+0x1400] ;  /* 0x0014000001247983 */ /* 0x000f220000300800 */
[----:B-1----:R-:W-:-:S03]  /*11380*/  @P0 IMAD.MOV.U32 R7, RZ, RZ, R55 ;  /* 0x000000ffff070224 */ /* 0x002fc600078e0037 */
[----:B------:R1:W-:Y:S04]  /*11390*/  STL [R1+0x580], R55 ;  /* 0x0005803701007387 */ /* 0x0003e80000100800 */
[----:B------:R0:W3:Y:S01]  /*113a0*/  @P0 LDG.E.U16 R53, desc[UR20][R6.64] ;  /* 0x0000001406350981 */ /* 0x0000e2000c1e1500 */
[----:B-1----:R-:W-:Y:S01]  /*113b0*/  LEA R55, P6, R5, R72, 0x1 ;  /* 0x0000004805377211 */ /* 0x002fe200078c08ff */
[----:B0-----:R-:W-:-:S03]  /*113c0*/  IMAD R6, R4, UR7, RZ ;  /* 0x0000000704067c24 */ /* 0x001fc6000f8e02ff */
[----:B------:R-:W-:Y:S01]  /*113d0*/  LEA.HI.X.SX32 R5, R5, R69, 0x1, P6 ;  /* 0x0000004505057211 */ /* 0x000fe200030f0eff */
[----:B------:R-:W-:Y:S01]  /*113e0*/  @P0 IMAD.MOV.U32 R4, RZ, RZ, R55 ;  /* 0x000000ffff040224 */ /* 0x000fe200078e0037 */
[C---:B------:R-:W-:Y:S01]  /*113f0*/  ISETP.GT.U32.AND P5, PT, R68.reuse, R41, PT ;  /* 0x000000294400720c */ /* 0x040fe20003fa4070 */
[----:B------:R-:W0:Y:S03]  /*11400*/  LDCU UR7, c[0x0][0x3b0] ;  /* 0x00007600ff0777ac */ /* 0x000e260008000800 */
[----:B------:R1:W4:Y:S01]  /*11410*/  @P0 LDG.E.U16 R40, desc[UR20][R4.64] ;  /* 0x0000001404280981 */ /* 0x000322000c1e1500 */
[----:B--2---:R-:W-:-:S08]  /*11420*/  ISETP.GT.U32.AND P4, PT, R68, R44, PT ;  /* 0x0000002c4400720c */ /* 0x004fd00003f84070 */
[----:B------:R-:W-:-:S05]  /*11430*/  @!P5 IMAD.IADD R41, R41, 0x1, -R68 ;  /* 0x000000012929d824 */ /* 0x000fca00078e0a44 */
[----:B------:R-:W-:Y:S01]  /*11440*/  ISETP.GT.U32.AND P3, PT, R68, R41, PT ;  /* 0x000000294400720c */ /* 0x000fe20003f64070 */
[----:B------:R-:W-:Y:S01]  /*11450*/  @!P4 IMAD.IADD R44, R44, 0x1, -R68 ;  /* 0x000000012c2cc824 */ /* 0x000fe200078e0a44 */
[----:B------:R-:W-:-:S11]  /*11460*/  ISETP.GE.AND P4, PT, R62, RZ, PT ;  /* 0x000000ff3e00720c */ /* 0x000fd60003f86270 */
[----:B------:R-:W-:-:S04]  /*11470*/  @!P3 IMAD.IADD R41, R41, 0x1, -R68 ;  /* 0x000000012929b824 */ /* 0x000fc800078e0a44 */
[----:B-1----:R-:W-:-:S04]  /*11480*/  IMAD.MOV.U32 R4, RZ, RZ, R41 ;  /* 0x000000ffff047224 */ /* 0x002fc800078e0029 */
[----:B------:R-:W-:Y:S01]  /*11490*/  @!P4 IMAD.MOV R4, RZ, RZ, -R4 ;  /* 0x000000ffff04c224 */ /* 0x000fe200078e0a04 */
[----:B------:R-:W-:Y:S01]  /*114a0*/  PRMT R7, RZ, 0x7610, R7 ;  /* 0x00007610ff077816 */ /* 0x000fe20000000007 */
[----:B---3--:R1:W-:Y:S04]  /*114b0*/  STL [R1+0x478], R53 ;  /* 0x0004783501007387 */ /* 0x0083e80000100800 */
[----:B-1----:R-:W2:Y:S04]  /*114c0*/  LDL R53, [R1+0x10bc] ;  /* 0x0010bc0001357983 */ /* 0x002ea80000100800 */
[----:B------:R-:W3:Y:S04]  /*114d0*/  LDL.LU R62, [R1+0x58] ;  /* 0x00005800013e7983 */ /* 0x000ee80000300800 */
[----:B------:R1:W-:Y:S04]  /*114e0*/  STL [R1+0x5b4], R55 ;  /* 0x0005b43701007387 */ /* 0x0003e80000100800 */
[----:B------:R0:W-:Y:S04]  /*114f0*/  STL [R1+0x5b0], R5 ;  /* 0x0005b00501007387 */ /* 0x0001e80000100800 */
[----:B-1----:R-:W2:Y:S01]  /*11500*/  LDL.LU R55, [R1+0x13fc] ;  /* 0x0013fc0001377983 */ /* 0x002ea20000300800 */
[----:B0-----:R-:W-:-:S03]  /*11510*/  LEA R5, P6, R6, R72, 0x1 ;  /* 0x0000004806057211 */ /* 0x001fc600078c08ff */
[----:B----4-:R0:W-:Y:S01]  /*11520*/  STL [R1+0x474], R40 ;  /* 0x0004742801007387 */ /* 0x0101e20000100800 */
[----:B------:R-:W-:Y:S02]  /*11530*/  LEA.HI.X.SX32 R41, R6, R69, 0x1, P6 ;  /* 0x0000004506297211 */ /* 0x000fe400030f0eff */
[----:B------:R-:W-:Y:S01]  /*11540*/  SEL R6, R73, R4, !P1 ;  /* 0x0000000449067207 */ /* 0x000fe20004800000 */
[----:B------:R-:W-:Y:S01]  /*11550*/  @P0 IMAD.MOV.U32 R4, RZ, RZ, R5 ;  /* 0x000000ffff040224 */ /* 0x000fe200078e0005 */
[----:B0-----:R-:W4:Y:S04]  /*11560*/  LDL.LU R40, [R1+0x13f8] ;  /* 0x0013f80001287983 */ /* 0x001f280000300800 */
[----:B------:R0:W-:Y:S02]  /*11570*/  STL [R1+0x5e4], R5 ;  /* 0x0005e40501007387 */ /* 0x0001e40000100800 */
[----:B0-----:R-:W-:-:S05]  /*11580*/  @P0 IMAD.MOV.U32 R5, RZ, RZ, R41 ;  /* 0x000000ffff050224 */ /* 0x001fca00078e0029 */
[----:B------:R0:W2:Y:S01]  /*11590*/  @P0 LDG.E.U16 R7, desc[UR20][R4.64] ;  /* 0x0000001404070981 */ /* 0x0000a2000c1e1500 */
[----:B------:R-:W-:-:S13]  /*115a0*/  ISETP.GT.U32.AND P5, PT, R68, R67, PT ;  /* 0x000000434400720c */ /* 0x000fda0003fa4070 */
[----:B------:R-:W-:Y:S01]  /*115b0*/  @!P5 IMAD.IADD R67, R67, 0x1, -R68 ;  /* 0x000000014343d824 */ /* 0x000fe200078e0a44 */
[----:B------:R-:W-:-:S04]  /*115c0*/  ISETP.GT.U32.AND P5, PT, R68, R44, PT ;  /* 0x0000002c4400720c */ /* 0x000fc80003fa4070 */
[C---:B------:R-:W-:Y:S02]  /*115d0*/  ISETP.GT.U32.AND P3, PT, R68.reuse, R67, PT ;  /* 0x000000434400720c */ /* 0x040fe40003f64070 */
[----:B------:R-:W-:Y:S01]  /*115e0*/  ISETP.GT.U32.AND P4, PT, R68, R42, PT ;  /* 0x0000002a4400720c */ /* 0x000fe20003f84070 */
[----:B------:R-:W-:Y:S01]  /*115f0*/  IMAD R6, R6, UR4, RZ ;  /* 0x0000000406067c24 */ /* 0x000fe2000f8e02ff */
[----:B------:R-:W-:Y:S01]  /*11600*/  STL [R1+0x5e0], R41 ;  /* 0x0005e02901007387 */ /* 0x000fe20000100800 */
[----:B------:R-:W-:Y:S01]  /*11610*/  PRMT R32, RZ, 0x7610, R32 ;  /* 0x00007610ff207816 */ /* 0x000fe20000000020 */
[----:B------:R-:W1:Y:S03]  /*11620*/  LDCU UR4, c[0x0][0x3b0] ;  /* 0x00007600ff0477ac */ /* 0x000e660008000800 */
[----:B------:R-:W-:-:S04]  /*11630*/  @!P5 IMAD.IADD R44, R44, 0x1, -R68 ;  /* 0x000000012c2cd824 */ /* 0x000fc800078e0a44 */
[----:B------:R-:W-:Y:S02]  /*11640*/  @!P3 IMAD.IADD R67, R67, 0x1, -R68 ;  /* 0x000000014343b824 */ /* 0x000fe400078e0a44 */
[----:B0-----:R-:W-:-:S03]  /*11650*/  IMAD.MOV.U32 R5, RZ, RZ, R44 ;  /* 0x000000ffff057224 */ /* 0x001fc600078e002c */
[----:B------:R-:W-:Y:S01]  /*11660*/  STL [R1+0x54], R67 ;  /* 0x0000544301007387 */ /* 0x000fe20000100800 */
[----:B------:R-:W-:-:S03]  /*11670*/  @!P4 IMAD.IADD R42, R42, 0x1, -R68 ;  /* 0x000000012a2ac824 */ /* 0x000fc600078e0a44 */
[----:B------:R-:W3:Y:S04]  /*11680*/  LDL R44, [R1+0x10b4] ;  /* 0x0010b400012c7983 */ /* 0x000ee80000100800 */
[----:B--2---:R0:W-:Y:S02]  /*11690*/  STL [R1+0x470], R7 ;  /* 0x0004700701007387 */ /* 0x0041e40000100800 */
[----:B0-----:R-:W-:-:S04]  /*116a0*/  LEA R7, P4, R6, R72, 0x1 ;  /* 0x0000004806077211 */ /* 0x001fc800078808ff */
[----:B------:R-:W-:Y:S01]  /*116b0*/  LEA.HI.X.SX32 R6, R6, R69, 0x1, P4 ;  /* 0x0000004506067211 */ /* 0x000fe200020f0eff */
[----:B------:R0:W-:Y:S04]  /*116c0*/  STL [R1+0x614], R7 ;  /* 0x0006140701007387 */ /* 0x0001e80000100800 */
[----:B------:R2:W-:Y:S01]  /*116d0*/  STL [R1+0x610], R6 ;  /* 0x0006100601007387 */ /* 0x0005e20000100800 */
[----:B0-----:R-:W-:-:S04]  /*116e0*/  @P0 LOP3.LUT R7, R7, R6, RZ, 0x3c, !PT ;  /* 0x0000000607070212 */ /* 0x001fc800078e3cff */
[----:B--2---:R-:W-:-:S04]  /*116f0*/  @P0 LOP3.LUT R6, R7, R6, RZ, 0x3c, !PT ;  /* 0x0000000607060212 */ /* 0x004fc800078e3cff */
[----:B------:R-:W-:-:S05]  /*11700*/  @P0 LOP3.LUT R7, R7, R6, RZ, 0x3c, !PT ;  /* 0x0000000607070212 */ /* 0x000fca00078e3cff */
[----:B------:R-:W2:Y:S04]  /*11710*/  @P0 LDG.E.U16 R32, desc[UR20][R6.64] ;  /* 0x0000001406200981 */ /* 0x000ea8000c1e1500 */
[----:B------:R-:W4:Y:S01]  /*11720*/  LDL R6, [R1+0x10a0] ;  /* 0x0010a00001067983 */ /* 0x000f220000100800 */
[C---:B------:R-:W-:Y:S02]  /*11730*/  ISETP.GT.U32.AND P6, PT, R68.reuse, R43, PT ;  /* 0x0000002b4400720c */ /* 0x040fe40003fc4070 */
[----:B------:R-:W-:Y:S02]  /*11740*/  ISETP.GE.AND P5, PT, R71, RZ, PT ;  /* 0x000000ff4700720c */ /* 0x000fe40003fa6270 */
[----:B------:R-:W-:Y:S01]  /*11750*/  ISETP.GE.AND P3, PT, R53, RZ, PT ;  /* 0x000000ff3500720c */ /* 0x000fe20003f66270 */
[----:B------:R-:W-:Y:S01]  /*11760*/  IMAD.MOV.U32 R4, RZ, RZ, R67 ;  /* 0x000000ffff047224 */ /* 0x000fe200078e0043 */
[----:B---3--:R-:W-:Y:S01]  /*11770*/  ISETP.GT.U32.AND P4, PT, R68, R62, PT ;  /* 0x0000003e4400720c */ /* 0x008fe20003f84070 */
[----:B------:R-:W3:Y:S01]  /*11780*/  LDL R53, [R1+0x1130] ;  /* 0x0011300001357983 */ /* 0x000ee20000100800 */
[----:B------:R-:W-:-:S03]  /*11790*/  PRMT R51, RZ, 0x7610, R51 ;  /* 0x00007610ff337816 */ /* 0x000fc60000000033 */
[----:B------:R-:W3:Y:S02]  /*117a0*/  LDL.LU R7, [R1+0x64] ;  /* 0x0000640001077983 */ /* 0x000ee40000300800 */
[----:B------:R-:W-:Y:S02]  /*117b0*/  @!P6 IMAD.IADD R43, R43, 0x1, -R68 ;  /* 0x000000012b2be824 */ /* 0x000fe400078e0a44 */
[----:B------:R-:W-:Y:S02]  /*117c0*/  @!P5 IMAD.MOV R5, RZ, RZ, -R5 ;  /* 0x000000ffff05d224 */ /* 0x000fe400078e0a05 */
[----:B------:R-:W-:Y:S01]  /*117d0*/  @!P3 IMAD.MOV R4, RZ, RZ, -R4 ;  /* 0x000000ffff04b224 */ /* 0x000fe200078e0a04 */
[----:B------:R-:W-:Y:S02]  /*117e0*/  ISETP.GT.U32.AND P3, PT, R68, R43, PT ;  /* 0x0000002b4400720c */ /* 0x000fe40003f64070 */
[C---:B------:R-:W-:Y:S02]  /*117f0*/  SEL R5, R73.reuse, R5, !P1 ;  /* 0x0000000549057207 */ /* 0x040fe40004800000 */
[----:B------:R-:W-:-:S03]  /*11800*/  SEL R4, R73, R4, !P1 ;  /* 0x0000000449047207 */ /* 0x000fc60004800000 */
[----:B------:R-:W-:Y:S02]  /*11810*/  IMAD R5, R5, UR5, RZ ;  /* 0x0000000505057c24 */ /* 0x000fe4000f8e02ff */
[----:B------:R-:W-:Y:S01]  /*11820*/  @!P4 IMAD.IADD R62, R62, 0x1, -R68 ;  /* 0x000000013e3ec824 */ /* 0x000fe200078e0a44 */
[----:B------:R-:W-:Y:S01]  /*11830*/  PRMT R26, RZ, 0x7610, R26 ;  /* 0x00007610ff1a7816 */ /* 0x000fe2000000001a */
[----:B-1----:R-:W-:Y:S01]  /*11840*/  IMAD R4, R4, UR4, RZ ;  /* 0x0000000404047c24 */ /* 0x002fe2000f8e02ff */
[-C--:B------:R-:W-:Y:S01]  /*11850*/  LEA R71, P6, R5, R72.reuse, 0x1 ;  /* 0x0000004805477211 */ /* 0x080fe200078c08ff */
[----:B------:R-:W-:Y:S01]  /*11860*/  @!P3 IMAD.IADD R43, R43, 0x1, -R68 ;  /* 0x000000012b2bb824 */ /* 0x000fe200078e0a44 */
[----:B--2---:R0:W-:Y:S02]  /*11870*/  STL [R1+0x46c], R32 ;  /* 0x00046c2001007387 */ /* 0x0041e40000100800 */
[----:B------:R-:W-:Y:S01]  /*11880*/  LEA R41, P4, R4, R72, 0x1 ;  /* 0x0000004804297211 */ /* 0x000fe200078808ff */
[----:B------:R-:W1:Y:S01]  /*11890*/  LDCU UR4, c[0x0][0x3b0] ;  /* 0x00007600ff0477ac */ /* 0x000e620008000800 */
[----:B------:R-:W-:-:S02]  /*118a0*/  LEA.HI.X.SX32 R5, R5, R69, 0x1, P6 ;  /* 0x0000004505057211 */ /* 0x000fc400030f0eff */
[----:B------:R-:W-:Y:S01]  /*118b0*/  ISETP.GT.U32.AND P5, PT, R68, R42, PT ;  /* 0x0000002a4400720c */ /* 0x000fe20003fa4070 */
[----:B------:R-:W2:Y:S01]  /*118c0*/  LDCU UR5, c[0x0][0x3b0] ;  /* 0x00007600ff0577ac */ /* 0x000ea20008000800 */
[----:B----4-:R-:W-:Y:S01]  /*118d0*/  ISETP.GE.AND P3, PT, R6, RZ, PT ;  /* 0x000000ff0600720c */ /* 0x010fe20003f66270 */
[----:B0-----:R-:W4:Y:S01]  /*118e0*/  LDL.LU R32, [R1+0x68] ;  /* 0x0000680001207983 */ /* 0x001f220000300800 */
[----:B------:R-:W-:Y:S01]  /*118f0*/  LEA.HI.X.SX32 R6, R4, R69, 0x1, P4 ;  /* 0x0000004504067211 */ /* 0x000fe200020f0eff */
[----:B------:R-:W-:Y:S01]  /*11900*/  @P0 IMAD.MOV.U32 R4, RZ, RZ, R71 ;  /* 0x000000ffff040224 */ /* 0x000fe200078e0047 */
[----:B------:R-:W-:Y:S01]  /*11910*/  ISETP.GE.AND P6, PT, R44, RZ, PT ;  /* 0x000000ff2c00720c */ /* 0x000fe20003fc6270 */
[----:B------:R-:W2:Y:S04]  /*11920*/  LDL.LU R67, [R1+0x6c] ;  /* 0x00006c0001437983 */ /* 0x000ea80000300800 */
[----:B------:R0:W2:Y:S04]  /*11930*/  @P0 LDG.E.U16 R51, desc[UR20][R4.64] ;  /* 0x0000001404330981 */ /* 0x0000a8000c1e1500 */
[----:B------:R-:W-:Y:S04]  /*11940*/  STL [R1+0x644], R71 ;  /* 0x0006444701007387 */ /* 0x000fe80000100800 */
[----:B------:R-:W3:Y:S01]  /*11950*/  LDL.LU R44, [R1+0x13f4] ;  /* 0x0013f400012c7983 */ /* 0x000ee20000300800 */
[----:B0-----:R-:W-:-:S03]  /*11960*/  @P0 IMAD.MOV.U32 R4, RZ, RZ, R41 ;  /* 0x000000ffff040224 */ /* 0x001fc600078e0029 */
[----:B------:R-:W-:Y:S04]  /*11970*/  STL [R1+0x674], R41 ;  /* 0x0006742901007387 */ /* 0x000fe80000100800 */
[----:B------:R0:W-:Y:S02]  /*11980*/  STL [R1+0x640], R5 ;  /* 0x0006400501007387 */ /* 0x0001e40000100800 */
[----:B0-----:R-:W-:-:S05]  /*11990*/  @P0 IMAD.MOV.U32 R5, RZ, RZ, R6 ;  /* 0x000000ffff050224 */ /* 0x001fca00078e0006 */
[----:B------:R0:W4:Y:S04]  /*119a0*/  @P0 LDG.E.U16 R26, desc[UR20][R4.64] ;  /* 0x00000014041a0981 */ /* 0x000128000c1e1500 */
[----:B------:R-:W-:Y:S04]  /*119b0*/  STL [R1+0x670], R6 ;  /* 0x0006700601007387 */ /* 0x000fe80000100800 */
[----:B--2---:R2:W-:Y:S04]  /*119c0*/  STL [R1+0x468], R51 ;  /* 0x0004683301007387 */ /* 0x0045e80000100800 */
[----:B--2---:R-:W2:Y:S01]  /*119d0*/  LDL R51, [R1+0x1128] ;  /* 0x0011280001337983 */ /* 0x004ea20000100800 */
[----:B------:R-:W-:Y:S01]  /*119e0*/  @!P5 IMAD.IADD R42, R42, 0x1, -R68 ;  /* 0x000000012a2ad824 */ /* 0x000fe200078e0a44 */
[----:B---3--:R-:W-:-:S02]  /*119f0*/  ISETP.GT.U32.AND P5, PT, R68, R7, PT ;  /* 0x000000074400720c */ /* 0x008fc40003fa4070 */
[----:B------:R-:W-:Y:S01]  /*11a00*/  ISETP.GT.U32.AND P4, PT, R68, R62, PT ;  /* 0x0000003e4400720c */ /* 0x000fe20003f84070 */
[----:B0-----:R-:W-:Y:S02]  /*11a10*/  IMAD.MOV.U32 R5, RZ, RZ, R42 ;  /* 0x000000ffff057224 */ /* 0x001fe400078e002a */
[----:B------:R-:W-:Y:S01]  /*11a20*/  IMAD.MOV.U32 R4, RZ, RZ, R43 ;  /* 0x000000ffff047224 */ /* 0x000fe200078e002b */
[----:B------:R-:W3:Y:S01]  /*11a30*/  LDL R42, [R1+0x1154] ;  /* 0x00115400012a7983 */ /* 0x000ee20000100800 */
[----:B------:R-:W-:Y:S01]  /*11a40*/  @!P6 IMAD.MOV R5, RZ, RZ, -R5 ;  /* 0x000000ffff05e224 */ /* 0x000fe200078e0a05 */
[----:B------:R-:W-:Y:S01]  /*11a50*/  ISETP.GE.AND P6, PT, R53, RZ, PT ;  /* 0x000000ff3500720c */ /* 0x000fe20003fc6270 */
[----:B------:R-:W-:-:S04]  /*11a60*/  @!P3 IMAD.MOV R4, RZ, RZ, -R4 ;  /* 0x000000ffff04b224 */ /* 0x000fc800078e0a04 */
[--C-:B------:R-:W-:Y:S01]  /*11a70*/  @!P5 IMAD.IADD R7, R7, 0x1, -R68.reuse ;  /* 0x000000010707d824 */ /* 0x100fe200078e0a44 */
[----:B------:R-:W-:Y:S01]  /*11a80*/  SEL R6, R73, R5, !P1 ;  /* 0x0000000549067207 */ /* 0x000fe20004800000 */
[----:B------:R-:W-:-:S03]  /*11a90*/  @!P4 IMAD.IADD R62, R62, 0x1, -R68 ;  /* 0x000000013e3ec824 */ /* 0x000fc600078e0a44 */
[C---:B------:R-:W-:Y:S02]  /*11aa0*/  ISETP.GT.U32.AND P3, PT, R68.reuse, R7, PT ;  /* 0x000000074400720c */ /* 0x040fe40003f64070 */
[----:B----4-:R-:W-:Y:S01]  /*11ab0*/  ISETP.GT.U32.AND P5, PT, R68, R32, PT ;  /* 0x000000204400720c */ /* 0x010fe20003fa4070 */
[----:B------:R-:W-:Y:S01]  /*11ac0*/  IMAD R6, R6, UR7, RZ ;  /* 0x0000000706067c24 */ /* 0x000fe2000f8e02ff */
[----:B------:R-:W-:Y:S01]  /*11ad0*/  SEL R5, R73, R4, !P1 ;  /* 0x0000000449057207 */ /* 0x000fe20004800000 */
[----:B------:R-:W-:Y:S01]  /*11ae0*/  IMAD.MOV.U32 R4, RZ, RZ, R62 ;  /* 0x000000ffff047224 */ /* 0x000fe200078e003e */
[----:B------:R0:W-:Y:S01]  /*11af0*/  STL [R1+0x58], R62 ;  /* 0x0000583e01007387 */ /* 0x0001e20000100800 */
[----:B------:R-:W-:Y:S01]  /*11b00*/  PRMT R48, RZ, 0x7610, R48 ;  /* 0x00007610ff307816 */ /* 0x000fe20000000030 */
[----:B------:R-:W4:Y:S02]  /*11b10*/  LDCU UR7, c[0x0][0x3b0] ;  /* 0x00007600ff0777ac */ /* 0x000f240008000800 */
[----:B------:R-:W3:Y:S01]  /*11b20*/  LDL R71, [R1+0x1184] ;  /* 0x0011840001477983 */ /* 0x000ee20000100800 */
[----:B-1----:R-:W-:Y:S01]  /*11b30*/  IMAD R5, R5, UR4, RZ ;  /* 0x0000000405057c24 */ /* 0x002fe2000f8e02ff */
[----:B------:R-:W-:Y:S01]  /*11b40*/  PRMT R35, RZ, 0x7610, R35 ;  /* 0x00007610ff237816 */ /* 0x000fe20000000023 */
[----:B------:R-:W-:Y:S01]  /*11b50*/  @!P6 IMAD.MOV R4, RZ, RZ, -R4 ;  /* 0x000000ffff04e224 */ /* 0x000fe200078e0a04 */
[----:B------:R-:W-:Y:S01]  /*11b60*/  ISETP.GT.U32.AND P4, PT, R68, R67, PT ;  /* 0x000000434400720c */ /* 0x000fe20003f84070 */
[--C-:B------:R-:W-:Y:S01]  /*11b70*/  @!P3 IMAD.IADD R7, R7, 0x1, -R68.reuse ;  /* 0x000000010707b824 */ /* 0x100fe200078e0a44 */
[----:B0-----:R-:W3:Y:S01]  /*11b80*/  LDL.LU R62, [R1+0x78] ;  /* 0x00007800013e7983 */ /* 0x001ee20000300800 */
[----:B------:R-:W-:Y:S01]  /*11b90*/  @!P5 IMAD.IADD R32, R32, 0x1, -R68 ;  /* 0x000000012020d824 */ /* 0x000fe200078e0a44 */
[----:B------:R-:W-:Y:S01]  /*11ba0*/  PRMT R25, RZ, 0x7610, R25 ;  /* 0x00007610ff197816 */ /* 0x000fe20000000019 */
[----:B------:R-:W0:Y:S01]  /*11bb0*/  LDCU UR4, c[0x0][0x3b0] ;  /* 0x00007600ff0477ac */ /* 0x000e220008000800 */
[----:B------:R1:W-:Y:S01]  /*11bc0*/  STL [R1+0x464], R26 ;  /* 0x0004641a01007387 */ /* 0x0003e20000100800 */
[----:B------:R-:W-:-:S02]  /*11bd0*/  LEA R43, P3, R5, R72, 0x1 ;  /* 0x00000048052b7211 */ /* 0x000fc400078608ff */
[----:B-1----:R-:W-:-:S04]  /*11be0*/  LEA R26, P6, R6, R72, 0x1 ;  /* 0x00000048061a7211 */ /* 0x002fc800078c08ff */
[-C--:B------:R-:W-:Y:S02]  /*11bf0*/  LEA.HI.X.SX32 R53, R6, R69.reuse, 0x1, P6 ;  /* 0x0000004506357211 */ /* 0x080fe400030f0eff */
[----:B------:R-:W-:Y:S01]  /*11c00*/  SEL R6, R73, R4, !P1 ;  /* 0x0000000449067207 */ /* 0x000fe20004800000 */
[----:B------:R-:W-:Y:S01]  /*11c10*/  @P0 IMAD.MOV.U32 R4, RZ, RZ, R26 ;  /* 0x000000ffff040224 */ /* 0x000fe200078e001a */
[----:B--2---:R-:W-:Y:S02]  /*11c20*/  ISETP.GE.AND P5, PT, R51, RZ, PT ;  /* 0x000000ff3300720c */ /* 0x004fe40003fa6270 */
[----:B------:R-:W-:Y:S01]  /*11c30*/  LEA.HI.X.SX32 R51, R5, R69, 0x1, P3 ;  /* 0x0000004505337211 */ /* 0x000fe200018f0eff */
[----:B------:R-:W-:-:S05]  /*11c40*/  @P0 IMAD.MOV.U32 R5, RZ, RZ, R53 ;  /* 0x000000ffff050224 */ /* 0x000fca00078e0035 */
[----:B------:R1:W2:Y:S02]  /*11c50*/  @P0 LDG.E.U16 R48, desc[UR20][R4.64] ;  /* 0x0000001404300981 */ /* 0x0002a4000c1e1500 */
[----:B-1----:R-:W-:Y:S02]  /*11c60*/  @P0 IMAD.MOV.U32 R4, RZ, RZ, R43 ;  /* 0x000000ffff040224 */ /* 0x002fe400078e002b */
[----:B------:R-:W-:-:S05]  /*11c70*/  @P0 IMAD.MOV.U32 R5, RZ, RZ, R51 ;  /* 0x000000ffff050224 */ /* 0x000fca00078e0033 */
[----:B------:R1:W4:Y:S01]  /*11c80*/  @P0 LDG.E.U16 R35, desc[UR20][R4.64] ;  /* 0x0000001404230981 */ /* 0x000322000c1e1500 */
[----:B------:R-:W-:Y:S01]  /*11c90*/  ISETP.GT.U32.AND P3, PT, R68, R32, PT ;  /* 0x000000204400720c */ /* 0x000fe20003f64070 */
[----:B------:R-:W-:Y:S01]  /*11ca0*/  IMAD R6, R6, UR5, RZ ;  /* 0x0000000506067c24 */ /* 0x000fe2000f8e02ff */
[----:B------:R-:W-:Y:S01]  /*11cb0*/  PRMT R46, RZ, 0x7610, R46 ;  /* 0x00007610ff2e7816 */ /* 0x000fe2000000002e */
[----:B------:R-:W-:Y:S01]  /*11cc0*/  STL [R1+0x6a4], R26 ;  /* 0x0006a41a01007387 */ /* 0x000fe20000100800 */
[----:B------:R-:W-:Y:S01]  /*11cd0*/  @!P4 IMAD.IADD R67, R67, 0x1, -R68 ;  /* 0x000000014343c824 */ /* 0x000fe200078e0a44 */
[----:B------:R-:W0:Y:S02]  /*11ce0*/  LDCU UR5, c[0x0][0x3b0] ;  /* 0x00007600ff0577ac */ /* 0x000e240008000800 */
[----:B------:R-:W-:Y:S01]  /*11cf0*/  STL [R1+0x6d4], R43 ;  /* 0x0006d42b01007387 */ /* 0x000fe20000100800 */
[----:B-1----:R-:W-:-:S03]  /*11d00*/  IMAD.MOV.U32 R4, RZ, RZ, R7 ;  /* 0x000000ffff047224 */ /* 0x002fc600078e0007 */
[----:B------:R-:W4:Y:S01]  /*11d10*/  LDL.LU R41, [R1+0x74] ;  /* 0x0000740001297983 */ /* 0x000f220000300800 */
[----:B------:R-:W-:-:S03]  /*11d20*/  @!P5 IMAD.MOV R4, RZ, RZ, -R4 ;  /* 0x000000ffff04d224 */ /* 0x000fc600078e0a04 */
[----:B------:R1:W-:Y:S01]  /*11d30*/  STL [R1+0x6a0], R53 ;  /* 0x0006a03501007387 */ /* 0x0003e20000100800 */
[----:B------:R-:W-:Y:S02]  /*11d40*/  LEA R7, P5, R6, R72, 0x1 ;  /* 0x0000004806077211 */ /* 0x000fe400078a08ff */
[----:B---3--:R-:W-:Y:S02]  /*11d50*/  ISETP.GE.AND P4, PT, R42, RZ, PT ;  /* 0x000000ff2a00720c */ /* 0x008fe40003f86270 */
[----:B------:R-:W-:Y:S01]  /*11d60*/  LEA.HI.X.SX32 R42, R6, R69, 0x1, P5 ;  /* 0x00000045062a7211 */ /* 0x000fe200028f0eff */
[----:B-1----:R-:W3:Y:S04]  /*11d70*/  LDL.LU R53, [R1+0x13f0] ;  /* 0x0013f00001357983 */ /* 0x002ee80000300800 */
[----:B------:R-:W-:Y:S04]  /*11d80*/  STL [R1+0x6d0], R51 ;  /* 0x0006d03301007387 */ /* 0x000fe80000100800 */
[----:B------:R-:W3:Y:S01]  /*11d90*/  LDL.LU R26, [R1+0x70] ;  /* 0x00007000011a7983 */ /* 0x000ee20000300800 */
[----:B------:R-:W-:Y:S01]  /*11da0*/  SEL R4, R73, R4, !P1 ;  /* 0x0000000449047207 */ /* 0x000fe20004800000 */
[----:B------:R-:W-:-:S02]  /*11db0*/  @!P3 IMAD.IADD R32, R32, 0x1, -R68 ;  /* 0x000000012020b824 */ /* 0x000fc400078e0a44 */
[----:B------:R-:W-:Y:S02]  /*11dc0*/  @P0 IMAD.MOV.U32 R6, RZ, RZ, R7 ;  /* 0x000000ffff060224 */ /* 0x000fe400078e0007 */
[----:B------:R-:W-:Y:S02]  /*11dd0*/  IMAD.MOV.U32 R5, RZ, RZ, R32 ;  /* 0x000000ffff057224 */ /* 0x000fe400078e0020 */
[----:B------:R-:W-:Y:S01]  /*11de0*/  IMAD R4, R4, UR12, RZ ;  /* 0x0000000c04047c24 */ /* 0x000fe2000f8e02ff */
[----:B--2---:R1:W-:Y:S01]  /*11df0*/  STL [R1+0x460], R48 ;  /* 0x0004603001007387 */ /* 0x0043e20000100800 */
[----:B------:R-:W-:Y:S01]  /*11e00*/  @!P4 IMAD.MOV R5, RZ, RZ, -R5 ;  /* 0x000000ffff05c224 */ /* 0x000fe200078e0a05 */
[----:B------:R-:W-:Y:S01]  /*11e10*/  ISETP.GT.U32.AND P6, PT, R68, R67, PT ;  /* 0x000000434400720c */ /* 0x000fe20003fc4070 */
[----:B------:R-:W2:Y:S01]  /*11e20*/  LDCU UR12, c[0x0][0x3b0] ;  /* 0x00007600ff0c77ac */ /* 0x000ea20008000800 */
[----:B-1----:R-:W2:Y:S04]  /*11e30*/  LDL.LU R48, [R1+0x13ec] ;  /* 0x0013ec0001307983 */ /* 0x002ea80000300800 */
[----:B------:R-:W2:Y:S04]  /*11e40*/  LDL.LU R51, [R1+0x13e8] ;  /* 0x0013e80001337983 */ /* 0x000ea80000300800 */
[----:B------:R-:W2:Y:S04]  /*11e50*/  LDL.LU R43, [R1+0x13e4] ;  /* 0x0013e400012b7983 */ /* 0x000ea80000300800 */
[----:B----4-:R1:W-:Y:S04]  /*11e60*/  STL [R1+0x45c], R35 ;  /* 0x00045c2301007387 */ /* 0x0103e80000100800 */
[----:B-1----:R-:W4:Y:S04]  /*11e70*/  LDL.LU R35, [R1+0x13e0] ;  /* 0x0013e00001237983 */ /* 0x002f280000300800 */
[----:B------:R1:W-:Y:S01]  /*11e80*/  STL [R1+0x704], R7 ;  /* 0x0007040701007387 */ /* 0x0003e20000100800 */
[----:B------:R-:W-:Y:S01]  /*11e90*/  ISETP.GE.AND P5, PT, R71, RZ, PT ;  /* 0x000000ff4700720c */ /* 0x000fe20003fa6270 */
[----:B------:R-:W-:-:S02]  /*11ea0*/  @!P6 IMAD.IADD R67, R67, 0x1, -R68 ;  /* 0x000000014343e824 */ /* 0x000fc400078e0a44 */
[----:B-1----:R-:W-:Y:S01]  /*11eb0*/  @P0 IMAD.MOV.U32 R7, RZ, RZ, R42 ;  /* 0x000000ffff070224 */ /* 0x002fe200078e002a */
[----:B------:R-:W2:Y:S04]  /*11ec0*/  LDL.LU R32, [R1+0x13dc] ;  /* 0x0013dc0001207983 */ /* 0x000ea80000300800 */
[----:B------:R1:W2:Y:S02]  /*11ed0*/  @P0 LDG.E.U16 R25, desc[UR20][R6.64] ;  /* 0x0000001406190981 */ /* 0x0002a4000c1e1500 */
[----:B-1----:R-:W-:-:S04]  /*11ee0*/  LEA R6, P4, R4, R72, 0x1 ;  /* 0x0000004804067211 */ /* 0x002fc800078808ff */
[----:B------:R-:W-:-:S05]  /*11ef0*/  LEA.HI.X.SX32 R7, R4, R69, 0x1, P4 ;  /* 0x0000004504077211 */ /* 0x000fca00020f0eff */
[----:B------:R-:W3:Y:S01]  /*11f00*/  @P0 LDG.E.U16 R46, desc[UR20][R6.64] ;  /* 0x00000014062e0981 */ /* 0x000ee2000c1e1500 */
[----:B------:R-:W-:Y:S01]  /*11f10*/  ISETP.GT.U32.AND P6, PT, R68, R41, PT ;  /* 0x000000294400720c */ /* 0x000fe20003fc4070 */
[----:B------:R-:W-:Y:S01]  /*11f20*/  IMAD.MOV.U32 R4, RZ, RZ, R67 ;  /* 0x000000ffff047224 */ /* 0x000fe200078e0043 */
[----:B------:R-:W-:Y:S01]  /*11f30*/  SEL R5, R73, R5, !P1 ;  /* 0x0000000549057207 */ /* 0x000fe20004800000 */
[----:B------:R1:W-:Y:S02]  /*11f40*/  STL [R1+0x700], R42 ;  /* 0x0007002a01007387 */ /* 0x0003e40000100800 */
[----:B------:R-:W-:Y:S02]  /*11f50*/  @!P5 IMAD.MOV R4, RZ, RZ, -R4 ;  /* 0x000000ffff04d224 */ /* 0x000fe400078e0a04 */
[----:B0-----:R-:W-:Y:S01]  /*11f60*/  IMAD R5, R5, UR4, RZ ;  /* 0x0000000405057c24 */ /* 0x001fe2000f8e02ff */
[----:B------:R-:W-:Y:S01]  /*11f70*/  PRMT R47, RZ, 0x7610, R47 ;  /* 0x00007610ff2f7816 */ /* 0x000fe2000000002f */
[----:B------:R-:W0:Y:S01]  /*11f80*/  LDCU UR4, c[0x0][0x3b0] ;  /* 0x00007600ff0477ac */ /* 0x000e220008000800 */
[----:B-1----:R-:W3:Y:S03]  /*11f90*/  LDL.LU R42, [R1+0x7c] ;  /* 0x00007c00012a7983 */ /* 0x002ee60000300800 */
[----:B------:R-:W-:Y:S01]  /*11fa0*/  @!P6 IMAD.IADD R41, R41, 0x1, -R68 ;  /* 0x000000012929e824 */ /* 0x000fe200078e0a44 */
[----:B------:R-:W-:-:S02]  /*11fb0*/  SEL R4, R73, R4, !P1 ;  /* 0x0000000449047207 */ /* 0x000fc40004800000 */
[----:B------:R-:W-:Y:S01]  /*11fc0*/  ISETP.GT.U32.AND P3, PT, R68, R62, PT ;  /* 0x0000003e4400720c */ /* 0x000fe20003f64070 */
[----:B--2---:R1:W-:Y:S04]  /*11fd0*/  STL [R1+0x458], R25 ;  /* 0x0004581901007387 */ /* 0x0043e80000100800 */
[----:B-1----:R-:W2:Y:S04]  /*11fe0*/  LDL.LU R25, [R1+0x13d8] ;  /* 0x0013d80001197983 */ /* 0x002ea80000300800 */
[----:B------:R-:W-:Y:S04]  /*11ff0*/  STL [R1+0x734], R6 ;  /* 0x0007340601007387 */ /* 0x000fe80000100800 */
[----:B------:R-:W-:Y:S04]  /*12000*/  STL [R1+0x6c], R67 ;  /* 0x00006c4301007387 */ /* 0x000fe80000100800 */
[----:B------:R1:W-:Y:S04]  /*12010*/  STL [R1+0x730], R7 ;  /* 0x0007300701007387 */ /* 0x0003e80000100800 */
[----:B------:R-:W2:Y:S04]  /*12020*/  LDL R71, [R1+0x11e0] ;  /* 0x0011e00001477983 */ /* 0x000ea80000100800 */
[----:B-1----:R-:W2:Y:S04]  /*12030*/  LDL R7, [R1+0x118c] ;  /* 0x00118c0001077983 */ /* 0x002ea80000100800 */
[----:B------:R-:W4:Y:S04]  /*12040*/  LDL.LU R67, [R1+0x84] ;  /* 0x0000840001437983 */ /* 0x000f280000300800 */
[----:B---3--:R1:W-:Y:S01]  /*12050*/  STL [R1+0x454], R46 ;  /* 0x0004542e01007387 */ /* 0x0083e20000100800 */
[----:B------:R-:W-:Y:S01]  /*12060*/  IMAD R6, R4, UR5, RZ ;  /* 0x0000000504067c24 */ /* 0x000fe2000f8e02ff */
[----:B------:R-:W-:Y:S01]  /*12070*/  PRMT R22, RZ, 0x7610, R22 ;  /* 0x00007610ff167816 */ /* 0x000fe20000000016 */
[----:B------:R-:W-:Y:S01]  /*12080*/  @!P3 IMAD.IADD R62, R62, 0x1, -R68 ;  /* 0x000000013e3eb824 */ /* 0x000fe200078e0a44 */
[----:B------:R-:W-:Y:S01]  /*12090*/  ISETP.GT.U32.AND P5, PT, R68, R41, PT ;  /* 0x000000294400720c */ /* 0x000fe20003fa4070 */
[----:B------:R-:W3:Y:S01]  /*120a0*/  LDCU UR5, c[0x0][0x3b0] ;  /* 0x00007600ff0577ac */ /* 0x000ee20008000800 */
[----:B-1----:R-:W-:-:S04]  /*120b0*/  LEA R46, P6, R5, R72, 0x1 ;  /* 0x00000048052e7211 */ /* 0x002fc800078c08ff */
[----:B------:R-:W-:Y:S01]  /*120c0*/  LEA.HI.X.SX32 R5, R5, R69, 0x1, P6 ;  /* 0x0000004505057211 */ /* 0x000fe200030f0eff */
[----:B------:R-:W-:-:S05]  /*120d0*/  @P0 IMAD.MOV.U32 R4, RZ, RZ, R46 ;  /* 0x000000ffff040224 */ /* 0x000fca00078e002e */
[----:B------:R-:W3:Y:S01]  /*120e0*/  @P0 LDG.E.U16 R47, desc[UR20][R4.64] ;  /* 0x00000014042f0981 */ /* 0x000ee2000c1e1500 */
[C---:B------:R-:W-:Y:S02]  /*120f0*/  ISETP.GT.U32.AND P4, PT, R68.reuse, R62, PT ;  /* 0x0000003e4400720c */ /* 0x040fe40003f84070 */
[----:B------:R-:W-:Y:S01]  /*12100*/  ISETP.GT.U32.AND P3, PT, R68, R26, PT ;  /* 0x0000001a4400720c */ /* 0x000fe20003f64070 */
[----:B------:R1:W-:Y:S04]  /*12110*/  STL [R1+0x764], R46 ;  /* 0x0007642e01007387 */ /* 0x0003e80000100800 */
[----:B------:R0:W-:Y:S06]  /*12120*/  STL [R1+0x760], R5 ;  /* 0x0007600501007387 */ /* 0x0001ec0000100800 */
[--C-:B------:R-:W-:Y:S01]  /*12130*/  @!P4 IMAD.IADD R62, R62, 0x1, -R68.reuse ;  /* 0x000000013e3ec824 */ /* 0x100fe200078e0a44 */
[----:B-1----:R-:W4:Y:S04]  /*12140*/  LDL.LU R46, [R1+0x13d4] ;  /* 0x0013d400012e7983 */ /* 0x002f280000300800 */
[----:B------:R-:W-:Y:S04]  /*12150*/  STL [R1+0x78], R62 ;  /* 0x0000783e01007387 */ /* 0x000fe80000100800 */
[----:B0-----:R-:W4:Y:S01]  /*12160*/  LDL R5, [R1+0x11b0] ;  /* 0x0011b00001057983 */ /* 0x001f220000100800 */
[----:B------:R-:W-:-:S03]  /*12170*/  @!P3 IMAD.IADD R26, R26, 0x1, -R68 ;  /* 0x000000011a1ab824 */ /* 0x000fc600078e0a44 */
[----:B------:R-:W4:Y:S01]  /*12180*/  LDL R4, [R1+0x11bc] ;  /* 0x0011bc0001047983 */ /* 0x000f220000100800 */
[----:B--2---:R-:W-:Y:S02]  /*12190*/  ISETP.GE.AND P3, PT, R7, RZ, PT ;  /* 0x000000ff0700720c */ /* 0x004fe40003f66270 */
[----:B------:R-:W-:-:S04]  /*121a0*/  LEA R7, P6, R6, R72, 0x1 ;  /* 0x0000004806077211 */ /* 0x000fc800078c08ff */
[----:B------:R-:W-:Y:S01]  /*121b0*/  LEA.HI.X.SX32 R6, R6, R69, 0x1, P6 ;  /* 0x0000004506067211 */ /* 0x000fe200030f0eff */
[----:B------:R0:W-:Y:S03]  /*121c0*/  STL [R1+0x794], R7 ;  /* 0x0007940701007387 */ /* 0x0001e60000100800 */
[-C--:B0-----:R-:W-:Y:S01]  /*121d0*/  @P0 LOP3.LUT R7, R7, R6.reuse, RZ, 0x3c, !PT ;  /* 0x0000000607070212 */ /* 0x081fe200078e3cff */
[----:B---3--:R0:W-:Y:S04]  /*121e0*/  STL [R1+0x450], R47 ;  /* 0x0004502f01007387 */ /* 0x0081e80000100800 */
[----:B0-----:R-:W2:Y:S04]  /*121f0*/  LDL.LU R47, [R1+0x80] ;  /* 0x00008000012f7983 */ /* 0x001ea80000300800 */
[----:B------:R0:W-:Y:S02]  /*12200*/  STL [R1+0x790], R6 ;  /* 0x0007900601007387 */ /* 0x0001e40000100800 */
[----:B0-----:R-:W-:-:S04]  /*12210*/  @P0 LOP3.LUT R6, R7, R6, RZ, 0x3c, !PT ;  /* 0x0000000607060212 */ /* 0x001fc800078e3cff */
[----:B------:R-:W-:-:S05]  /*12220*/  @P0 LOP3.LUT R7, R7, R6, RZ, 0x3c, !PT ;  /* 0x0000000607070212 */ /* 0x000fca00078e3cff */
[----:B------:R0:W3:Y:S01]  /*12230*/  @P0 LDG.E.U16 R22, desc[UR20][R6.64] ;  /* 0x0000001406160981 */ /* 0x0000e2000c1e1500 */
[C---:B------:R-:W-:Y:S01]  /*12240*/  ISETP.GT.U32.AND P4, PT, R68.reuse, R42, PT ;  /* 0x0000002a4400720c */ /* 0x040fe20003f84070 */
[----:B------:R-:W-:Y:S01]  /*12250*/  @!P5 IMAD.IADD R41, R41, 0x1, -R68 ;  /* 0x000000012929d824 */ /* 0x000fe200078e0a44 */
[----:B----4-:R-:W-:Y:S02]  /*12260*/  ISETP.GE.AND P5, PT, R5, RZ, PT ;  /* 0x000000ff0500720c */ /* 0x010fe40003fa6270 */
[----:B------:R-:W-:Y:S01]  /*12270*/  ISETP.GT.U32.AND P6, PT, R68, R26, PT ;  /* 0x0000001a4400720c */ /* 0x000fe20003fc4070 */
[----:B------:R-:W-:Y:S01]  /*12280*/  IMAD.MOV.U32 R5, RZ, RZ, R62 ;  /* 0x000000ffff057224 */ /* 0x000fe200078e003e */
[----:B------:R-:W-:Y:S01]  /*12290*/  PRMT R66, RZ, 0x7610, R66 ;  /* 0x00007610ff427816 */ /* 0x000fe20000000042 */
[----:B------:R-:W4:Y:S06]  /*122a0*/  LDL.LU R62, [R1+0x88] ;  /* 0x00008800013e7983 */ /* 0x000f2c0000300800 */
[----:B------:R-:W-:Y:S01]  /*122b0*/  @!P4 IMAD.IADD R42, R42, 0x1, -R68 ;  /* 0x000000012a2ac824 */ /* 0x000fe200078e0a44 */
[----:B------:R-:W-:Y:S01]  /*122c0*/  ISETP.GE.AND P4, PT, R4, RZ, PT ;  /* 0x000000ff0400720c */ /* 0x000fe20003f86270 */
[----:B------:R-:W-:-:S02]  /*122d0*/  IMAD.MOV.U32 R4, RZ, RZ, R41 ;  /* 0x000000ffff047224 */ /* 0x000fc400078e0029 */
[----:B------:R-:W-:Y:S01]  /*122e0*/  @!P3 IMAD.MOV R5, RZ, RZ, -R5 ;  /* 0x000000ffff05b224 */ /* 0x000fe200078e0a05 */
[C---:B------:R-:W-:Y:S01]  /*122f0*/  ISETP.GT.U32.AND P3, PT, R68.reuse, R42, PT ;  /* 0x0000002a4400720c */ /* 0x040fe20003f64070 */
[----:B------:R-:W-:Y:S01]  /*12300*/  @!P5 IMAD.MOV R4, RZ, RZ, -R4 ;  /* 0x000000ffff04d224 */ /* 0x000fe200078e0a04 */
[----:B------:R-:W-:Y:S02]  /*12310*/  ISETP.GT.U32.AND P5, PT, R68, R67, PT ;  /* 0x000000434400720c */ /* 0x000fe40003fa4070 */
[C---:B0-----:R-:W-:Y:S01]  /*12320*/  SEL R6, R73.reuse, R5, !P1 ;  /* 0x0000000549067207 */ /* 0x041fe20004800000 */
[----:B------:R-:W-:Y:S01]  /*12330*/  @!P6 IMAD.IADD R26, R26, 0x1, -R68 ;  /* 0x000000011a1ae824 */ /* 0x000fe200078e0a44 */
[----:B------:R-:W-:-:S03]  /*12340*/  SEL R4, R73, R4, !P1 ;  /* 0x0000000449047207 */ /* 0x000fc60004800000 */
[----:B------:R-:W-:Y:S01]  /*12350*/  IMAD R7, R6, UR4, RZ ;  /* 0x0000000406077c24 */ /* 0x000fe2000f8e02ff */
[----:B------:R-:W-:Y:S01]  /*12360*/  ISETP.GE.AND P6, PT, R71, RZ, PT ;  /* 0x000000ff4700720c */ /* 0x000fe20003fc6270 */
[----:B------:R-:W-:Y:S01]  /*12370*/  IMAD.MOV.U32 R5, RZ, RZ, R26 ;  /* 0x000000ffff057224 */ /* 0x000fe200078e001a */
[----:B------:R-:W-:Y:S01]  /*12380*/  PRMT R21, RZ, 0x7610, R21 ;  /* 0x00007610ff157816 */ /* 0x000fe20000000015 */
[----:B------:R-:W-:Y:S01]  /*12390*/  IMAD R6, R4, UR5, RZ ;  /* 0x0000000504067c24 */ /* 0x000fe2000f8e02ff */
[----:B------:R-:W-:Y:S01]  /*123a0*/  PRMT R37, RZ, 0x7610, R37 ;  /* 0x00007610ff257816 */ /* 0x000fe20000000025 */
[----:B------:R-:W-:Y:S01]  /*123b0*/  @!P3 IMAD.IADD R42, R42, 0x1, -R68 ;  /* 0x000000012a2ab824 */ /* 0x000fe200078e0a44 */
[----:B------:R-:W-:Y:S01]  /*123c0*/  PRMT R38, RZ, 0x7610, R38 ;  /* 0x00007610ff267816 */ /* 0x000fe20000000026 */
[----:B------:R-:W-:Y:S01]  /*123d0*/  @!P4 IMAD.MOV R5, RZ, RZ, -R5 ;  /* 0x000000ffff05c224 */ /* 0x000fe200078e0a05 */
[-C--:B------:R-:W-:Y:S01]  /*123e0*/  LEA R71, P4, R7, R72.reuse, 0x1 ;  /* 0x0000004807477211 */ /* 0x080fe200078808ff */
[----:B------:R-:W-:Y:S01]  /*123f0*/  @!P5 IMAD.IADD R67, R67, 0x1, -R68 ;  /* 0x000000014343d824 */ /* 0x000fe200078e0a44 */
[C---:B------:R-:W-:Y:S01]  /*12400*/  LEA R26, P5, R6.reuse, R72, 0x1 ;  /* 0x00000048061a7211 */ /* 0x040fe200078a08ff */
[----:B------:R-:W-:Y:S01]  /*12410*/  IMAD.MOV.U32 R4, RZ, RZ, R42 ;  /* 0x000000ffff047224 */ /* 0x000fe200078e002a */
[-C--:B------:R-:W-:Y:S01]  /*12420*/  LEA.HI.X.SX32 R7, R7, R69.reuse, 0x1, P4 ;  /* 0x0000004507077211 */ /* 0x080fe200020f0eff */
[----:B------:R-:W0:Y:S01]  /*12430*/  LDCU UR4, c[0x0][0x3b0] ;  /* 0x00007600ff0477ac */ /* 0x000e220008000800 */
[----:B------:R-:W-:Y:S01]  /*12440*/  LEA.HI.X.SX32 R42, R6, R69, 0x1, P5 ;  /* 0x00000045062a7211 */ /* 0x000fe200028f0eff */
[----:B------:R-:W-:Y:S01]  /*12450*/  @P0 IMAD.MOV.U32 R6, RZ, RZ, R71 ;  /* 0x000000ffff060224 */ /* 0x000fe200078e0047 */
[----:B------:R-:W1:Y:S04]  /*12460*/  LDCU UR5, c[0x0][0x3b0] ;  /* 0x00007600ff0577ac */ /* 0x000e680008000800 */
[----:B------:R0:W4:Y:S02]  /*12470*/  @P0 LDG.E.U16 R66, desc[UR20][R6.64] ;  /* 0x0000001406420981 */ /* 0x000124000c1e1500 */
[----:B0-----:R-:W-:-:S02]  /*12480*/  @P0 IMAD.MOV.U32 R6, RZ, RZ, R26 ;  /* 0x000000ffff060224 */ /* 0x001fc400078e001a */
[----:B---3--:R0:W-:Y:S04]  /*12490*/  STL [R1+0x44c], R22 ;  /* 0x00044c1601007387 */ /* 0x0081e80000100800 */
[----:B0-----:R-:W3:Y:S04]  /*124a0*/  LDL.LU R22, [R1+0x13d0] ;  /* 0x0013d00001167983 */ /* 0x001ee80000300800 */
[----:B------:R-:W3:Y:S04]  /*124b0*/  LDL.LU R41, [R1+0x90] ;  /* 0x0000900001297983 */ /* 0x000ee80000300800 */
[----:B------:R-:W-:Y:S04]  /*124c0*/  STL [R1+0x7c4], R71 ;  /* 0x0007c44701007387 */ /* 0x000fe80000100800 */
[----:B------:R-:W-:Y:S04]  /*124d0*/  STL [R1+0x7f4], R26 ;  /* 0x0007f41a01007387 */ /* 0x000fe80000100800 */
[----:B------:R0:W-:Y:S04]  /*124e0*/  STL [R1+0x7c0], R7 ;  /* 0x0007c00701007387 */ /* 0x0001e80000100800 */
[----:B------:R1:W-:Y:S01]  /*124f0*/  STL [R1+0x7f0], R42 ;  /* 0x0007f02a01007387 */ /* 0x0003e20000100800 */
[----:B--2---:R-:W-:Y:S01]  /*12500*/  ISETP.GT.U32.AND P3, PT, R68, R47, PT ;  /* 0x0000002f4400720c */ /* 0x004fe20003f64070 */
[----:B------:R-:W-:-:S02]  /*12510*/  @!P6 IMAD.MOV R4, RZ, RZ, -R4 ;  /* 0x000000ffff04e224 */ /* 0x000fc400078e0a04 */
[----:B0-----:R-:W-:Y:S01]  /*12520*/  @P0 IMAD.MOV.U32 R7, RZ, RZ, R42 ;  /* 0x000000ffff070224 */ /* 0x001fe200078e002a */
[----:B------:R-:W-:Y:S01]  /*12530*/  SEL R5, R73, R5, !P1 ;  /* 0x0000000549057207 */ /* 0x000fe20004800000 */
[----:B------:R-:W2:Y:S04]  /*12540*/  LDL R26, [R1+0x1240] ;  /* 0x00124000011a7983 */ /* 0x000ea80000100800 */
[----:B------:R-:W2:Y:S04]  /*12550*/  @P0 LDG.E.U16 R21, desc[UR20][R6.64] ;  /* 0x0000001406150981 */ /* 0x000ea8000c1e1500 */
[----:B------:R-:W3:Y:S01]  /*12560*/  LDL R6, [R1+0x1204] ;  /* 0x0012040001067983 */ /* 0x000ee20000100800 */
[----:B------:R-:W-:-:S02]  /*12570*/  ISETP.GT.U32.AND P6, PT, R68, R67, PT ;  /* 0x000000434400720c */ /* 0x000fc40003fc4070 */
[----:B------:R-:W-:Y:S01]  /*12580*/  SEL R4, R73, R4, !P1 ;  /* 0x0000000449047207 */ /* 0x000fe20004800000 */
[----:B------:R-:W-:Y:S01]  /*12590*/  IMAD R5, R5, UR7, RZ ;  /* 0x0000000705057c24 */ /* 0x000fe2000f8e02ff */
[----:B------:R-:W3:Y:S01]  /*125a0*/  LDL R7, [R1+0x1220] ;  /* 0x0012200001077983 */ /* 0x000ee20000100800 */
[--C-:B------:R-:W-:Y:S01]  /*125b0*/  @!P3 IMAD.IADD R47, R47, 0x1, -R68.reuse ;  /* 0x000000012f2fb824 */ /* 0x100fe200078e0a44 */
[----:B----4-:R-:W-:Y:S01]  /*125c0*/  ISETP.GT.U32.AND P4, PT, R68, R62, PT ;  /* 0x0000003e4400720c */ /* 0x010fe20003f84070 */
[----:B------:R-:W-:Y:S01]  /*125d0*/  IMAD R4, R4, UR12, RZ ;  /* 0x0000000c04047c24 */ /* 0x000fe2000f8e02ff */
[-C--:B-1----:R-:W-:Y:S01]  /*125e0*/  LEA R42, P3, R5, R72.reuse, 0x1 ;  /* 0x00000048052a7211 */ /* 0x082fe200078608ff */
[----:B------:R-:W0:Y:S04]  /*125f0*/  LDCU UR7, c[0x0][0x3b0] ;  /* 0x00007600ff0777ac */ /* 0x000e280008000800 */
[----:B------:R-:W-:Y:S01]  /*12600*/  @!P6 IMAD.IADD R67, R67, 0x1, -R68 ;  /* 0x000000014343e824 */ /* 0x000fe200078e0a44 */
[----:B------:R-:W-:Y:S01]  /*12610*/  LEA R71, P6, R4, R72, 0x1 ;  /* 0x0000004804477211 */ /* 0x000fe200078c08ff */
[----:B------:R-:W1:Y:S01]  /*12620*/  LDCU UR12, c[0x0][0x3b0] ;  /* 0x00007600ff0c77ac */ /* 0x000e620008000800 */
[----:B------:R-:W-:Y:S01]  /*12630*/  LEA.HI.X.SX32 R5, R5, R69, 0x1, P3 ;  /* 0x0000004505057211 */ /* 0x000fe200018f0eff */
[----:B--2---:R2:W-:Y:S01]  /*12640*/  STL [R1+0x444], R21 ;  /* 0x0004441501007387 */ /* 0x0045e20000100800 */
[----:B---3--:R-:W-:-:S03]  /*12650*/  ISETP.GE.AND P3, PT, R6, RZ, PT ;  /* 0x000000ff0600720c */ /* 0x008fc60003f66270 */
[----:B--2---:R-:W2:Y:S01]  /*12660*/  LDL R21, [R1+0x1244] ;  /* 0x0012440001157983 */ /* 0x004ea20000100800 */
[----:B------:R-:W-:Y:S01]  /*12670*/  LEA.HI.X.SX32 R6, R4, R69, 0x1, P6 ;  /* 0x0000004504067211 */ /* 0x000fe200030f0eff */
[----:B------:R-:W-:Y:S02]  /*12680*/  @P0 IMAD.MOV.U32 R4, RZ, RZ, R42 ;  /* 0x000000ffff040224 */ /* 0x000fe400078e002a */
[----:B------:R3:W-:Y:S04]  /*12690*/  STL [R1+0x448], R66 ;  /* 0x0004484201007387 */ /* 0x0007e80000100800 */
[----:B------:R4:W2:Y:S04]  /*126a0*/  @P0 LDG.E.U16 R37, desc[UR20][R4.64] ;  /* 0x0000001404250981 */ /* 0x0008a8000c1e1500 */
[----:B---3--:R-:W3:Y:S04]  /*126b0*/  LDL.LU R66, [R1+0x8c] ;  /* 0x00008c0001427983 */ /* 0x008ee80000300800 */
[----:B------:R-:W-:Y:S01]  /*126c0*/  STL [R1+0x824], R42 ;  /* 0x0008242a01007387 */ /* 0x000fe20000100800 */
[----:B----4-:R-:W-:-:S03]  /*126d0*/  @P0 IMAD.MOV.U32 R4, RZ, RZ, R71 ;  /* 0x000000ffff040224 */ /* 0x010fc600078e0047 */
[----:B------:R-:W-:Y:S04]  /*126e0*/  STL [R1+0x84], R67 ;  /* 0x0000844301007387 */ /* 0x000fe80000100800 */
[----:B------:R-:W-:Y:S04]  /*126f0*/  STL [R1+0x854], R71 ;  /* 0x0008544701007387 */ /* 0x000fe80000100800 */
[----:B------:R4:W-:Y:S01]  /*12700*/  STL [R1+0x820], R5 ;  /* 0x0008200501007387 */ /* 0x0009e20000100800 */
[----:B------:R-:W-:Y:S01]  /*12710*/  ISETP.GT.U32.AND P5, PT, R68, R41, PT ;  /* 0x000000294400720c */ /* 0x000fe20003fa4070 */
[----:B------:R-:W-:-:S02]  /*12720*/  @!P4 IMAD.IADD R62, R62, 0x1, -R68 ;  /* 0x000000013e3ec824 */ /* 0x000fc400078e0a44 */
[----:B----4-:R-:W-:Y:S01]  /*12730*/  @P0 IMAD.MOV.U32 R5, RZ, RZ, R6 ;  /* 0x000000ffff050224 */ /* 0x010fe200078e0006 */
[----:B------:R-:W-:Y:S01]  /*12740*/  ISETP.GE.AND P6, PT, R7, RZ, PT ;  /* 0x000000ff0700720c */ /* 0x000fe20003fc6270 */
[----:B------:R-:W4:Y:S04]  /*12750*/  LDL.LU R42, [R1+0x13cc] ;  /* 0x0013cc00012a7983 */ /* 0x000f280000300800 */
[----:B------:R0:W4:Y:S01]  /*12760*/  @P0 LDG.E.U16 R38, desc[UR20][R4.64] ;  /* 0x0000001404260981 */ /* 0x000122000c1e1500 */
[----:B------:R-:W-:-:S03]  /*12770*/  ISETP.GT.U32.AND P4, PT, R68, R47, PT ;  /* 0x0000002f4400720c */ /* 0x000fc60003f84070 */
[----:B------:R-:W-:Y:S01]  /*12780*/  @!P5 IMAD.IADD R41, R41, 0x1, -R68 ;  /* 0x000000012929d824 */ /* 0x000fe200078e0a44 */
[----:B------:R-:W-:Y:S01]  /*12790*/  ISETP.GT.U32.AND P5, PT, R68, R62, PT ;  /* 0x0000003e4400720c */ /* 0x000fe20003fa4070 */
[----:B0-----:R-:W-:-:S08]  /*127a0*/  IMAD.MOV.U32 R5, RZ, RZ, R67 ;  /* 0x000000ffff057224 */ /* 0x001fd000078e0043 */
[----:B------:R-:W-:Y:S01]  /*127b0*/  @!P4 IMAD.IADD R47, R47, 0x1, -R68 ;  /* 0x000000012f2fc824 */ /* 0x000fe200078e0a44 */
[----:B------:R-:W-:Y:S01]  /*127c0*/  ISETP.GT.U32.AND P4, PT, R68, R41, PT ;  /* 0x000000294400720c */ /* 0x000fe20003f84070 */
[----:B------:R-:W-:Y:S02]  /*127d0*/  @!P3 IMAD.MOV R5, RZ, RZ, -R5 ;  /* 0x000000ffff05b224 */ /* 0x000fe400078e0a05 */
[----:B------:R-:W-:-:S03]  /*127e0*/  IMAD.MOV.U32 R4, RZ, RZ, R47 ;  /* 0x000000ffff047224 */ /* 0x000fc600078e002f */
[----:B------:R-:W-:Y:S01]  /*127f0*/  SEL R5, R73, R5, !P1 ;  /* 0x0000000549057207 */ /* 0x000fe20004800000 */
[----:B------:R-:W-:-:S05]  /*12800*/  @!P6 IMAD.MOV R4, RZ, RZ, -R4 ;  /* 0x000000ffff04e224 */ /* 0x000fca00078e0a04 */
[----:B------:R-:W-:Y:S01]  /*12810*/  SEL R4, R73, R4, !P1 ;  /* 0x0000000449047207 */ /* 0x000fe20004800000 */
[--C-:B------:R-:W-:Y:S02]  /*12820*/  @!P4 IMAD.IADD R41, R41, 0x1, -R68.reuse ;  /* 0x000000012929c824 */ /* 0x100fe400078e0a44 */
[----:B------:R-:W-:Y:S02]  /*12830*/  @!P5 IMAD.IADD R62, R62, 0x1, -R68 ;  /* 0x000000013e3ed824 */ /* 0x000fe400078e0a44 */
[----:B------:R-:W-:Y:S01]  /*12840*/  IMAD R4, R4, UR5, RZ ;  /* 0x0000000504047c24 */ /* 0x000fe2000f8e02ff */
[----:B------:R-:W-:Y:S01]  /*12850*/  PRMT R39, RZ, 0x7610, R39 ;  /* 0x00007610ff277816 */ /* 0x000fe20000000027 */
[----:B------:R-:W0:Y:S01]  /*12860*/  LDCU UR5, c[0x0][0x3b0] ;  /* 0x00007600ff0577ac */ /* 0x000e220008000800 */
[----:B------:R-:W-:Y:S02]  /*12870*/  ISETP.GE.AND P6, PT, R26, RZ, PT ;  /* 0x000000ff1a00720c */ /* 0x000fe40003fc6270 */
[----:B------:R-:W-:Y:S01]  /*12880*/  PRMT R8, RZ, 0x7610, R8 ;  /* 0x00007610ff087816 */ /* 0x000fe20000000008 */
[----:B--2---:R2:W-:Y:S01]  /*12890*/  STL [R1+0x440], R37 ;  /* 0x0004402501007387 */ /* 0x0045e20000100800 */
[----:B---3--:R-:W-:-:S03]  /*128a0*/  ISETP.GT.U32.AND P3, PT, R68, R66, PT ;  /* 0x000000424400720c */ /* 0x008fc60003f64070 */
[----:B--2---:R-:W2:Y:S04]  /*128b0*/  LDL.LU R37, [R1+0x13c8] ;  /* 0x0013c80001257983 */ /* 0x004ea80000300800 */
[----:B------:R3:W-:Y:S01]  /*128c0*/  STL [R1+0x850], R6 ;  /* 0x0008500601007387 */ /* 0x0007e20000100800 */
[----:B------:R-:W-:Y:S01]  /*128d0*/  ISETP.GE.AND P5, PT, R21, RZ, PT ;  /* 0x000000ff1500720c */ /* 0x000fe20003fa6270 */
[----:B---3--:R-:W-:Y:S01]  /*128e0*/  IMAD R6, R5, UR4, RZ ;  /* 0x0000000405067c24 */ /* 0x008fe2000f8e02ff */
[----:B------:R-:W-:-:S03]  /*128f0*/  PRMT R92, RZ, 0x7610, R92 ;  /* 0x00007610ff5c7816 */ /* 0x000fc6000000005c */
[----:B------:R-:W-:Y:S01]  /*12900*/  @!P3 IMAD.IADD R66, R66, 0x1, -R68 ;  /* 0x000000014242b824 */ /* 0x000fe200078e0a44 */
[----:B------:R-:W3:Y:S01]  /*12910*/  LDCU UR4, c[0x0][0x3b0] ;  /* 0x00007600ff0477ac */ /* 0x000ee20008000800 */
[-C--:B------:R-:W-:Y:S01]  /*12920*/  LEA R7, P4, R6, R72.reuse, 0x1 ;  /* 0x0000004806077211 */ /* 0x080fe200078808ff */
[----:B------:R-:W-:Y:S01]  /*12930*/  IMAD.MOV.U32 R5, RZ, RZ, R62 ;  /* 0x000000ffff057224 */ /* 0x000fe200078e003e */
[----:B------:R-:W-:Y:S02]  /*12940*/  LEA R21, P3, R4, R72, 0x1 ;  /* 0x0000004804157211 */ /* 0x000fe400078608ff */
[----:B------:R-:W-:Y:S01]  /*12950*/  LEA.HI.X.SX32 R6, R6, R69, 0x1, P4 ;  /* 0x0000004506067211 */ /* 0x000fe200020f0eff */
[----:B----4-:R4:W-:Y:S04]  /*12960*/  STL [R1+0x43c], R38 ;  /* 0x00043c2601007387 */ /* 0x0109e80000100800 */
[----:B----4-:R-:W4:Y:S04]  /*12970*/  LDL.LU R38, [R1+0x9c] ;  /* 0x00009c0001267983 */ /* 0x010f280000300800 */
[----:B------:R-:W2:Y:S04]  /*12980*/  LDL.LU R67, [R1+0x98] ;  /* 0x0000980001437983 */ /* 0x000ea80000300800 */
[----:B------:R0:W-:Y:S04]  /*12990*/  STL [R1+0x80], R47 ;  /* 0x0000802f01007387 */ /* 0x0001e80000100800 */
[----:B0-----:R-:W2:Y:S04]  /*129a0*/  LDL R47, [R1+0x1270] ;  /* 0x00127000012f7983 */ /* 0x001ea80000100800 */
[----:B------:R0:W-:Y:S04]  /*129b0*/  STL [R1+0x88], R62 ;  /* 0x0000883e01007387 */ /* 0x0001e80000100800 */
[----:B0-----:R-:W3:Y:S04]  /*129c0*/  LDL.LU R62, [R1+0x94] ;  /* 0x00009400013e7983 */ /* 0x001ee80000300800 */
[----:B------:R0:W-:Y:S04]  /*129d0*/  STL [R1+0x884], R7 ;  /* 0x0008840701007387 */ /* 0x0001e80000100800 */
[----:B------:R-:W-:Y:S01]  /*129e0*/  STL [R1+0x8b4], R21 ;  /* 0x0008b41501007387 */ /* 0x000fe20000100800 */
[----:B0-----:R-:W-:-:S03]  /*129f0*/  @P0 LOP3.LUT R7, R7, R6, RZ, 0x3c, !PT ;  /* 0x0000000607070212 */ /* 0x001fc600078e3cff */
[----:B------:R0:W-:Y:S01]  /*12a00*/  STL [R1+0x880], R6 ;  /* 0x0008800601007387 */ /* 0x0001e20000100800 */
[----:B------:R-:W-:Y:S02]  /*12a10*/  LEA.HI.X.SX32 R26, R4, R69, 0x1, P3 ;  /* 0x00000045041a7211 */ /* 0x000fe400018f0eff */
[----:B0-----:R-:W-:-:S04]  /*12a20*/  @P0 LOP3.LUT R6, R7, R6, RZ, 0x3c, !PT ;  /* 0x0000000607060212 */ /* 0x001fc800078e3cff */
[----:B------:R-:W-:-:S05]  /*12a30*/  @P0 LOP3.LUT R7, R7, R6, RZ, 0x3c, !PT ;  /* 0x0000000607070212 */ /* 0x000fca00078e3cff */
[----:B------:R0:W3:Y:S02]  /*12a40*/  @P0 LDG.E.U16 R39, desc[UR20][R6.64] ;  /* 0x0000001406270981 */ /* 0x0000e4000c1e1500 */
[----:B0-----:R-:W-:Y:S02]  /*12a50*/  @P0 IMAD.MOV.U32 R6, RZ, RZ, R21 ;  /* 0x000000ffff060224 */ /* 0x001fe400078e0015 */
[----:B------:R-:W-:-:S05]  /*12a60*/  @P0 IMAD.MOV.U32 R7, RZ, RZ, R26 ;  /* 0x000000ffff070224 */ /* 0x000fca00078e001a */
[----:B------:R0:W4:Y:S01]  /*12a70*/  @P0 LDG.E.U16 R8, desc[UR20][R6.64] ;  /* 0x0000001406080981 */ /* 0x000122000c1e1500 */
[----:B------:R-:W-:Y:S01]  /*12a80*/  ISETP.GT.U32.AND P4, PT, R68, R66, PT ;  /* 0x000000424400720c */ /* 0x000fe20003f84070 */
[----:B------:R-:W-:Y:S02]  /*12a90*/  @!P6 IMAD.MOV R5, RZ, RZ, -R5 ;  /* 0x000000ffff05e224 */ /* 0x000fe400078e0a05 */
[----:B------:R-:W-:-:S04]  /*12aa0*/  IMAD.MOV.U32 R4, RZ, RZ, R41 ;  /* 0x000000ffff047224 */ /* 0x000fc800078e0029 */
[----:B------:R-:W-:Y:S01]  /*12ab0*/  @!P5 IMAD.MOV R4, RZ, RZ, -R4 ;  /* 0x000000ffff04d224 */ /* 0x000fe200078e0a04 */
[C---:B0-----:R-:W-:Y:S01]  /*12ac0*/  SEL R6, R73.reuse, R5, !P1 ;  /* 0x0000000549067207 */ /* 0x041fe20004800000 */
[----:B------:R0:W-:Y:S03]  /*12ad0*/  STL [R1+0x8b0], R26 ;  /* 0x0008b01a01007387 */ /* 0x0001e60000100800 */
[----:B------:R-:W-:Y:S01]  /*12ae0*/  SEL R5, R73, R4, !P1 ;  /* 0x0000000449057207 */ /* 0x000fe20004800000 */
[----:B------:R-:W-:Y:S02]  /*12af0*/  @!P4 IMAD.IADD R66, R66, 0x1, -R68 ;  /* 0x000000014242c824 */ /* 0x000fe400078e0a44 */
[----:B------:R-:W-:Y:S01]  /*12b00*/  IMAD R6, R6, UR7, RZ ;  /* 0x0000000706067c24 */ /* 0x000fe2000f8e02ff */
[----:B------:R-:W-:Y:S01]  /*12b10*/  PRMT R7, RZ, 0x7610, R7 ;  /* 0x00007610ff077816 */ /* 0x000fe20000000007 */
[----:B------:R-:W-:Y:S01]  /*12b20*/  IMAD.MOV.U32 R4, RZ, RZ, R66 ;  /* 0x000000ffff047224 */ /* 0x000fe200078e0042 */
[----:B------:R-:W-:Y:S01]  /*12b30*/  PRMT R34, RZ, 0x7610, R34 ;  /* 0x00007610ff227816 */ /* 0x000fe20000000022 */
[----:B0-----:R-:W4:Y:S01]  /*12b40*/  LDL R26, [R1+0x12a4] ;  /* 0x0012a400011a7983 */ /* 0x001f220000100800 */
[----:B-1----:R-:W-:Y:S01]  /*12b50*/  IMAD R5, R5, UR12, RZ ;  /* 0x0000000c05057c24 */ /* 0x002fe2000f8e02ff */
[C---:B------:R-:W-:Y:S01]  /*12b60*/  LEA R21, P4, R6.reuse, R72, 0x1 ;  /* 0x0000004806157211 */ /* 0x040fe200078808ff */
[----:B------:R-:W0:Y:S03]  /*12b70*/  LDCU UR7, c[0x0][0x3b0] ;  /* 0x00007600ff0777ac */ /* 0x000e260008000800 */
[----:B------:R-:W-:Y:S01]  /*12b80*/  LEA.HI.X.SX32 R41, R6, R69, 0x1, P4 ;  /* 0x0000004506297211 */ /* 0x000fe200020f0eff */
[----:B------:R-:W1:Y:S01]  /*12b90*/  LDCU UR12, c[0x0][0x3b0] ;  /* 0x00007600ff0c77ac */ /* 0x000e620008000800 */
[----:B--2---:R-:W-:-:S13]  /*12ba0*/  ISETP.GE.AND P5, PT, R47, RZ, PT ;  /* 0x000000ff2f00720c */ /* 0x004fda0003fa6270 */
[----:B------:R-:W-:-:S05]  /*12bb0*/  @!P5 IMAD.MOV R4, RZ, RZ, -R4 ;  /* 0x000000ffff04d224 */ /* 0x000fca00078e0a04 */
[----:B------:R-:W-:Y:S01]  /*12bc0*/  SEL R6, R73, R4, !P1 ;  /* 0x0000000449067207 */ /* 0x000fe20004800000 */
[----:B------:R-:W-:Y:S01]  /*12bd0*/  @P0 IMAD.MOV.U32 R4, RZ, RZ, R21 ;  /* 0x000000ffff040224 */ /* 0x000fe200078e0015 */
[----:B---3--:R2:W-:Y:S04]  /*12be0*/  STL [R1+0x438], R39 ;  /* 0x0004382701007387 */ /* 0x0085e80000100800 */
[----:B--2---:R-:W2:Y:S04]  /*12bf0*/  LDL.LU R39, [R1+0xa0] ;  /* 0x0000a00001277983 */ /* 0x004ea80000300800 */
[----:B------:R-:W3:Y:S04]  /*12c00*/  LDL R47, [R1+0x12c0] ;  /* 0x0012c000012f7983 */ /* 0x000ee80000100800 */
[----:B------:R0:W-:Y:S04]  /*12c10*/  STL [R1+0x8c], R66 ;  /* 0x00008c4201007387 */ /* 0x0001e80000100800 */
[----:B0-----:R-:W2:Y:S04]  /*12c20*/  LDL R66, [R1+0x12cc] ;  /* 0x0012cc0001427983 */ /* 0x001ea80000100800 */
[----:B----4-:R0:W-:Y:S02]  /*12c30*/  STL [R1+0x388], R8 ;  /* 0x0003880801007387 */ /* 0x0101e40000100800 */
[----:B0-----:R-:W-:-:S04]  /*12c40*/  LEA R8, P5, R5, R72, 0x1 ;  /* 0x0000004805087211 */ /* 0x001fc800078a08ff */
[----:B------:R-:W-:Y:S01]  /*12c50*/  LEA.HI.X.SX32 R71, R5, R69, 0x1, P5 ;  /* 0x0000004505477211 */ /* 0x000fe200028f0eff */
[----:B------:R-:W-:-:S05]  /*12c60*/  @P0 IMAD.MOV.U32 R5, RZ, RZ, R41 ;  /* 0x000000ffff050224 */ /* 0x000fca00078e0029 */
[----:B------:R0:W4:Y:S02]  /*12c70*/  @P0 LDG.E.U16 R92, desc[UR20][R4.64] ;  /* 0x00000014045c0981 */ /* 0x000124000c1e1500 */
[----:B0-----:R-:W-:Y:S02]  /*12c80*/  @P0 IMAD.MOV.U32 R4, RZ, RZ, R8 ;  /* 0x000000ffff040224 */ /* 0x001fe400078e0008 */
[----:B------:R-:W-:-:S05]  /*12c90*/  @P0 IMAD.MOV.U32 R5, RZ, RZ, R71 ;  /* 0x000000ffff050224 */ /* 0x000fca00078e0047 */
[----:B------:R0:W2:Y:S01]  /*12ca0*/  @P0 LDG.E.U16 R7, desc[UR20][R4.64] ;  /* 0x0000001404070981 */ /* 0x0000a2000c1e1500 */
[C---:B------:R-:W-:Y:S02]  /*12cb0*/  ISETP.GT.U32.AND P3, PT, R68.reuse, R67, PT ;  /* 0x000000434400720c */ /* 0x040fe40003f64070 */
[----:B------:R-:W-:-:S11]  /*12cc0*/  ISETP.GT.U32.AND P6, PT, R68, R38, PT ;  /* 0x000000264400720c */ /* 0x000fd60003fc4070 */
[--C-:B------:R-:W-:Y:S02]  /*12cd0*/  @!P3 IMAD.IADD R67, R67, 0x1, -R68.reuse ;  /* 0x000000014343b824 */ /* 0x100fe400078e0a44 */
[----:B------:R-:W-:-:S03]  /*12ce0*/  @!P6 IMAD.IADD R38, R38, 0x1, -R68 ;  /* 0x000000012626e824 */ /* 0x000fc600078e0a44 */
[C---:B------:R-:W-:Y:S01]  /*12cf0*/  ISETP.GT.U32.AND P6, PT, R68.reuse, R67, PT ;  /* 0x000000434400720c */ /* 0x040fe20003fc4070 */
[----:B------:R-:W-:Y:S01]  /*12d00*/  STL [R1+0x8e4], R21 ;  /* 0x0008e41501007387 */ /* 0x000fe20000100800 */
[----:B------:R-:W-:Y:S01]  /*12d10*/  ISETP.GT.U32.AND P4, PT, R68, R62, PT ;  /* 0x0000003e4400720c */ /* 0x000fe20003f84070 */
[----:B------:R-:W-:Y:S01]  /*12d20*/  IMAD R6, R6, UR4, RZ ;  /* 0x0000000406067c24 */ /* 0x000fe2000f8e02ff */
[----:B------:R-:W-:Y:S01]  /*12d30*/  ISETP.GE.AND P5, PT, R26, RZ, PT ;  /* 0x000000ff1a00720c */ /* 0x000fe20003fa6270 */
[----:B------:R-:W-:Y:S01]  /*12d40*/  STL [R1+0x914], R8 ;  /* 0x0009140801007387 */ /* 0x000fe20000100800 */
[----:B0-----:R-:W-:Y:S01]  /*12d50*/  PRMT R4, RZ, 0x7610, R4 ;  /* 0x00007610ff047816 */ /* 0x001fe20000000004 */
[----:B------:R-:W0:Y:S02]  /*12d60*/  LDCU UR4, c[0x0][0x3b0] ;  /* 0x00007600ff0477ac */ /* 0x000e240008000800 */
[----:B------:R1:W-:Y:S04]  /*12d70*/  STL [R1+0x8e0], R41 ;  /* 0x0008e02901007387 */ /* 0x0003e80000100800 */
[--C-:B------:R-:W-:Y:S01]  /*12d80*/  @!P6 IMAD.IADD R67, R67, 0x1, -R68.reuse ;  /* 0x000000014343e824 */ /* 0x100fe200078e0a44 */
[----:B-1----:R-:W4:Y:S04]  /*12d90*/  LDL.LU R41, [R1+0x13c4] ;  /* 0x0013c40001297983 */ /* 0x002f280000300800 */
[----:B------:R-:W4:Y:S04]  /*12da0*/  LDL.LU R21, [R1+0x13c0] ;  /* 0x0013c00001157983 */ /* 0x000f280000300800 */
[----:B------:R-:W-:Y:S04]  /*12db0*/  STL [R1+0x910], R71 ;  /* 0x0009104701007387 */ /* 0x000fe80000100800 */
[----:B------:R-:W4:Y:S01]  /*12dc0*/  LDL.LU R26, [R1+0xac] ;  /* 0x0000ac00011a7983 */ /* 0x000f220000300800 */
[----:B------:R-:W-:Y:S01]  /*12dd0*/  @!P4 IMAD.IADD R62, R62, 0x1, -R68 ;  /* 0x000000013e3ec824 */ /* 0x000fe200078e0a44 */
[----:B---3--:R-:W-:-:S02]  /*12de0*/  ISETP.GE.AND P4, PT, R47, RZ, PT ;  /* 0x000000ff2f00720c */ /* 0x008fc40003f86270 */
[----:B--2---:R1:W-:Y:S04]  /*12df0*/  STL [R1+0x380], R7 ;  /* 0x0003800701007387 */ /* 0x0043e80000100800 */
[----:B------:R-:W-:Y:S01]  /*12e00*/  STL [R1+0x98], R67 ;  /* 0x0000984301007387 */ /* 0x000fe20000100800 */
[----:B-1----:R-:W-:-:S04]  /*12e10*/  LEA R7, P6, R6, R72, 0x1 ;  /* 0x0000004806077211 */ /* 0x002fc800078c08ff */
[----:B------:R-:W-:Y:S01]  /*12e20*/  LEA.HI.X.SX32 R6, R6, R69, 0x1, P6 ;  /* 0x0000004506067211 */ /* 0x000fe200030f0eff */
[----:B------:R1:W-:Y:S04]  /*12e30*/  STL [R1+0x944], R7 ;  /* 0x0009440701007387 */ /* 0x0003e80000100800 */
[----:B------:R-:W2:Y:S04]  /*12e40*/  LDL R71, [R1+0x125c] ;  /* 0x00125c0001477983 */ /* 0x000ea80000100800 */
[----:B------:R-:W3:Y:S01]  /*12e50*/  LDL.LU R47, [R1+0xa8] ;  /* 0x0000a800012f7983 */ /* 0x000ee20000300800 */
[----:B-1----:R-:W-:-:S03]  /*12e60*/  @P0 LOP3.LUT R7, R7, R6, RZ, 0x3c, !PT ;  /* 0x0000000607070212 */ /* 0x002fc600078e3cff */
[----:B------:R1:W-:Y:S02]  /*12e70*/  STL [R1+0x940], R6 ;  /* 0x0009400601007387 */ /* 0x0003e40000100800 */
[----:B-1----:R-:W-:-:S04]  /*12e80*/  @P0 LOP3.LUT R6, R7, R6, RZ, 0x3c, !PT ;  /* 0x0000000607060212 */ /* 0x002fc800078e3cff */
[----:B------:R-:W-:-:S05]  /*12e90*/  @P0 LOP3.LUT R7, R7, R6, RZ, 0x3c, !PT ;  /* 0x0000000607070212 */ /* 0x000fca00078e3cff */
[----:B------:R1:W2:Y:S01]  /*12ea0*/  @P0 LDG.E.U16 R4, desc[UR20][R6.64] ;  /* 0x0000001406040981 */ /* 0x0002a2000c1e1500 */
[C---:B------:R-:W-:Y:S02]  /*12eb0*/  ISETP.GT.U32.AND P3, PT, R68.reuse, R38, PT ;  /* 0x000000264400720c */ /* 0x040fe40003f64070 */
[----:B------:R-:W-:-:S11]  /*12ec0*/  ISETP.GT.U32.AND P6, PT, R68, R62, PT ;  /* 0x0000003e4400720c */ /* 0x000fd60003fc4070 */
[----:B------:R-:W-:Y:S01]  /*12ed0*/  @!P3 IMAD.IADD R38, R38, 0x1, -R68 ;  /* 0x000000012626b824 */ /* 0x000fe200078e0a44 */
[----:B------:R-:W-:-:S03]  /*12ee0*/  ISETP.GT.U32.AND P3, PT, R68, R39, PT ;  /* 0x000000274400720c */ /* 0x000fc60003f64070 */
[----:B------:R-:W-:-:S04]  /*12ef0*/  IMAD.MOV.U32 R5, RZ, RZ, R38 ;  /* 0x000000ffff057224 */ /* 0x000fc800078e0026 */
[----:B------:R-:W-:Y:S01]  /*12f00*/  @!P5 IMAD.MOV R5, RZ, RZ, -R5 ;  /* 0x000000ffff05d224 */ /* 0x000fe200078e0a05 */
[----:B------:R-:W-:-:S05]  /*12f10*/  ISETP.GE.AND P5, PT, R66, RZ, PT ;  /* 0x000000ff4200720c */ /* 0x000fca0003fa6270 */
[----:B------:R-:W-:Y:S01]  /*12f20*/  @!P3 IMAD.IADD R39, R39, 0x1, -R68 ;  /* 0x000000012727b824 */ /* 0x000fe200078e0a44 */
[----:B-1----:R-:W-:-:S04]  /*12f30*/  SEL R6, R73, R5, !P1 ;  /* 0x0000000549067207 */ /* 0x002fc80004800000 */
[----:B------:R-:W-:Y:S01]  /*12f40*/  ISETP.GT.U32.AND P3, PT, R68, R39, PT ;  /* 0x000000274400720c */ /* 0x000fe20003f64070 */
[----:B------:R-:W-:Y:S02]  /*12f50*/  @!P6 IMAD.IADD R62, R62, 0x1, -R68 ;  /* 0x000000013e3ee824 */ /* 0x000fe400078e0a44 */
[----:B0-----:R-:W-:Y:S01]  /*12f60*/  IMAD R6, R6, UR4, RZ ;  /* 0x0000000406067c24 */ /* 0x001fe2000f8e02ff */
[----:B------:R-:W-:Y:S01]  /*12f70*/  PRMT R30, RZ, 0x7610, R30 ;  /* 0x00007610ff1e7816 */ /* 0x000fe2000000001e */
[----:B------:R-:W0:Y:S08]  /*12f80*/  LDCU UR4, c[0x0][0x3b0] ;  /* 0x00007600ff0477ac */ /* 0x000e300008000800 */
[----:B------:R-:W-:Y:S01]  /*12f90*/  @!P3 IMAD.IADD R39, R39, 0x1, -R68 ;  /* 0x000000012727b824 */ /* 0x000fe200078e0a44 */
[----:B--2---:R1:W-:Y:S04]  /*12fa0*/  STL [R1+0x37c], R4 ;  /* 0x00037c0401007387 */ /* 0x0043e80000100800 */
[----:B------:R-:W2:Y:S01]  /*12fb0*/  LDL.LU R8, [R1+0xb0] ;  /* 0x0000b00001087983 */ /* 0x000ea20000300800 */
[----:B-1----:R-:W-:-:S04]  /*12fc0*/  IMAD.MOV.U32 R4, RZ, RZ, R67 ;  /* 0x000000ffff047224 */ /* 0x002fc800078e0043 */
[----:B------:R-:W-:Y:S01]  /*12fd0*/  @!P4 IMAD.MOV R4, RZ, RZ, -R4 ;  /* 0x000000ffff04c224 */ /* 0x000fe200078e0a04 */
[----:B----4-:R-:W-:Y:S04]  /*12fe0*/  STL [R1+0x384], R92 ;  /* 0x0003845c01007387 */ /* 0x010fe80000100800 */
[----:B------:R-:W-:Y:S01]  /*12ff0*/  SEL R5, R73, R4, !P1 ;  /* 0x0000000449057207 */ /* 0x000fe20004800000 */
[----:B------:R-:W4:Y:S01]  /*13000*/  LDL.LU R66, [R1+0xa4] ;  /* 0x0000a40001427983 */ /* 0x000f220000300800 */
[----:B------:R-:W-:-:S03]  /*13010*/  IMAD.MOV.U32 R4, RZ, RZ, R62 ;  /* 0x000000ffff047224 */ /* 0x000fc600078e003e */
[----:B------:R1:W-:Y:S01]  /*13020*/  STL [R1+0x94], R62 ;  /* 0x0000943e01007387 */ /* 0x0003e20000100800 */
[----:B------:R-:W-:Y:S01]  /*13030*/  IMAD R5, R5, UR5, RZ ;  /* 0x0000000505057c24 */ /* 0x000fe2000f8e02ff */
[----:B------:R-:W-:Y:S01]  /*13040*/  ISETP.GT.U32.AND P4, PT, R68, R26, PT ;  /* 0x0000001a4400720c */ /* 0x000fe20003f84070 */
[----:B------:R-:W-:Y:S01]  /*13050*/  @!P5 IMAD.MOV R4, RZ, RZ, -R4 ;  /* 0x000000ffff04d224 */ /* 0x000fe200078e0a04 */
[----:B------:R-:W-:Y:S01]  /*13060*/  PRMT R7, RZ, 0x7610, R7 ;  /* 0x00007610ff077816 */ /* 0x000fe20000000007 */
[----:B------:R-:W0:Y:S01]  /*13070*/  LDCU UR5, c[0x0][0x3b0] ;  /* 0x00007600ff0577ac */ /* 0x000e220008000800 */
[-C--:B------:R-:W-:Y:S02]  /*13080*/  LEA R67, P3, R5, R72.reuse, 0x1 ;  /* 0x0000004805437211 */ /* 0x080fe400078608ff */
[----:B-1----:R-:W-:-:S04]  /*13090*/  LEA R62, P6, R6, R72, 0x1 ;  /* 0x00000048063e7211 */ /* 0x002fc800078c08ff */
[-C--:B------:R-:W-:Y:S02]  /*130a0*/  LEA.HI.X.SX32 R38, R6, R69.reuse, 0x1, P6 ;  /* 0x0000004506267211 */ /* 0x080fe400030f0eff */
[----:B------:R-:W-:Y:S02]  /*130b0*/  LEA.HI.X.SX32 R92, R5, R69, 0x1, P3 ;  /* 0x00000045055c7211 */ /* 0x000fe400018f0eff */
[----:B------:R-:W-:Y:S01]  /*130c0*/  SEL R6, R73, R4, !P1 ;  /* 0x0000000449067207 */ /* 0x000fe20004800000 */
[----:B------:R-:W-:Y:S02]  /*130d0*/  @P0 IMAD.MOV.U32 R4, RZ, RZ, R62 ;  /* 0x000000ffff040224 */ /* 0x000fe400078e003e */
[----:B------:R-:W-:-:S05]  /*130e0*/  @P0 IMAD.MOV.U32 R5, RZ, RZ, R38 ;  /* 0x000000ffff050224 */ /* 0x000fca00078e0026 */
[----:B------:R1:W2:Y:S02]  /*130f0*/  @P0 LDG.E.U16 R34, desc[UR20][R4.64] ;  /* 0x0000001404220981 */ /* 0x0002a4000c1e1500 */
[----:B-1----:R-:W-:Y:S02]  /*13100*/  @P0 IMAD.MOV.U32 R4, RZ, RZ, R67 ;  /* 0x000000ffff040224 */ /* 0x002fe400078e0043 */
[----:B------:R-:W-:-:S05]  /*13110*/  @P0 IMAD.MOV.U32 R5, RZ, RZ, R92 ;  /* 0x000000ffff050224 */ /* 0x000fca00078e005c */
[----:B------:R1:W4:Y:S01]  /*13120*/  @P0 LDG.E.U16 R30, desc[UR20][R4.64] ;  /* 0x00000014041e0981 */ /* 0x000322000c1e1500 */
[----:B------:R-:W-:Y:S01]  /*13130*/  ISETP.GE.AND P5, PT, R71, RZ, PT ;  /* 0x000000ff4700720c */ /* 0x000fe20003fa6270 */
[----:B------:R-:W-:Y:S02]  /*13140*/  IMAD R6, R6, UR7, RZ ;  /* 0x0000000706067c24 */ /* 0x000fe4000f8e02ff */
[----:B------:R-:W-:Y:S01]  /*13150*/  STL [R1+0x974], R62 ;  /* 0x0009743e01007387 */ /* 0x000fe20000100800 */
[----:B------:R-:W-:Y:S01]  /*13160*/  @!P4 IMAD.IADD R26, R26, 0x1, -R68 ;  /* 0x000000011a1ac824 */ /* 0x000fe200078e0a44 */
[----:B---3--:R-:W-:Y:S01]  /*13170*/  ISETP.GT.U32.AND P6, PT, R68, R47, PT ;  /* 0x0000002f4400720c */ /* 0x008fe20003fc4070 */
[----:B------:R-:W3:Y:S01]  /*13180*/  LDCU UR7, c[0x0][0x3b0] ;  /* 0x00007600ff0777ac */ /* 0x000ee20008000800 */
[----:B------:R-:W-:Y:S01]  /*13190*/  STL [R1+0x9a4], R67 ;  /* 0x0009a44301007387 */ /* 0x000fe20000100800 */
[----:B-1----:R-:W-:-:S03]  /*131a0*/  IMAD.MOV.U32 R4, RZ, RZ, R39 ;  /* 0x000000ffff047224 */ /* 0x002fc600078e0027 */
[----:B------:R1:W-:Y:S01]  /*131b0*/  STL [R1+0x970], R38 ;  /* 0x0009702601007387 */ /* 0x0003e20000100800 */
[----:B------:R-:W-:-:S03]  /*131c0*/  LEA R5, P4, R6, R72, 0x1 ;  /* 0x0000004806057211 */ /* 0x000fc600078808ff */
[----:B------:R-:W3:Y:S01]  /*131d0*/  LDL R71, [R1+0x11f0] ;  /* 0x0011f00001477983 */ /* 0x000ee20000100800 */
[----:B------:R-:W-:Y:S01]  /*131e0*/  @!P5 IMAD.MOV R4, RZ, RZ, -R4 ;  /* 0x000000ffff04d224 */ /* 0x000fe200078e0a04 */
[----:B------:R-:W-:Y:S02]  /*131f0*/  LEA.HI.X.SX32 R39, R6, R69, 0x1, P4 ;  /* 0x0000004506277211 */ /* 0x000fe400020f0eff */
[----:B-1----:R-:W3:Y:S04]  /*13200*/  LDL.LU R38, [R1+0x13bc] ;  /* 0x0013bc0001267983 */ /* 0x002ee80000300800 */
[----:B------:R-:W3:Y:S04]  /*13210*/  LDL R62, [R1+0x1124] ;  /* 0x00112400013e7983 */ /* 0x000ee80000100800 */
[----:B------:R-:W-:Y:S01]  /*13220*/  STL [R1+0x9a0], R92 ;  /* 0x0009a05c01007387 */ /* 0x000fe20000100800 */
[----:B------:R-:W-:Y:S01]  /*13230*/  SEL R6, R73, R4, !P1 ;  /* 0x0000000449067207 */ /* 0x000fe20004800000 */
[----:B------:R-:W-:-:S02]  /*13240*/  @P0 IMAD.MOV.U32 R4, RZ, RZ, R5 ;  /* 0x000000ffff040224 */ /* 0x000fc400078e0005 */
[----:B--2---:R1:W-:Y:S04]  /*13250*/  STL [R1+0x378], R34 ;  /* 0x0003782201007387 */ /* 0x0043e80000100800 */
[----:B-1----:R-:W2:Y:S04]  /*13260*/  LDL.LU R34, [R1+0x13b8] ;  /* 0x0013b80001227983 */ /* 0x002ea80000300800 */
[----:B------:R-:W2:Y:S04]  /*13270*/  LDL.LU R67, [R1+0xb4] ;  /* 0x0000b40001437983 */ /* 0x000ea80000300800 */
[----:B----4-:R1:W-:Y:S04]  /*13280*/  STL [R1+0x374], R30 ;  /* 0x0003741e01007387 */ /* 0x0103e80000100800 */
[----:B-1----:R-:W4:Y:S04]  /*13290*/  LDL R30, [R1+0x1008] ;  /* 0x00100800011e7983 */ /* 0x002f280000100800 */
[----:B------:R1:W-:Y:S02]  /*132a0*/  STL [R1+0x9d4], R5 ;  /* 0x0009d40501007387 */ /* 0x0003e40000100800 */
[----:B-1----:R-:W-:-:S05]  /*132b0*/  @P0 IMAD.MOV.U32 R5, RZ, RZ, R39 ;  /* 0x000000ffff050224 */ /* 0x002fca00078e0027 */
[----:B------:R1:W2:Y:S01]  /*132c0*/  @P0 LDG.E.U16 R7, desc[UR20][R4.64] ;  /* 0x0000001404070981 */ /* 0x0002a2000c1e1500 */
[----:B------:R-:W-:Y:S01]  /*132d0*/  @!P6 IMAD.IADD R47, R47, 0x1, -R68 ;  /* 0x000000012f2fe824 */ /* 0x000fe200078e0a44 */
[C---:B------:R-:W-:Y:S02]  /*132e0*/  ISETP.GT.U32.AND P6, PT, R68.reuse, R26, PT ;  /* 0x0000001a4400720c */ /* 0x040fe40003fc4070 */
[----:B------:R-:W-:Y:S01]  /*132f0*/  ISETP.GT.U32.AND P5, PT, R68, R66, PT ;  /* 0x000000424400720c */ /* 0x000fe20003fa4070 */
[----:B0-----:R-:W-:Y:S01]  /*13300*/  IMAD R6, R6, UR4, RZ ;  /* 0x0000000406067c24 */ /* 0x001fe2000f8e02ff */
[----:B------:R0:W-:Y:S01]  /*13310*/  STL [R1+0x9d0], R39 ;  /* 0x0009d02701007387 */ /* 0x0001e20000100800 */
[----:B-1----:R-:W-:Y:S01]  /*13320*/  PRMT R4, RZ, 0x7610, R4 ;  /* 0x00007610ff047816 */ /* 0x002fe20000000004 */
[----:B------:R-:W1:Y:S07]  /*13330*/  LDCU UR4, c[0x0][0x3b0] ;  /* 0x00007600ff0477ac */ /* 0x000e6e0008000800 */
[--C-:B------:R-:W-:Y:S01]  /*13340*/  @!P6 IMAD.IADD R26, R26, 0x1, -R68.reuse ;  /* 0x000000011a1ae824 */ /* 0x100fe200078e0a44 */
[----:B0-----:R-:W4:Y:S01]  /*13350*/  LDL R39, [R1+0xf90] ;  /* 0x000f900001277983 */ /* 0x001f220000100800 */
[----:B------:R-:W-:Y:S01]  /*13360*/  @!P5 IMAD.IADD R66, R66, 0x1, -R68 ;  /* 0x000000014242d824 */ /* 0x000fe200078e0a44 */
[----:B---3--:R-:W-:-:S02]  /*13370*/  ISETP.GE.AND P5, PT, R62, RZ, PT ;  /* 0x000000ff3e00720c */ /* 0x008fc40003fa6270 */
[----:B--2---:R0:W-:Y:S04]  /*13380*/  STL [R1+0x370], R7 ;  /* 0x0003700701007387 */ /* 0x0041e80000100800 */
[----:B------:R-:W2:Y:S01]  /*13390*/  LDL.LU R62, [R1+0xb8] ;  /* 0x0000b800013e7983 */ /* 0x000ea20000300800 */
[----:B0-----:R-:W-:-:S04]  /*133a0*/  LEA R7, P6, R6, R72, 0x1 ;  /* 0x0000004806077211 */ /* 0x001fc800078c08ff */
[----:B------:R-:W-:Y:S01]  /*133b0*/  LEA.HI.X.SX32 R6, R6, R69, 0x1, P6 ;  /* 0x0000004506067211 */ /* 0x000fe200030f0eff */
[----:B------:R0:W-:Y:S04]  /*133c0*/  STL [R1+0xa04], R7 ;  /* 0x000a040701007387 */ /* 0x0001e80000100800 */
[----:B------:R3:W-:Y:S01]  /*133d0*/  STL [R1+0xa00], R6 ;  /* 0x000a000601007387 */ /* 0x0007e20000100800 */
[----:B0-----:R-:W-:-:S04]  /*133e0*/  @P0 LOP3.LUT R7, R7, R6, RZ, 0x3c, !PT ;  /* 0x0000000607070212 */ /* 0x001fc800078e3cff */
[----:B---3--:R-:W-:-:S04]  /*133f0*/  @P0 LOP3.LUT R6, R7, R6, RZ, 0x3c, !PT ;  /* 0x0000000607060212 */ /* 0x008fc800078e3cff */
[----:B------:R-:W-:-:S05]  /*13400*/  @P0 LOP3.LUT R7, R7, R6, RZ, 0x3c, !PT ;  /* 0x0000000607070212 */ /* 0x000fca00078e3cff */
[----:B------:R0:W3:Y:S01]  /*13410*/  @P0 LDG.E.U16 R4, desc[UR20][R6.64] ;  /* 0x0000001406040981 */ /* 0x0000e2000c1e1500 */
[C---:B------:R-:W-:Y:S02]  /*13420*/  ISETP.GT.U32.AND P3, PT, R68.reuse, R8, PT ;  /* 0x000000084400720c */ /* 0x040fe40003f64070 */
[----:B------:R-:W-:Y:S01]  /*13430*/  ISETP.GT.U32.AND P4, PT, R68, R47, PT ;  /* 0x0000002f4400720c */ /* 0x000fe20003f84070 */
[----:B------:R-:W-:-:S10]  /*13440*/  IMAD.MOV.U32 R5, RZ, RZ, R26 ;  /* 0x000000ffff057224 */ /* 0x000fd400078e001a */
[--C-:B------:R-:W-:Y:S01]  /*13450*/  @!P3 IMAD.IADD R8, R8, 0x1, -R68.reuse ;  /* 0x000000010808b824 */ /* 0x100fe200078e0a44 */
[----:B------:R-:W-:Y:S01]  /*13460*/  ISETP.GE.AND P3, PT, R71, RZ, PT ;  /* 0x000000ff4700720c */ /* 0x000fe20003f66270 */
[----:B------:R-:W-:Y:S01]  /*13470*/  @!P4 IMAD.IADD R47, R47, 0x1, -R68 ;  /* 0x000000012f2fc824 */ /* 0x000fe200078e0a44 */
[----:B------:R-:W-:-:S04]  /*13480*/  ISETP.GT.U32.AND P4, PT, R68, R66, PT ;  /* 0x000000424400720c */ /* 0x000fc80003f84070 */
[----:B------:R-:W-:Y:S01]  /*13490*/  STL [R1+0xa8], R47 ;  /* 0x0000a82f01007387 */ /* 0x000fe20000100800 */
[----:B------:R-:W-:-:S06]  /*134a0*/  ISETP.GT.U32.AND P6, PT, R68, R67, PT ;  /* 0x000000434400720c */ /* 0x000fcc0003fc4070 */
[----:B------:R-:W-:-:S05]  /*134b0*/  @!P3 IMAD.MOV R5, RZ, RZ, -R5 ;  /* 0x000000ffff05b224 */ /* 0x000fca00078e0a05 */
[----:B0-----:R-:W-:Y:S01]  /*134c0*/  SEL R6, R73, R5, !P1 ;  /* 0x0000000549067207 */ /* 0x001fe20004800000 */
[----:B------:R-:W-:Y:S01]  /*134d0*/  @!P4 IMAD.IADD R66, R66, 0x1, -R68 ;  /* 0x000000014242c824 */ /* 0x000fe200078e0a44 */
[----:B------:R-:W-:-:S03]  /*134e0*/  ISETP.GT.U32.AND P3, PT, R68, R8, PT ;  /* 0x000000084400720c */ /* 0x000fc60003f64070 */
[----:B------:R-:W-:Y:S02]  /*134f0*/  IMAD R6, R6, UR5, RZ ;  /* 0x0000000506067c24 */ /* 0x000fe4000f8e02ff */
[----:B------:R-:W-:Y:S01]  /*13500*/  @!P6 IMAD.IADD R67, R67, 0x1, -R68 ;  /* 0x000000014343e824 */ /* 0x000fe200078e0a44 */
[----:B----4-:R-:W-:Y:S01]  /*13510*/  ISETP.GE.AND P4, PT, R39, RZ, PT ;  /* 0x000000ff2700720c */ /* 0x010fe20003f86270 */
[----:B------:R-:W0:Y:S01]  /*13520*/  LDCU UR5, c[0x0][0x3b0] ;  /* 0x00007600ff0577ac */ /* 0x000e220008000800 */
[----:B------:R-:W-:-:S05]  /*13530*/  PRMT R29, RZ, 0x7610, R29 ;  /* 0x00007610ff1d7816 */ /* 0x000fca000000001d */
[----:B------:R-:W-:Y:S01]  /*13540*/  @!P3 IMAD.IADD R8, R8, 0x1, -R68 ;  /* 0x000000010808b824 */ /* 0x000fe200078e0a44 */
[----:B------:R-:W-:Y:S02]  /*13550*/  PRMT R33, RZ, 0x7610, R33 ;  /* 0x00007610ff217816 */ /* 0x000fe40000000021 */
[----:B------:R-:W-:Y:S01]  /*13560*/  PRMT R13, RZ, 0x7610, R13 ;  /* 0x00007610ff0d7816 */ /* 0x000fe2000000000d */
[----:B---3--:R3:W-:Y:S02]  /*13570*/  STL [R1+0x36c], R4 ;  /* 0x00036c0401007387 */ /* 0x0087e40000100800 */
[----:B---3--:R-:W-:Y:S02]  /*13580*/  IMAD.MOV.U32 R4, RZ, RZ, R47 ;  /* 0x000000ffff047224 */ /* 0x008fe400078e002f */
[----:B------:R-:W3:Y:S02]  /*13590*/  LDL R47, [R1+0xfa4] ;  /* 0x000fa400012f7983 */ /* 0x000ee40000100800 */
[----:B------:R-:W-:Y:S01]  /*135a0*/  @!P5 IMAD.MOV R4, RZ, RZ, -R4 ;  /* 0x000000ffff04d224 */ /* 0x000fe200078e0a04 */
[----:B------:R-:W-:Y:S01]  /*135b0*/  ISETP.GE.AND P5, PT, R30, RZ, PT ;  /* 0x000000ff1e00720c */ /* 0x000fe20003fa6270 */
[----:B------:R-:W4:Y:S03]  /*135c0*/  LDL.LU R92, [R1+0xbc] ;  /* 0x0000bc00015c7983 */ /* 0x000f260000300800 */
[----:B------:R-:W-:Y:S01]  /*135d0*/  SEL R5, R73, R4, !P1 ;  /* 0x0000000449057207 */ /* 0x000fe20004800000 */
[----:B------:R-:W-:Y:S01]  /*135e0*/  IMAD.MOV.U32 R4, RZ, RZ, R66 ;  /* 0x000000ffff047224 */ /* 0x000fe200078e0042 */
[----:B------:R-:W-:-:S03]  /*135f0*/  LEA R30, P6, R6, R72, 0x1 ;  /* 0x00000048061e7211 */ /* 0x000fc600078c08ff */
[----:B-1----:R-:W-:Y:S01]  /*13600*/  IMAD R5, R5, UR4, RZ ;  /* 0x0000000405057c24 */ /* 0x002fe2000f8e02ff */
[----:B------:R-:W-:Y:S01]  /*13610*/  LEA.HI.X.SX32 R39, R6, R69, 0x1, P6 ;  /* 0x0000004506277211 */ /* 0x000fe200030f0eff */
[----:B------:R1:W-:Y:S01]  /*13620*/  STL [R1+0xa4], R66 ;  /* 0x0000a44201007387 */ /* 0x0003e20000100800 */
[----:B------:R-:W-:Y:S01]  /*13630*/  ISETP.GT.U32.AND P3, PT, R68, R67, PT ;  /* 0x000000434400720c */ /* 0x000fe20003f64070 */
[----:B------:R-:W-:Y:S01]  /*13640*/  @!P5 IMAD.MOV R4, RZ, RZ, -R4 ;  /* 0x000000ffff04d224 */ /* 0x000fe200078e0a04 */
[----:B------:R-:W-:Y:S01]  /*13650*/  LEA R7, P5, R5, R72, 0x1 ;  /* 0x0000004805077211 */ /* 0x000fe200078a08ff */
[----:B------:R-:W0:Y:S03]  /*13660*/  LDCU UR4, c[0x0][0x3b0] ;  /* 0x00007600ff0477ac */ /* 0x000e260008000800 */
[----:B------:R-:W-:Y:S01]  /*13670*/  SEL R6, R73, R4, !P1 ;  /* 0x0000000449067207 */ /* 0x000fe20004800000 */
[----:B------:R-:W-:Y:S01]  /*13680*/  @P0 IMAD.MOV.U32 R4, RZ, RZ, R30 ;  /* 0x000000ffff040224 */ /* 0x000fe200078e001e */
[----:B------:R-:W-:Y:S01]  /*13690*/  LEA.HI.X.SX32 R71, R5, R69, 0x1, P5 ;  /* 0x0000004505477211 */ /* 0x000fe200028f0eff */
[----:B------:R-:W-:Y:S01]  /*136a0*/  @P0 IMAD.MOV.U32 R5, RZ, RZ, R39 ;  /* 0x000000ffff050224 */ /* 0x000fe200078e0027 */
[----:B-1----:R-:W4:Y:S04]  /*136b0*/  LDL R66, [R1+0xfc4] ;  /* 0x000fc40001427983 */ /* 0x002f280000100800 */
[----:B------:R1:W4:Y:S04]  /*136c0*/  @P0 LDG.E.U16 R29, desc[UR20][R4.64] ;  /* 0x00000014041d0981 */ /* 0x000328000c1e1500 */
[----:B------:R-:W4:Y:S04]  /*136d0*/  LDL.LU R26, [R1+0xc0] ;  /* 0x0000c000011a7983 */ /* 0x000f280000300800 */
[----:B------:R-:W-:Y:S01]  /*136e0*/  STL [R1+0xa34], R30 ;  /* 0x000a341e01007387 */ /* 0x000fe20000100800 */
[----:B-1----:R-:W-:-:S02]  /*136f0*/  IMAD.MOV.U32 R4, RZ, RZ, R8 ;  /* 0x000000ffff047224 */ /* 0x002fc400078e0008 */
[----:B------:R-:W-:Y:S01]  /*13700*/  IMAD R8, R6, UR7, RZ ;  /* 0x0000000706087c24 */ /* 0x000fe2000f8e02ff */
[----:B------:R1:W-:Y:S01]  /*13710*/  STL [R1+0xa64], R7 ;  /* 0x000a640701007387 */ /* 0x0003e20000100800 */
[----:B------:R-:W-:Y:S01]  /*13720*/  @P0 IMAD.MOV.U32 R6, RZ, RZ, R7 ;  /* 0x000000ffff060224 */ /* 0x000fe200078e0007 */
[----:B------:R-:W-:Y:S01]  /*13730*/  PRMT R27, RZ, 0x7610, R27 ;  /* 0x00007610ff1b7816 */ /* 0x000fe2000000001b */
[----:B------:R-:W-:Y:S01]  /*13740*/  @!P4 IMAD.MOV R4, RZ, RZ, -R4 ;  /* 0x000000ffff04c224 */ /* 0x000fe200078e0a04 */
[----:B--2---:R-:W-:Y:S01]  /*13750*/  ISETP.GT.U32.AND P6, PT, R68, R62, PT ;  /* 0x0000003e4400720c */ /* 0x004fe20003fc4070 */
[----:B------:R-:W-:Y:S01]  /*13760*/  @!P3 IMAD.IADD R67, R67, 0x1, -R68 ;  /* 0x000000014343b824 */ /* 0x000fe200078e0a44 */
[----:B------:R-:W-:Y:S01]  /*13770*/  PRMT R31, RZ, 0x7610, R31 ;  /* 0x00007610ff1f7816 */ /* 0x000fe2000000001f */
[----:B------:R-:W2:Y:S01]  /*13780*/  LDCU UR7, c[0x0][0x3b0] ;  /* 0x00007600ff0777ac */ /* 0x000ea20008000800 */
[----:B-1----:R-:W-:-:S05]  /*13790*/  @P0 IMAD.MOV.U32 R7, RZ, RZ, R71 ;  /* 0x000000ffff070224 */ /* 0x002fca00078e0047 */
[----:B------:R1:W2:Y:S02]  /*137a0*/  @P0 LDG.E.U16 R33, desc[UR20][R6.64] ;  /* 0x0000001406210981 */ /* 0x0002a4000c1e1500 */
[----:B-1----:R-:W-:-:S04]  /*137b0*/  LEA R6, P4, R8, R72, 0x1 ;  /* 0x0000004808067211 */ /* 0x002fc800078808ff */
[----:B------:R-:W-:-:S05]  /*137c0*/  LEA.HI.X.SX32 R7, R8, R69, 0x1, P4 ;  /* 0x0000004508077211 */ /* 0x000fca00020f0eff */
[----:B------:R1:W2:Y:S01]  /*137d0*/  @P0 LDG.E.U16 R13, desc[UR20][R6.64] ;  /* 0x00000014060d0981 */ /* 0x0002a2000c1e1500 */
[----:B------:R-:W-:-:S03]  /*137e0*/  SEL R5, R73, R4, !P1 ;  /* 0x0000000449057207 */ /* 0x000fc60004800000 */
[----:B------:R0:W-:Y:S01]  /*137f0*/  STL [R1+0xa30], R39 ;  /* 0x000a302701007387 */ /* 0x0001e20000100800 */
[----:B------:R-:W-:Y:S02]  /*13800*/  IMAD.MOV.U32 R4, RZ, RZ, R67 ;  /* 0x000000ffff047224 */ /* 0x000fe400078e0043 */
[----:B------:R-:W-:Y:S01]  /*13810*/  IMAD R5, R5, UR11, RZ ;  /* 0x0000000b05057c24 */ /* 0x000fe2000f8e02ff */
[----:B0-----:R-:W2:Y:S04]  /*13820*/  LDL.LU R39, [R1+0x13b4] ;  /* 0x0013b40001277983 */ /* 0x001ea80000300800 */
[----:B------:R-:W2:Y:S01]  /*13830*/  LDL.LU R30, [R1+0x13b0] ;  /* 0x0013b000011e7983 */ /* 0x000ea20000300800 */
[----:B---3--:R-:W-:Y:S02]  /*13840*/  ISETP.GE.AND P5, PT, R47, RZ, PT ;  /* 0x000000ff2f00720c */ /* 0x008fe40003fa6270 */
[----:B----4-:R-:W-:-:S11]  /*13850*/  ISETP.GT.U32.AND P3, PT, R68, R92, PT ;  /* 0x0000005c4400720c */ /* 0x010fd60003f64070 */
[----:B------:R-:W-:Y:S02]  /*13860*/  @!P5 IMAD.MOV R4, RZ, RZ, -R4 ;  /* 0x000000ffff04d224 */ /* 0x000fe400078e0a04 */
[----:B------:R-:W-:Y:S01]  /*13870*/  @!P3 IMAD.IADD R92, R92, 0x1, -R68 ;  /* 0x000000015c5cb824 */ /* 0x000fe200078e0a44 */
[----:B------:R0:W-:Y:S01]  /*13880*/  STL [R1+0x368], R29 ;  /* 0x0003681d01007387 */ /* 0x0001e20000100800 */
[----:B------:R-:W-:-:S03]  /*13890*/  ISETP.GE.AND P3, PT, R66, RZ, PT ;  /* 0x000000ff4200720c */ /* 0x000fc60003f66270 */
[----:B0-----:R-:W3:Y:S04]  /*138a0*/  LDL.LU R29, [R1+0x13ac] ;  /* 0x0013ac00011d7983 */ /* 0x001ee80000300800 */
[----:B------:R-:W-:Y:S04]  /*138b0*/  STL [R1+0xa60], R71 ;  /* 0x000a604701007387 */ /* 0x000fe80000100800 */
[----:B------:R-:W4:Y:S04]  /*138c0*/  LDL.LU R47, [R1+0xc4] ;  /* 0x0000c400012f7983 */ /* 0x000f280000300800 */
[----:B------:R0:W-:Y:S04]  /*138d0*/  STL [R1+0xb4], R67 ;  /* 0x0000b44301007387 */ /* 0x0001e80000100800 */
[----:B------:R1:W-:Y:S04]  /*138e0*/  STL [R1+0xa94], R6 ;  /* 0x000a940601007387 */ /* 0x0003e80000100800 */
[----:B------:R-:W-:Y:S04]  /*138f0*/  STL [R1+0xa90], R7 ;  /* 0x000a900701007387 */ /* 0x000fe80000100800 */
[----:B0-----:R-:W3:Y:S01]  /*13900*/  LDL R67, [R1+0xfe4] ;  /* 0x000fe40001437983 */ /* 0x001ee20000100800 */
[----:B-1----:R-:W-:-:S03]  /*13910*/  LEA R6, P5, R5, R72, 0x1 ;  /* 0x0000004805067211 */ /* 0x002fc600078a08ff */
[----:B------:R-:W3:Y:S04]  /*13920*/  LDL.LU R71, [R1+0xcc] ;  /* 0x0000cc0001477983 */ /* 0x000ee80000300800 */
[----:B------:R-:W3:Y:S01]  /*13930*/  LDL R66, [R1+0x100c] ;  /* 0x00100c0001427983 */ /* 0x000ee20000100800 */
[----:B------:R-:W-:-:S03]  /*13940*/  SEL R4, R73, R4, !P1 ;  /* 0x0000000449047207 */ /* 0x000fc60004800000 */
[----:B------:R-:W-:Y:S04]  /*13950*/  STL [R1+0x2cc], R6 ;  /* 0x0002cc0601007387 */ /* 0x000fe80000100800 */
[----:B--2---:R0:W-:Y:S04]  /*13960*/  STL [R1+0x35c], R33 ;  /* 0x00035c2101007387 */ /* 0x0041e80000100800 */
[----:B0-----:R-:W2:Y:S04]  /*13970*/  LDL.LU R33, [R1+0xc8] ;  /* 0x0000c80001217983 */ /* 0x001ea80000300800 */
[----:B------:R0:W-:Y:S02]  /*13980*/  STL [R1+0x358], R13 ;  /* 0x0003580d01007387 */ /* 0x0001e40000100800 */
[----:B0-----:R-:W-:Y:S01]  /*13990*/  LEA.HI.X.SX32 R13, R5, R69, 0x1, P5 ;  /* 0x00000045050d7211 */ /* 0x001fe200028f0eff */
[----:B------:R-:W-:-:S02]  /*139a0*/  IMAD.MOV.U32 R5, RZ, RZ, R6 ;  /* 0x000000ffff057224 */ /* 0x000fc400078e0006 */
[----:B------:R-:W-:Y:S02]  /*139b0*/  IMAD R6, R4, UR11, RZ ;  /* 0x0000000b04067c24 */ /* 0x000fe4000f8e02ff */
[----:B------:R-:W-:-:S05]  /*139c0*/  IMAD.MOV.U32 R4, RZ, RZ, R13 ;  /* 0x000000ffff047224 */ /* 0x000fca00078e000d */
[----:B------:R-:W-:-:S04]  /*139d0*/  @P0 LOP3.LUT R5, R5, R4, RZ, 0x3c, !PT ;  /* 0x0000000405050212 */ /* 0x000fc800078e3cff */
[----:B------:R-:W-:-:S04]  /*139e0*/  @P0 LOP3.LUT R4, R5, R4, RZ, 0x3c, !PT ;  /* 0x0000000405040212 */ /* 0x000fc800078e3cff */
[----:B------:R-:W-:-:S05]  /*139f0*/  @P0 LOP3.LUT R5, R5, R4, RZ, 0x3c, !PT ;  /* 0x0000000405050212 */ /* 0x000fca00078e3cff */
[----:B------:R0:W2:Y:S01]  /*13a00*/  @P0 LDG.E.U16 R27, desc[UR20][R4.64] ;  /* 0x00000014041b0981 */ /* 0x0000a2000c1e1500 */
[----:B------:R-:W-:-:S05]  /*13a10*/  @!P6 IMAD.IADD R62, R62, 0x1, -R68 ;  /* 0x000000013e3ee824 */ /* 0x000fca00078e0a44 */
[----:B------:R-:W-:Y:S01]  /*13a20*/  ISETP.GT.U32.AND P6, PT, R68, R62, PT ;  /* 0x0000003e4400720c */ /* 0x000fe20003fc4070 */
[----:B------:R1:W-:Y:S01]  /*13a30*/  STL [R1+0x2c8], R13 ;  /* 0x0002c80d01007387 */ /* 0x0003e20000100800 */
[----:B------:R-:W-:-:S03]  /*13a40*/  PRMT R7, RZ, 0x7610, R7 ;  /* 0x00007610ff077816 */ /* 0x000fc60000000007 */
[----:B-1----:R-:W3:Y:S08]  /*13a50*/  LDL.LU R13, [R1+0x13a8] ;  /* 0x0013a800010d7983 */ /* 0x002ef00000300800 */
[----:B------:R-:W-:Y:S01]  /*13a60*/  @!P6 IMAD.IADD R62, R62, 0x1, -R68 ;  /* 0x000000013e3ee824 */ /* 0x000fe200078e0a44 */
[----:B0-----:R-:W-:-:S03]  /*13a70*/  LEA R5, P6, R6, R72, 0x1 ;  /* 0x0000004806057211 */ /* 0x001fc600078c08ff */
[----:B------:R-:W-:Y:S01]  /*13a80*/  IMAD.MOV.U32 R4, RZ, RZ, R62 ;  /* 0x000000ffff047224 */ /* 0x000fe200078e003e */
[----:B------:R0:W-:Y:S03]  /*13a90*/  STL [R1+0xb8], R62 ;  /* 0x0000b83e01007387 */ /* 0x0001e60000100800 */
[----:B------:R-:W-:Y:S01]  /*13aa0*/  @!P3 IMAD.MOV R4, RZ, RZ, -R4 ;  /* 0x000000ffff04b224 */ /* 0x000fe200078e0a04 */
[----:B0-----:R-:W3:Y:S04]  /*13ab0*/  LDL R62, [R1+0x1034] ;  /* 0x00103400013e7983 */ /* 0x001ee80000100800 */
[----:B------:R-:W-:Y:S04]  /*13ac0*/  STL [R1+0x314], R5 ;  /* 0x0003140501007387 */ /* 0x000fe80000100800 */
[----:B--2---:R0:W-:Y:S02]  /*13ad0*/  STL [R1+0x34c], R27 ;  /* 0x00034c1b01007387 */ /* 0x0041e40000100800 */
[----:B0-----:R-:W-:-:S02]  /*13ae0*/  LEA.HI.X.SX32 R27, R6, R69, 0x1, P6 ;  /* 0x00000045061b7211 */ /* 0x001fc400030f0eff */
[----:B------:R-:W-:Y:S01]  /*13af0*/  SEL R6, R73, R4, !P1 ;  /* 0x0000000449067207 */ /* 0x000fe20004800000 */
[----:B------:R-:W-:Y:S02]  /*13b00*/  @P0 IMAD.MOV.U32 R4, RZ, RZ, R5 ;  /* 0x000000ffff040224 */ /* 0x000fe400078e0005 */
[----:B------:R-:W-:-:S05]  /*13b10*/  @P0 IMAD.MOV.U32 R5, RZ, RZ, R27 ;  /* 0x000000ffff050224 */ /* 0x000fca00078e001b */
[----:B------:R0:W2:Y:S01]  /*13b20*/  @P0 LDG.E.U16 R7, desc[UR20][R4.64] ;  /* 0x0000001404070981 */ /* 0x0000a2000c1e1500 */
[----:B------:R-:W-:-:S13]  /*13b30*/  ISETP.GT.U32.AND P4, PT, R68, R26, PT ;  /* 0x0000001a4400720c */ /* 0x000fda0003f84070 */
[----:B------:R-:W-:-:S05]  /*13b40*/  @!P4 IMAD.IADD R26, R26, 0x1, -R68 ;  /* 0x000000011a1ac824 */ /* 0x000fca00078e0a44 */
[----:B------:R-:W-:Y:S01]  /*13b50*/  ISETP.GT.U32.AND P4, PT, R68, R26, PT ;  /* 0x0000001a4400720c */ /* 0x000fe20003f84070 */
[----:B------:R-:W-:Y:S01]  /*13b60*/  IMAD R6, R6, UR4, RZ ;  /* 0x0000000406067c24 */ /* 0x000fe2000f8e02ff */
[----:B------:R1:W-:Y:S01]  /*13b70*/  STL [R1+0x308], R27 ;  /* 0x0003081b01007387 */ /* 0x0003e20000100800 */
[----:B---3--:R-:W-:Y:S01]  /*13b80*/  ISETP.GE.AND P6, PT, R67, RZ, PT ;  /* 0x000000ff4300720c */ /* 0x008fe20003fc6270 */
[----:B------:R-:W3:Y:S02]  /*13b90*/  LDCU UR4, c[0x0][0x3b0] ;  /* 0x00007600ff0477ac */ /* 0x000ee40008000800 */
[----:B------:R-:W3:Y:S04]  /*13ba0*/  LDL R67, [R1+0x1090] ;  /* 0x0010900001437983 */ /* 0x000ee80000100800 */
[----:B-1----:R-:W3:Y:S03]  /*13bb0*/  LDL.LU R27, [R1+0xd0] ;  /* 0x0000d000011b7983 */ /* 0x002ee60000300800 */
[----:B------:R-:W-:Y:S01]  /*13bc0*/  @!P4 IMAD.IADD R26, R26, 0x1, -R68 ;  /* 0x000000011a1ac824 */ /* 0x000fe200078e0a44 */
[----:B0-----:R-:W-:Y:S01]  /*13bd0*/  PRMT R4, RZ, 0x7610, R4 ;  /* 0x00007610ff047816 */ /* 0x001fe20000000004 */
[----:B--2---:R0:W-:Y:S02]  /*13be0*/  STL [R1+0x348], R7 ;  /* 0x0003480701007387 */ /* 0x0041e40000100800 */
[----:B0-----:R-:W-:-:S04]  /*13bf0*/  LEA R7, P4, R6, R72, 0x1 ;  /* 0x0000004806077211 */ /* 0x001fc800078808ff */
[----:B------:R-:W-:Y:S01]  /*13c00*/  LEA.HI.X.SX32 R6, R6, R69, 0x1, P4 ;  /* 0x0000004506067211 */ /* 0x000fe200020f0eff */
[----:B------:R0:W-:Y:S04]  /*13c10*/  STL [R1+0x52c], R7 ;  /* 0x00052c0701007387 */ /* 0x0001e80000100800 */
[----:B------:R1:W-:Y:S01]  /*13c20*/  STL [R1+0x528], R6 ;  /* 0x0005280601007387 */ /* 0x0003e20000100800 */
[----:B0-----:R-:W-:-:S04]  /*13c30*/  @P0 LOP3.LUT R7, R7, R6, RZ, 0x3c, !PT ;  /* 0x0000000607070212 */ /* 0x001fc800078e3cff */
[----:B-1----:R-:W-:-:S04]  /*13c40*/  @P0 LOP3.LUT R6, R7, R6, RZ, 0x3c, !PT ;  /* 0x0000000607060212 */ /* 0x002fc800078e3cff */
[----:B------:R-:W-:-:S05]  /*13c50*/  @P0 LOP3.LUT R7, R7, R6, RZ, 0x3c, !PT ;  /* 0x0000000607070212 */ /* 0x000fca00078e3cff */
[----:B------:R0:W2:Y:S01]  /*13c60*/  @P0 LDG.E.U16 R4, desc[UR20][R6.64] ;  /* 0x0000001406040981 */ /* 0x0000a2000c1e1500 */
[C---:B------:R-:W-:Y:S02]  /*13c70*/  ISETP.GT.U32.AND P5, PT, R68.reuse, R92, PT ;  /* 0x0000005c4400720c */ /* 0x040fe40003fa4070 */
[----:B----4-:R-:W-:-:S11]  /*13c80*/  ISETP.GT.U32.AND P3, PT, R68, R47, PT ;  /* 0x0000002f4400720c */ /* 0x010fd60003f64070 */
[--C-:B------:R-:W-:Y:S02]  /*13c90*/  @!P5 IMAD.IADD R92, R92, 0x1, -R68.reuse ;  /* 0x000000015c5cd824 */ /* 0x100fe400078e0a44 */
[----:B------:R-:W-:Y:S02]  /*13ca0*/  @!P3 IMAD.IADD R47, R47, 0x1, -R68 ;  /* 0x000000012f2fb824 */ /* 0x000fe400078e0a44 */
[----:B------:R-:W-:-:S04]  /*13cb0*/  IMAD.MOV.U32 R5, RZ, RZ, R92 ;  /* 0x000000ffff057224 */ /* 0x000fc800078e005c */
[----:B------:R-:W-:Y:S01]  /*13cc0*/  @!P6 IMAD.MOV R5, RZ, RZ, -R5 ;  /* 0x000000ffff05e224 */ /* 0x000fe200078e0a05 */
[C---:B------:R-:W-:Y:S02]  /*13cd0*/  ISETP.GT.U32.AND P6, PT, R68.reuse, R33, PT ;  /* 0x000000214400720c */ /* 0x040fe40003fc4070 */
[----:B------:R-:W-:Y:S02]  /*13ce0*/  ISETP.GT.U32.AND P4, PT, R68, R47, PT ;  /* 0x0000002f4400720c */ /* 0x000fe40003f84070 */
[----:B------:R-:W-:Y:S02]  /*13cf0*/  ISETP.GE.AND P3, PT, R66, RZ, PT ;  /* 0x000000ff4200720c */ /* 0x000fe40003f66270 */
[----:B------:R-:W-:Y:S01]  /*13d00*/  SEL R5, R73, R5, !P1 ;  /* 0x0000000549057207 */ /* 0x000fe20004800000 */
[----:B------:R-:W4:Y:S04]  /*13d10*/  LDL.LU R66, [R1+0xd4] ;  /* 0x0000d40001427983 */ /* 0x000f280000300800 */
[----:B0-----:R-:W-:Y:S01]  /*13d20*/  IMAD R6, R5, UR5, RZ ;  /* 0x0000000505067c24 */ /* 0x001fe2000f8e02ff */
[----:B------:R-:W-:Y:S01]  /*13d30*/  ISETP.GT.U32.AND P5, PT, R68, R71, PT ;  /* 0x000000474400720c */ /* 0x000fe20003fa4070 */
[----:B------:R-:W-:Y:S01]  /*13d40*/  @!P6 IMAD.IADD R33, R33, 0x1, -R68 ;  /* 0x000000012121e824 */ /* 0x000fe200078e0a44 */
[----:B------:R-:W-:Y:S01]  /*13d50*/  PRMT R16, RZ, 0x7610, R16 ;  /* 0x00007610ff107816 */ /* 0x000fe20000000010 */
[----:B------:R-:W-:Y:S01]  /*13d60*/  @!P4 IMAD.IADD R47, R47, 0x1, -R68 ;  /* 0x000000012f2fc824 */ /* 0x000fe200078e0a44 */
[C---:B------:R-:W-:Y:S01]  /*13d70*/  LEA R7, P6, R6.reuse, R72, 0x1 ;  /* 0x0000004806077211 */ /* 0x040fe200078c08ff */
[----:B------:R-:W0:Y:S03]  /*13d80*/  LDCU UR5, c[0x0][0x3b0] ;  /* 0x00007600ff0577ac */ /* 0x000e260008000800 */
[----:B------:R-:W-:Y:S01]  /*13d90*/  LEA.HI.X.SX32 R6, R6, R69, 0x1, P6 ;  /* 0x0000004506067211 */ /* 0x000fe200030f0eff */
[----:B--2---:R1:W-:Y:S02]  /*13da0*/  STL [R1+0x33c], R4 ;  /* 0x00033c0401007387 */ /* 0x0043e40000100800 */
[----:B-1----:R-:W-:-:S04]  /*13db0*/  IMAD.MOV.U32 R4, RZ, RZ, R26 ;  /* 0x000000ffff047224 */ /* 0x002fc800078e001a */
[----:B------:R-:W-:Y:S01]  /*13dc0*/  @!P3 IMAD.MOV R4, RZ, RZ, -R4 ;  /* 0x000000ffff04b224 */ /* 0x000fe200078e0a04 */
[----:B------:R-:W-:Y:S02]  /*13dd0*/  ISETP.GE.AND P3, PT, R62, RZ, PT ;  /* 0x000000ff3e00720c */ /* 0x000fe40003f66270 */
[----:B------:R-:W2:Y:S04]  /*13de0*/  LDL R62, [R1+0x10d4] ;  /* 0x0010d400013e7983 */ /* 0x000ea80000100800 */
[----:B------:R-:W-:Y:S04]  /*13df0*/  STL [R1+0xc4], R47 ;  /* 0x0000c42f01007387 */ /* 0x000fe80000100800 */
[----:B------:R1:W-:Y:S04]  /*13e00*/  STL [R1+0x55c], R7 ;  /* 0x00055c0701007387 */ /* 0x0003e80000100800 */
[----:B------:R0:W-:Y:S01]  /*13e10*/  STL [R1+0x558], R6 ;  /* 0x0005580601007387 */ /* 0x0001e20000100800 */
[----:B-1----:R-:W-:-:S04]  /*13e20*/  @P0 LOP3.LUT R7, R7, R6, RZ, 0x3c, !PT ;  /* 0x0000000607070212 */ /* 0x002fc800078e3cff */
[----:B0-----:R-:W-:-:S04]  /*13e30*/  @P0 LOP3.LUT R6, R7, R6, RZ, 0x3c, !PT ;  /* 0x0000000607060212 */ /* 0x001fc800078e3cff */
[----:B------:R-:W-:-:S05]  /*13e40*/  @P0 LOP3.LUT R7, R7, R6, RZ, 0x3c, !PT ;  /* 0x0000000607070212 */ /* 0x000fca00078e3cff */
[----:B------:R0:W4:Y:S01]  /*13e50*/  @P0 LDG.E.U16 R31, desc[UR20][R6.64] ;  /* 0x00000014061f0981 */ /* 0x000122000c1e1500 */
[----:B------:R-:W-:Y:S01]  /*13e60*/  @!P5 IMAD.IADD R71, R71, 0x1, -R68 ;  /* 0x000000014747d824 */ /* 0x000fe200078e0a44 */
[----:B------:R-:W-:-:S04]  /*13e70*/  SEL R4, R73, R4, !P1 ;  /* 0x0000000449047207 */ /* 0x000fc80004800000 */
[----:B------:R-:W-:Y:S01]  /*13e80*/  ISETP.GT.U32.AND P5, PT, R68, R71, PT ;  /* 0x000000474400720c */ /* 0x000fe20003fa4070 */
[----:B------:R-:W-:Y:S02]  /*13e90*/  IMAD.MOV.U32 R5, RZ, RZ, R47 ;  /* 0x000000ffff057224 */ /* 0x000fe400078e002f */
[----:B---3--:R-:W-:Y:S01]  /*13ea0*/  IMAD R4, R4, UR4, RZ ;  /* 0x0000000404047c24 */ /* 0x008fe2000f8e02ff */
[----:B------:R-:W-:Y:S01]  /*13eb0*/  ISETP.GE.AND P4, PT, R67, RZ, PT ;  /* 0x000000ff4300720c */ /* 0x000fe20003f86270 */
[----:B------:R-:W-:Y:S01]  /*13ec0*/  @!P3 IMAD.MOV R5, RZ, RZ, -R5 ;  /* 0x000000ffff05b224 */ /* 0x000fe200078e0a05 */
[----:B------:R-:W3:Y:S01]  /*13ed0*/  LDL R67, [R1+0x10cc] ;  /* 0x0010cc0001437983 */ /* 0x000ee20000100800 */
[----:B------:R-:W1:Y:S01]  /*13ee0*/  LDCU UR4, c[0x0][0x3b0] ;  /* 0x00007600ff0477ac */ /* 0x000e620008000800 */
[----:B------:R-:W-:-:S05]  /*13ef0*/  LEA R26, P3, R4, R72, 0x1 ;  /* 0x00000048041a7211 */ /* 0x000fca00078608ff */
[----:B------:R-:W-:Y:S01]  /*13f00*/  @!P5 IMAD.IADD R71, R71, 0x1, -R68 ;  /* 0x000000014747d824 */ /* 0x000fe200078e0a44 */
[C---:B------:R-:W-:Y:S01]  /*13f10*/  ISETP.GT.U32.AND P5, PT, R68.reuse, R27, PT ;  /* 0x0000001b4400720c */ /* 0x040fe20003fa4070 */
[----:B------:R-:W-:Y:S04]  /*13f20*/  STL [R1+0x58c], R26 ;  /* 0x00058c1a01007387 */ /* 0x000fe80000100800 */
[----:B------:R-:W3:Y:S01]  /*13f30*/  LDL.LU R47, [R1+0xd8] ;  /* 0x0000d800012f7983 */ /* 0x000ee20000300800 */
[----:B------:R-:W-:Y:S01]  /*13f40*/  ISETP.GT.U32.AND P6, PT, R68, R33, PT ;  /* 0x000000214400720c */ /* 0x000fe20003fc4070 */
[----:B0-----:R-:W-:-:S06]  /*13f50*/  @P0 IMAD.MOV.U32 R6, RZ, RZ, R26 ;  /* 0x000000ffff060224 */ /* 0x001fcc00078e001a */
[----:B------:R-:W-:-:S06]  /*13f60*/  @!P5 IMAD.IADD R27, R27, 0x1, -R68 ;  /* 0x000000011b1bd824 */ /* 0x000fcc00078e0a44 */
[----:B------:R-:W-:Y:S01]  /*13f70*/  @!P6 IMAD.IADD R33, R33, 0x1, -R68 ;  /* 0x000000012121e824 */ /* 0x000fe200078e0a44 */
[----:B------:R-:W-:Y:S02]  /*13f80*/  PRMT R9, RZ, 0x7610, R9 ;  /* 0x00007610ff097816 */ /* 0x000fe40000000009 */
[----:B--2---:R-:W-:Y:S01]  /*13f90*/  ISETP.GE.AND P5, PT, R62, RZ, PT ;  /* 0x000000ff3e00720c */ /* 0x004fe20003fa6270 */
[----:B----4-:R0:W-:Y:S02]  /*13fa0*/  STL [R1+0x338], R31 ;  /* 0x0003381f01007387 */ /* 0x0101e40000100800 */
[----:B0-----:R-:W-:Y:S01]  /*13fb0*/  LEA.HI.X.SX32 R31, R4, R69, 0x1, P3 ;  /* 0x00000045041f7211 */ /* 0x001fe200018f0eff */
[----:B------:R-:W-:-:S04]  /*13fc0*/  IMAD.MOV.U32 R4, RZ, RZ, R71 ;  /* 0x000000ffff047224 */ /* 0x000fc800078e0047 */
[----:B------:R-:W-:Y:S02]  /*13fd0*/  @P0 IMAD.MOV.U32 R7, RZ, RZ, R31 ;  /* 0x000000ffff070224 */ /* 0x000fe400078e001f */
[----:B------:R-:W-:-:S03]  /*13fe0*/  @!P4 IMAD.MOV R4, RZ, RZ, -R4 ;  /* 0x000000ffff04c224 */ /* 0x000fc600078e0a04 */
[----:B------:R0:W2:Y:S02]  /*13ff0*/  @P0 LDG.E.U16 R16, desc[UR20][R6.64] ;  /* 0x0000001406100981 */ /* 0x0000a4000c1e1500 */
[C---:B0-----:R-:W-:Y:S02]  /*14000*/  SEL R6, R73.reuse, R5, !P1 ;  /* 0x0000000549067207 */ /* 0x041fe40004800000 */
[----:B------:R-:W-:-:S03]  /*14010*/  SEL R5, R73, R4, !P1 ;  /* 0x0000000449057207 */ /* 0x000fc60004800000 */
[----:B------:R-:W-:Y:S01]  /*14020*/  IMAD R6, R6, UR7, RZ ;  /* 0x0000000706067c24 */ /* 0x000fe2000f8e02ff */
[----:B------:R0:W-:Y:S01]  /*14030*/  STL [R1+0x588], R31 ;  /* 0x0005881f01007387 */ /* 0x0001e20000100800 */
[----:B------:R-:W-:Y:S01]  /*14040*/  IMAD.MOV.U32 R4, RZ, RZ, R33 ;  /* 0x000000ffff047224 */ /* 0x000fe200078e0021 */
[----:B------:R-:W-:Y:S01]  /*14050*/  PRMT R7, RZ, 0x7610, R7 ;  /* 0x00007610ff077816 */ /* 0x000fe20000000007 */
[----:B-1----:R-:W-:Y:S01]  /*14060*/  IMAD R5, R5, UR4, RZ ;  /* 0x0000000405057c24 */ /* 0x002fe2000f8e02ff */
[----:B------:R-:W-:Y:S01]  /*14070*/  LEA R26, P6, R6, R72, 0x1 ;  /* 0x00000048061a7211 */ /* 0x000fe200078c08ff */
[----:B------:R-:W-:Y:S01]  /*14080*/  @!P5 IMAD.MOV R4, RZ, RZ, -R4 ;  /* 0x000000ffff04d224 */ /* 0x000fe200078e0a04 */
[----:B------:R-:W4:Y:S01]  /*14090*/  LDL R62, [R1+0x10b8] ;  /* 0x0010b800013e7983 */ /* 0x000f220000100800 */
[----:B------:R-:W-:Y:S01]  /*140a0*/  ISETP.GT.U32.AND P3, PT, R68, R66, PT ;  /* 0x000000424400720c */ /* 0x000fe20003f64070 */
[----:B------:R-:W1:Y:S01]  /*140b0*/  LDCU UR4, c[0x0][0x3b0] ;  /* 0x00007600ff0477ac */ /* 0x000e620008000800 */
[C---:B------:R-:W-:Y:S01]  /*140c0*/  LEA R71, P5, R5.reuse, R72, 0x1 ;  /* 0x0000004805477211 */ /* 0x040fe200078a08ff */
[----:B------:R-:W4:Y:S01]  /*140d0*/  LDL.LU R92, [R1+0xdc] ;  /* 0x0000dc00015c7983 */ /* 0x000f220000300800 */
[-C--:B------:R-:W-:Y:S01]  /*140e0*/  LEA.HI.X.SX32 R33, R6, R69.reuse, 0x1, P6 ;  /* 0x0000004506217211 */ /* 0x080fe200030f0eff */
[----:B------:R-:W1:Y:S01]  /*140f0*/  LDCU UR7, c[0x0][0x3b0] ;  /* 0x00007600ff0777ac */ /* 0x000e620008000800 */
[----:B0-----:R-:W-:-:S02]  /*14100*/  LEA.HI.X.SX32 R31, R5, R69, 0x1, P5 ;  /* 0x00000045051f7211 */ /* 0x001fc400028f0eff */
[----:B------:R-:W-:Y:S01]  /*14110*/  SEL R6, R73, R4, !P1 ;  /* 0x0000000449067207 */ /* 0x000fe20004800000 */
[----:B------:R-:W-:Y:S02]  /*14120*/  @P0 IMAD.MOV.U32 R4, RZ, RZ, R26 ;  /* 0x000000ffff040224 */ /* 0x000fe400078e001a */
[----:B------:R-:W-:-:S05]  /*14130*/  @P0 IMAD.MOV.U32 R5, RZ, RZ, R33 ;  /* 0x000000ffff050224 */ /* 0x000fca00078e0021 */
[----:B------:R0:W4:Y:S02]  /*14140*/  @P0 LDG.E.U16 R9, desc[UR20][R4.64] ;  /* 0x0000001404090981 */ /* 0x000124000c1e1500 */
[----:B0-----:R-:W-:Y:S02]  /*14150*/  @P0 IMAD.MOV.U32 R4, RZ, RZ, R71 ;  /* 0x000000ffff040224 */ /* 0x001fe400078e0047 */
[----:B------:R-:W-:-:S05]  /*14160*/  @P0 IMAD.MOV.U32 R5, RZ, RZ, R31 ;  /* 0x000000ffff050224 */ /* 0x000fca00078e001f */
[----:B------:R0:W4:Y:S01]  /*14170*/  @P0 LDG.E.U16 R7, desc[UR20][R4.64] ;  /* 0x0000001404070981 */ /* 0x000122000c1e1500 */
[----:B------:R-:W-:Y:S01]  /*14180*/  ISETP.GT.U32.AND P4, PT, R68, R27, PT ;  /* 0x0000001b4400720c */ /* 0x000fe20003f84070 */
[----:B------:R-:W-:-:S05]  /*14190*/  @!P3 IMAD.IADD R66, R66, 0x1, -R68 ;  /* 0x000000014242b824 */ /* 0x000fca00078e0a44 */
[----:B------:R-:W-:-:S07]  /*141a0*/  ISETP.GT.U32.AND P3, PT, R68, R66, PT ;  /* 0x000000424400720c */ /* 0x000fce0003f64070 */
[--C-:B------:R-:W-:Y:S01]  /*141b0*/  @!P4 IMAD.IADD R27, R27, 0x1, -R68.reuse ;  /* 0x000000011b1bc824 */ /* 0x100fe200078e0a44 */
[----:B---3--:R-:W-:Y:S01]  /*141c0*/  ISETP.GE.AND P4, PT, R67, RZ, PT ;  /* 0x000000ff4300720c */ /* 0x008fe20003f86270 */
[----:B------:R-:W-:Y:S01]  /*141d0*/  IMAD R6, R6, UR5, RZ ;  /* 0x0000000506067c24 */ /* 0x000fe2000f8e02ff */
[----:B------:R-:W-:Y:S01]  /*141e0*/  PRMT R23, RZ, 0x7610, R23 ;  /* 0x00007610ff177816 */ /* 0x000fe20000000017 */
[----:B0-----:R-:W-:Y:S01]  /*141f0*/  IMAD.MOV.U32 R4, RZ, RZ, R27 ;  /* 0x000000ffff047224 */ /* 0x001fe200078e001b */
[----:B--2---:R0:W-:Y:S01]  /*14200*/  STL [R1+0x32c], R16 ;  /* 0x00032c1001007387 */ /* 0x0041e20000100800 */
[----:B------:R-:W-:Y:S01]  /*14210*/  @!P3 IMAD.IADD R66, R66, 0x1, -R68 ;  /* 0x000000014242b824 */ /* 0x000fe200078e0a44 */
[----:B------:R-:W-:Y:S01]  /*14220*/  PRMT R64, RZ, 0x7610, R64 ;  /* 0x00007610ff407816 */ /* 0x000fe20000000040 */
[----:B------:R-:W2:Y:S01]  /*14230*/  LDCU UR5, c[0x0][0x3b0] ;  /* 0x00007600ff0577ac */ /* 0x000ea20008000800 */
[----:B0-----:R-:W3:Y:S04]  /*14240*/  LDL.LU R16, [R1+0xe0] ;  /* 0x0000e00001107983 */ /* 0x001ee80000300800 */
[----:B------:R-:W-:Y:S04]  /*14250*/  STL [R1+0x5bc], R26 ;  /* 0x0005bc1a01007387 */ /* 0x000fe80000100800 */
[----:B------:R-:W-:Y:S04]  /*14260*/  STL [R1+0x5ec], R71 ;  /* 0x0005ec4701007387 */ /* 0x000fe80000100800 */
[----:B------:R-:W2:Y:S04]  /*14270*/  LDL R67, [R1+0x1054] ;  /* 0x0010540001437983 */ /* 0x000ea80000100800 */
[----:B------:R0:W-:Y:S01]  /*14280*/  STL [R1+0x5b8], R33 ;  /* 0x0005b82101007387 */ /* 0x0001e20000100800 */
[----:B----4-:R-:W-:Y:S01]  /*14290*/  ISETP.GE.AND P5, PT, R62, RZ, PT ;  /* 0x000000ff3e00720c */ /* 0x010fe20003fa6270 */
[----:B------:R-:W-:-:S02]  /*142a0*/  @!P4 IMAD.MOV R4, RZ, RZ, -R4 ;  /* 0x000000ffff04c224 */ /* 0x000fc400078e0a04 */
[----:B0-----:R-:W4:Y:S04]  /*142b0*/  LDL.LU R33, [R1+0x13a4] ;  /* 0x0013a40001217983 */ /* 0x001f280000300800 */
[----:B------:R-:W3:Y:S04]  /*142c0*/  LDL.LU R26, [R1+0x13a0] ;  /* 0x0013a000011a7983 */ /* 0x000ee80000300800 */
[----:B------:R-:W-:Y:S04]  /*142d0*/  STL [R1+0x5e8], R31 ;  /* 0x0005e81f01007387 */ /* 0x000fe80000100800 */
[----:B------:R0:W-:Y:S04]  /*142e0*/  STL [R1+0x328], R9 ;  /* 0x0003280901007387 */ /* 0x0001e80000100800 */
[----:B0-----:R-:W3:Y:S04]  /*142f0*/  LDL.LU R9, [R1+0x139c] ;  /* 0x00139c0001097983 */ /* 0x001ee80000300800 */
[----:B------:R-:W3:Y:S04]  /*14300*/  LDL.LU R31, [R1+0x1398] ;  /* 0x00139800011f7983 */ /* 0x000ee80000300800 */
[----:B------:R-:W3:Y:S04]  /*14310*/  LDL.LU R62, [R1+0xe4] ;  /* 0x0000e400013e7983 */ /* 0x000ee80000300800 */
[----:B------:R0:W-:Y:S02]  /*14320*/  STL [R1+0x31c], R7 ;  /* 0x00031c0701007387 */ /* 0x0001e40000100800 */
[----:B0-----:R-:W-:-:S02]  /*14330*/  LEA R7, P4, R6, R72, 0x1 ;  /* 0x0000004806077211 */ /* 0x001fc400078808ff */
[----:B------:R-:W-:Y:S02]  /*14340*/  STL [R1+0xd4], R66 ;  /* 0x0000d44201007387 */ /* 0x000fe40000100800 */
[----:B------:R-:W-:Y:S02]  /*14350*/  LEA.HI.X.SX32 R27, R6, R69, 0x1, P4 ;  /* 0x00000045061b7211 */ /* 0x000fe400020f0eff */
[----:B------:R0:W-:Y:S01]  /*14360*/  STL [R1+0x61c], R7 ;  /* 0x00061c0701007387 */ /* 0x0001e20000100800 */
[----:B------:R-:W-:Y:S02]  /*14370*/  @P0 IMAD.MOV.U32 R6, RZ, RZ, R7 ;  /* 0x000000ffff060224 */ /* 0x000fe400078e0007 */
[----:B0-----:R-:W-:-:S05]  /*14380*/  @P0 IMAD.MOV.U32 R7, RZ, RZ, R27 ;  /* 0x000000ffff070224 */ /* 0x001fca00078e001b */
[----:B------:R0:W3:Y:S01]  /*14390*/  @P0 LDG.E.U16 R23, desc[UR20][R6.64] ;  /* 0x0000001406170981 */ /* 0x0000e2000c1e1500 */
[----:B------:R-:W-:Y:S02]  /*143a0*/  ISETP.GT.U32.AND P3, PT, R68, R92, PT ;  /* 0x0000005c4400720c */ /* 0x000fe40003f64070 */
[----:B------:R-:W-:Y:S01]  /*143b0*/  SEL R5, R73, R4, !P1 ;  /* 0x0000000449057207 */ /* 0x000fe20004800000 */
[----:B------:R-:W-:-:S04]  /*143c0*/  IMAD.MOV.U32 R4, RZ, RZ, R66 ;  /* 0x000000ffff047224 */ /* 0x000fc800078e0042 */
[----:B------:R-:W-:Y:S01]  /*143d0*/  IMAD R5, R5, UR12, RZ ;  /* 0x0000000c05057c24 */ /* 0x000fe2000f8e02ff */
[----:B------:R1:W-:Y:S01]  /*143e0*/  STL [R1+0x618], R27 ;  /* 0x0006181b01007387 */ /* 0x0003e20000100800 */
[----:B------:R-:W-:Y:S01]  /*143f0*/  @!P5 IMAD.MOV R4, RZ, RZ, -R4 ;  /* 0x000000ffff04d224 */ /* 0x000fe200078e0a04 */
[----:B------:R-:W-:Y:S01]  /*14400*/  ISETP.GT.U32.AND P6, PT, R68, R47, PT ;  /* 0x0000002f4400720c */ /* 0x000fe20003fc4070 */
[----:B------:R-:W1:Y:S01]  /*14410*/  LDCU UR12, c[0x0][0x3b0] ;  /* 0x00007600ff0c77ac */ /* 0x000e620008000800 */
[----:B0-----:R-:W-:Y:S01]  /*14420*/  LEA R6, P5, R5, R72, 0x1 ;  /* 0x0000004805067211 */ /* 0x001fe200078a08ff */
[----:B------:R-:W4:Y:S01]  /*14430*/  LDL R66, [R1+0x1068] ;  /* 0x0010680001427983 */ /* 0x000f220000100800 */
[----:B------:R-:W-:-:S03]  /*14440*/  @!P3 IMAD.IADD R92, R92, 0x1, -R68 ;  /* 0x000000015c5cb824 */ /* 0x000fc600078e0a44 */
[----:B------:R-:W4:Y:S01]  /*14450*/  LDL.LU R71, [R1+0xec] ;  /* 0x0000ec0001477983 */ /* 0x000f220000300800 */
[----:B------:R-:W-:Y:S02]  /*14460*/  SEL R4, R73, R4, !P1 ;  /* 0x0000000449047207 */ /* 0x000fe40004800000 */
[----:B--2---:R-:W-:Y:S02]  /*14470*/  ISETP.GE.AND P3, PT, R67, RZ, PT ;  /* 0x000000ff4300720c */ /* 0x004fe40003f66270 */
[----:B------:R-:W2:Y:S04]  /*14480*/  LDL R67, [R1+0x1060] ;  /* 0x0010600001437983 */ /* 0x000ea80000100800 */
[----:B------:R-:W-:Y:S04]  /*14490*/  STL [R1+0x64c], R6 ;  /* 0x00064c0601007387 */ /* 0x000fe80000100800 */
[----:B-1----:R-:W2:Y:S04]  /*144a0*/  LDL.LU R27, [R1+0xe8] ;  /* 0x0000e800011b7983 */ /* 0x002ea80000300800 */
[----:B---3--:R0:W-:Y:S02]  /*144b0*/  STL [R1+0x318], R23 ;  /* 0x0003181701007387 */ /* 0x0081e40000100800 */
[----:B0-----:R-:W-:Y:S01]  /*144c0*/  LEA.HI.X.SX32 R23, R5, R69, 0x1, P5 ;  /* 0x0000004505177211 */ /* 0x001fe200028f0eff */
[----:B------:R-:W-:-:S02]  /*144d0*/  IMAD.MOV.U32 R5, RZ, RZ, R6 ;  /* 0x000000ffff057224 */ /* 0x000fc400078e0006 */
[----:B------:R-:W-:Y:S02]  /*144e0*/  IMAD R6, R4, UR4, RZ ;  /* 0x0000000404067c24 */ /* 0x000fe4000f8e02ff */
[----:B------:R-:W-:Y:S01]  /*144f0*/  @!P6 IMAD.IADD R47, R47, 0x1, -R68 ;  /* 0x000000012f2fe824 */ /* 0x000fe200078e0a44 */
[----:B------:R0:W-:Y:S01]  /*14500*/  STL [R1+0x648], R23 ;  /* 0x0006481701007387 */ /* 0x0001e20000100800 */
[----:B------:R-:W-:Y:S01]  /*14510*/  IMAD.MOV.U32 R4, RZ, RZ, R23 ;  /* 0x000000ffff047224 */ /* 0x000fe200078e0017 */
[----:B------:R-:W-:Y:S01]  /*14520*/  PRMT R7, RZ, 0x7610, R7 ;  /* 0x00007610ff077816 */ /* 0x000fe20000000007 */
[----:B------:R-:W1:Y:S03]  /*14530*/  LDCU UR4, c[0x0][0x3b0] ;  /* 0x00007600ff0477ac */ /* 0x000e660008000800 */
[----:B------:R-:W-:-:S04]  /*14540*/  @P0 LOP3.LUT R5, R5, R4, RZ, 0x3c, !PT ;  /* 0x0000000405050212 */ /* 0x000fc800078e3cff */
[C---:B------:R-:W-:Y:S01]  /*14550*/  @P0 LOP3.LUT R4, R5.reuse, R4, RZ, 0x3c, !PT ;  /* 0x0000000405040212 */ /* 0x040fe200078e3cff */
[----:B0-----:R-:W3:Y:S03]  /*14560*/  LDL.LU R23, [R1+0x1394] ;  /* 0x0013940001177983 */ /* 0x001ee60000300800 */
[----:B------:R-:W-:-:S05]  /*14570*/  @P0 LOP3.LUT R5, R5, R4, RZ, 0x3c, !PT ;  /* 0x0000000405050212 */ /* 0x000fca00078e3cff */
[----:B------:R0:W2:Y:S01]  /*14580*/  @P0 LDG.E.U16 R64, desc[UR20][R4.64] ;  /* 0x0000001404400981 */ /* 0x0000a2000c1e1500 */
[----:B------:R-:W-:-:S13]  /*14590*/  ISETP.GT.U32.AND P6, PT, R68, R47, PT ;  /* 0x0000002f4400720c */ /* 0x000fda0003fc4070 */
        /* <DEDUP_REMOVED lines=18> */
[----:B----4-:R-:W-:Y:S01]  /*146c0*/  ISETP.GE.AND P6, PT, R66, RZ, PT ;  /* 0x000000ff4200720c */ /* 0x010fe20003fc6270 */
[----:B------:R-:W4:Y:S02]  /*146d0*/  LDCU UR5, c[0x0][0x3b0] ;  /* 0x00007600ff0577ac */ /* 0x000f240008000800 */
[----:B------:R-:W3:Y:S04]  /*146e0*/  LDL R66, [R1+0x1164] ;  /* 0x0011640001427983 */ /* 0x000ee80000100800 */
[----:B0-----:R-:W3:Y:S03]  /*146f0*/  LDL.LU R64, [R1+0xf0] ;  /* 0x0000f00001407983 */ /* 0x001ee60000300800 */
[----:B------:R-:W-:Y:S01]  /*14700*/  @!P4 IMAD.IADD R16, R16, 0x1, -R68 ;  /* 0x000000011010c824 */ /* 0x000fe200078e0a44 */
[----:B------:R-:W-:Y:S01]  /*14710*/  PRMT R4, RZ, 0x7610, R4 ;  /* 0x00007610ff047816 */ /* 0x000fe20000000004 */
        /* <DEDUP_REMOVED lines=8> */
[----:B------:R1:W2:Y:S01]  /*147a0*/  @P0 LDG.E.U16 R4, desc[UR20][R6.64] ;  /* 0x0000001406040981 */ /* 0x0002a2000c1e1500 */
[C---:B------:R-:W-:Y:S02]  /*147b0*/  ISETP.GT.U32.AND P5, PT, R68.reuse, R92, PT ;  /* 0x0000005c4400720c */ /* 0x040fe40003fa4070 */
[----:B------:R-:W-:-:S11]  /*147c0*/  ISETP.GT.U32.AND P3, PT, R68, R62, PT ;  /* 0x0000003e4400720c */ /* 0x000fd60003f64070 */
        /* <DEDUP_REMOVED lines=9> */
[----:B-1----:R-:W-:Y:S01]  /*14860*/  IMAD R6, R5, UR4, RZ ;  /* 0x0000000405067c24 */ /* 0x002fe2000f8e02ff */
[----:B------:R-:W-:Y:S01]  /*14870*/  PRMT R17, RZ, 0x7610, R17 ;  /* 0x00007610ff117816 */ /* 0x000fe20000000011 */
[--C-:B------:R-:W-:Y:S01]  /*14880*/  @!P6 IMAD.IADD R27, R27, 0x1, -R68.reuse ;  /* 0x000000011b1be824 */ /* 0x100fe200078e0a44 */
        /* <DEDUP_REMOVED lines=8> */
[----:B---3--:R-:W-:Y:S02]  /*14910*/  ISETP.GE.AND P3, PT, R47, RZ, PT ;  /* 0x000000ff2f00720c */ /* 0x008fe40003f66270 */
[----:B------:R-:W2:Y:S04]  /*14920*/  LDL R47, [R1+0x1170] ;  /* 0x00117000012f7983 */ /* 0x000ea80000100800 */
[----:B------:R-:W-:Y:S04]  /*14930*/  STL [R1+0xe4], R62 ;  /* 0x0000e43e01007387 */ /* 0x000fe80000100800 */
[----:B------:R1:W-:Y:S04]  /*14940*/  STL [R1+0x6dc], R7 ;  /* 0x0006dc0701007387 */ /* 0x0003e80000100800 */
[----:B------:R3:W-:Y:S01]  /*14950*/  STL [R1+0x6d8], R6 ;  /* 0x0006d80601007387 */ /* 0x0007e20000100800 */
[----:B-1----:R-:W-:-:S04]  /*14960*/  @P0 LOP3.LUT R7, R7, R6, RZ, 0x3c, !PT ;  /* 0x0000000607070212 */ /* 0x002fc800078e3cff */
[----:B---3--:R-:W-:-:S04]  /*14970*/  @P0 LOP3.LUT R6, R7, R6, RZ, 0x3c, !PT ;  /* 0x0000000607060212 */ /* 0x008fc800078e3cff */
[----:B------:R-:W-:-:S05]  /*14980*/  @P0 LOP3.LUT R7, R7, R6, RZ, 0x3c, !PT ;  /* 0x0000000607070212 */ /* 0x000fca00078e3cff */
[----:B------:R1:W3:Y:S01]  /*14990*/  @P0 LDG.E.U16 R17, desc[UR20][R6.64] ;  /* 0x0000001406110981 */ /* 0x0002e2000c1e1500 */
[----:B------:R-:W-:Y:S01]  /*149a0*/  SEL R4, R73, R4, !P1 ;  /* 0x0000000449047207 */ /* 0x000fe20004800000 */
[----:B------:R-:W-:-:S04]  /*149b0*/  IMAD.MOV.U32 R5, RZ, RZ, R62 ;  /* 0x000000ffff057224 */ /* 0x000fc800078e003e */
[----:B----4-:R-:W-:Y:S01]  /*149c0*/  IMAD R4, R4, UR5, RZ ;  /* 0x0000000504047c24 */ /* 0x010fe2000f8e02ff */
[----:B------:R-:W-:Y:S01]  /*149d0*/  ISETP.GE.AND P4, PT, R66, RZ, PT ;  /* 0x000000ff4200720c */ /* 0x000fe20003f86270 */
[----:B------:R-:W-:Y:S01]  /*149e0*/  @!P3 IMAD.MOV R5, RZ, RZ, -R5 ;  /* 0x000000ffff05b224 */ /* 0x000fe200078e0a05 */
[----:B------:R-:W4:Y:S01]  /*149f0*/  LDL R66, [R1+0x11a0] ;  /* 0x0011a00001427983 */ /* 0x000f220000100800 */
[----:B------:R-:W-:Y:S01]  /*14a00*/  ISETP.GT.U32.AND P5, PT, R68, R71, PT ;  /* 0x000000474400720c */ /* 0x000fe20003fa4070 */
[----:B------:R-:W0:Y:S01]  /*14a10*/  LDCU UR5, c[0x0][0x3b0] ;  /* 0x00007600ff0577ac */ /* 0x000e220008000800 */
[----:B------:R-:W-:-:S05]  /*14a20*/  LEA R16, P3, R4, R72, 0x1 ;  /* 0x0000004804107211 */ /* 0x000fca00078608ff */
[----:B------:R-:W-:Y:S04]  /*14a30*/  STL [R1+0x70c], R16 ;  /* 0x00070c1001007387 */ /* 0x000fe80000100800 */
[----:B------:R-:W2:Y:S01]  /*14a40*/  LDL.LU R62, [R1+0xfc] ;  /* 0x0000fc00013e7983 */ /* 0x000ea20000300800 */
[----:B-1----:R-:W-:Y:S02]  /*14a50*/  @P0 IMAD.MOV.U32 R6, RZ, RZ, R16 ;  /* 0x000000ffff060224 */ /* 0x002fe400078e0010 */
[----:B------:R-:W-:-:S05]  /*14a60*/  @!P5 IMAD.IADD R71, R71, 0x1, -R68 ;  /* 0x000000014747d824 */ /* 0x000fca00078e0a44 */
[----:B------:R-:W-:Y:S01]  /*14a70*/  ISETP.GT.U32.AND P5, PT, R68, R71, PT ;  /* 0x000000474400720c */ /* 0x000fe20003fa4070 */
[----:B---3--:R1:W-:Y:S02]  /*14a80*/  STL [R1+0x27c], R17 ;  /* 0x00027c1101007387 */ /* 0x0083e40000100800 */
[----:B-1----:R-:W-:-:S05]  /*14a90*/  LEA.HI.X.SX32 R17, R4, R69, 0x1, P3 ;  /* 0x0000004504117211 */ /* 0x002fca00018f0eff */
[----:B------:R-:W-:-:S05]  /*14aa0*/  @P0 IMAD.MOV.U32 R7, RZ, RZ, R17 ;  /* 0x000000ffff070224 */ /* 0x000fca00078e0011 */
[----:B------:R1:W3:Y:S01]  /*14ab0*/  @P0 LDG.E.U16 R11, desc[UR20][R6.64] ;  /* 0x00000014060b0981 */ /* 0x0002e2000c1e1500 */
[----:B------:R-:W-:Y:S01]  /*14ac0*/  @!P5 IMAD.IADD R71, R71, 0x1, -R68 ;  /* 0x000000014747d824 */ /* 0x000fe200078e0a44 */
[C---:B------:R-:W-:Y:S02]  /*14ad0*/  ISETP.GT.U32.AND P5, PT, R68.reuse, R64, PT ;  /* 0x000000404400720c */ /* 0x040fe40003fa4070 */
[----:B------:R-:W-:Y:S01]  /*14ae0*/  ISETP.GT.U32.AND P6, PT, R68, R27, PT ;  /* 0x0000001b4400720c */ /* 0x000fe20003fc4070 */
[----:B------:R-:W-:-:S04]  /*14af0*/  IMAD.MOV.U32 R4, RZ, RZ, R71 ;  /* 0x000000ffff047224 */ /* 0x000fc800078e0047 */
[----:B------:R-:W-:Y:S01]  /*14b00*/  @!P4 IMAD.MOV R4, RZ, RZ, -R4 ;  /* 0x000000ffff04c224 */ /* 0x000fe200078e0a04 */
[----:B-1----:R-:W-:-:S05]  /*14b10*/  SEL R6, R73, R5, !P1 ;  /* 0x0000000549067207 */ /* 0x002fca0004800000 */
[--C-:B------:R-:W-:Y:S01]  /*14b20*/  @!P5 IMAD.IADD R64, R64, 0x1, -R68.reuse ;  /* 0x000000014040d824 */ /* 0x100fe200078e0a44 */
[----:B--2---:R-:W-:Y:S01]  /*14b30*/  ISETP.GE.AND P5, PT, R47, RZ, PT ;  /* 0x000000ff2f00720c */ /* 0x004fe20003fa6270 */
[----:B------:R-:W-:Y:S01]  /*14b40*/  @!P6 IMAD.IADD R27, R27, 0x1, -R68 ;  /* 0x000000011b1be824 */ /* 0x000fe200078e0a44 */
[----:B------:R-:W-:Y:S02]  /*14b50*/  SEL R5, R73, R4, !P1 ;  /* 0x0000000449057207 */ /* 0x000fe40004800000 */
[----:B------:R-:W-:Y:S01]  /*14b60*/  ISETP.GT.U32.AND P4, PT, R68, R64, PT ;  /* 0x000000404400720c */ /* 0x000fe20003f84070 */
[----:B------:R-:W-:Y:S01]  /*14b70*/  IMAD R6, R6, UR7, RZ ;  /* 0x0000000706067c24 */ /* 0x000fe2000f8e02ff */
[----:B------:R1:W-:Y:S01]  /*14b80*/  STL [R1+0x708], R17 ;  /* 0x0007081101007387 */ /* 0x0003e20000100800 */
[----:B------:R-:W-:Y:S01]  /*14b90*/  IMAD.MOV.U32 R4, RZ, RZ, R27 ;  /* 0x000000ffff047224 */ /* 0x000fe200078e001b */
[----:B------:R-:W-:Y:S01]  /*14ba0*/  PRMT R28, RZ, 0x7610, R28 ;  /* 0x00007610ff1c7816 */ /* 0x000fe2000000001c */
[----:B0-----:R-:W-:Y:S01]  /*14bb0*/  IMAD R5, R5, UR4, RZ ;  /* 0x0000000405057c24 */ /* 0x001fe2000f8e02ff */
[CC--:B------:R-:W-:Y:S01]  /*14bc0*/  LEA R16, P6, R6.reuse, R72.reuse, 0x1 ;  /* 0x0000004806107211 */ /* 0x0c0fe200078c08ff */
[----:B------:R-:W2:Y:S01]  /*14bd0*/  LDL R47, [R1+0x1194] ;  /* 0x00119400012f7983 */ /* 0x000ea20000100800 */
[----:B------:R-:W-:Y:S01]  /*14be0*/  PRMT R7, RZ, 0x7610, R7 ;  /* 0x00007610ff077816 */ /* 0x000fe20000000007 */
[----:B------:R-:W-:Y:S01]  /*14bf0*/  @!P5 IMAD.MOV R4, RZ, RZ, -R4 ;  /* 0x000000ffff04d224 */ /* 0x000fe200078e0a04 */
[----:B------:R-:W-:Y:S01]  /*14c00*/  LEA R71, P5, R5, R72, 0x1 ;  /* 0x0000004805477211 */ /* 0x000fe200078a08ff */
[----:B------:R-:W2:Y:S01]  /*14c10*/  LDL.LU R92, [R1+0x104] ;  /* 0x00010400015c7983 */ /* 0x000ea20000300800 */
[----:B------:R-:W-:Y:S01]  /*14c20*/  LEA.HI.X.SX32 R27, R6, R69, 0x1, P6 ;  /* 0x00000045061b7211 */ /* 0x000fe200030f0eff */
[----:B------:R-:W-:Y:S01]  /*14c30*/  @!P4 IMAD.IADD R64, R64, 0x1, -R68 ;  /* 0x000000014040c824 */ /* 0x000fe200078e0a44 */
[----:B------:R-:W-:Y:S01]  /*14c40*/  ISETP.GT.U32.AND P3, PT, R68, R67, PT ;  /* 0x000000434400720c */ /* 0x000fe20003f64070 */
[----:B-1----:R-:W2:Y:S01]  /*14c50*/  LDL.LU R17, [R1+0x108] ;  /* 0x0001080001117983 */ /* 0x002ea20000300800 */
[----:B----4-:R-:W-:Y:S01]  /*14c60*/  ISETP.GE.AND P4, PT, R66, RZ, PT ;  /* 0x000000ff4200720c */ /* 0x010fe20003f86270 */
[----:B------:R-:W0:Y:S02]  /*14c70*/  LDCU UR4, c[0x0][0x3b0] ;  /* 0x00007600ff0477ac */ /* 0x000e240008000800 */
[----:B------:R-:W-:Y:S01]  /*14c80*/  STL [R1+0x73c], R16 ;  /* 0x00073c1001007387 */ /* 0x000fe20000100800 */
[----:B------:R-:W-:Y:S01]  /*14c90*/  PRMT R15, RZ, 0x7610, R15 ;  /* 0x00007610ff0f7816 */ /* 0x000fe2000000000f */
[----:B------:R-:W1:Y:S02]  /*14ca0*/  LDCU UR7, c[0x0][0x3b0] ;  /* 0x00007600ff0777ac */ /* 0x000e640008000800 */
[----:B------:R-:W-:Y:S04]  /*14cb0*/  STL [R1+0x76c], R71 ;  /* 0x00076c4701007387 */ /* 0x000fe80000100800 */
[----:B------:R-:W4:Y:S01]  /*14cc0*/  LDL R66, [R1+0x11c0] ;  /* 0x0011c00001427983 */ /* 0x000f220000100800 */
[----:B------:R-:W-:-:S03]  /*14cd0*/  SEL R6, R73, R4, !P1 ;  /* 0x0000000449067207 */ /* 0x000fc60004800000 */
[----:B------:R-:W-:Y:S01]  /*14ce0*/  STL [R1+0x738], R27 ;  /* 0x0007381b01007387 */ /* 0x000fe20000100800 */
[----:B------:R-:W-:-:S03]  /*14cf0*/  @P0 IMAD.MOV.U32 R4, RZ, RZ, R16 ;  /* 0x000000ffff040224 */ /* 0x000fc600078e0010 */
[----:B------:R-:W-:Y:S04]  /*14d00*/  STL [R1+0xf0], R64 ;  /* 0x0000f04001007387 */ /* 0x000fe80000100800 */
[----:B---3--:R3:W-:Y:S02]  /*14d10*/  STL [R1+0x268], R11 ;  /* 0x0002680b01007387 */ /* 0x0087e40000100800 */
[----:B---3--:R-:W-:Y:S01]  /*14d20*/  LEA.HI.X.SX32 R11, R5, R69, 0x1, P5 ;  /* 0x00000045050b7211 */ /* 0x008fe200028f0eff */
[----:B------:R-:W-:Y:S02]  /*14d30*/  @P0 IMAD.MOV.U32 R5, RZ, RZ, R27 ;  /* 0x000000ffff050224 */ /* 0x000fe400078e001b */
[----:B------:R-:W-:Y:S01]  /*14d40*/  @!P3 IMAD.IADD R67, R67, 0x1, -R68 ;  /* 0x000000014343b824 */ /* 0x000fe200078e0a44 */
[----:B------:R-:W3:Y:S04]  /*14d50*/  LDL.LU R27, [R1+0x1390] ;  /* 0x00139000011b7983 */ /* 0x000ee80000300800 */
[----:B------:R0:W3:Y:S01]  /*14d60*/  @P0 LDG.E.U16 R28, desc[UR20][R4.64] ;  /* 0x00000014041c0981 */ /* 0x0000e2000c1e1500 */
[----:B------:R-:W-:Y:S01]  /*14d70*/  ISETP.GT.U32.AND P3, PT, R68, R67, PT ;  /* 0x000000434400720c */ /* 0x000fe20003f64070 */
[----:B------:R-:W-:Y:S01]  /*14d80*/  IMAD R6, R6, UR5, RZ ;  /* 0x0000000506067c24 */ /* 0x000fe2000f8e02ff */
[----:B------:R-:W-:Y:S01]  /*14d90*/  PRMT R24, RZ, 0x7610, R24 ;  /* 0x00007610ff187816 */ /* 0x000fe20000000018 */
[----:B------:R-:W4:Y:S01]  /*14da0*/  LDL.LU R16, [R1+0x138c] ;  /* 0x00138c0001107983 */ /* 0x000f220000300800 */
[----:B------:R-:W-:Y:S01]  /*14db0*/  ISETP.GT.U32.AND P6, PT, R68, R62, PT ;  /* 0x0000003e4400720c */ /* 0x000fe20003fc4070 */
[----:B------:R-:W1:Y:S01]  /*14dc0*/  LDCU UR5, c[0x0][0x3b0] ;  /* 0x00007600ff0577ac */ /* 0x000e620008000800 */
[----:B0-----:R-:W-:-:S02]  /*14dd0*/  @P0 IMAD.MOV.U32 R4, RZ, RZ, R71 ;  /* 0x000000ffff040224 */ /* 0x001fc400078e0047 */
[----:B------:R-:W-:-:S05]  /*14de0*/  @P0 IMAD.MOV.U32 R5, RZ, RZ, R11 ;  /* 0x000000ffff050224 */ /* 0x000fca00078e000b */
[----:B------:R0:W4:Y:S01]  /*14df0*/  @P0 LDG.E.U16 R7, desc[UR20][R4.64] ;  /* 0x0000001404070981 */ /* 0x000122000c1e1500 */
[----:B--2---:R-:W-:-:S03]  /*14e00*/  ISETP.GE.AND P5, PT, R47, RZ, PT ;  /* 0x000000ff2f00720c */ /* 0x004fc60003fa6270 */
[----:B------:R-:W-:Y:S01]  /*14e10*/  STL [R1+0x768], R11 ;  /* 0x0007680b01007387 */ /* 0x000fe20000100800 */
[----:B0-----:R-:W-:-:S04]  /*14e20*/  IMAD.MOV.U32 R4, RZ, RZ, R64 ;  /* 0x000000ffff047224 */ /* 0x001fc800078e0040 */
[----:B------:R-:W-:Y:S02]  /*14e30*/  @!P4 IMAD.MOV R4, RZ, RZ, -R4 ;  /* 0x000000ffff04c224 */ /* 0x000fe400078e0a04 */
[----:B------:R-:W-:Y:S01]  /*14e40*/  @!P3 IMAD.IADD R67, R67, 0x1, -R68 ;  /* 0x000000014343b824 */ /* 0x000fe200078e0a44 */
[----:B---3--:R0:W-:Y:S04]  /*14e50*/  STL [R1+0x25c], R28 ;  /* 0x00025c1c01007387 */ /* 0x0081e80000100800 */
[----:B0-----:R-:W2:Y:S04]  /*14e60*/  LDL.LU R28, [R1+0x1388] ;  /* 0x00138800011c7983 */ /* 0x001ea80000300800 */
[----:B------:R-:W3:Y:S04]  /*14e70*/  LDL.LU R11, [R1+0x1384] ;  /* 0x00138400010b7983 */ /* 0x000ee80000300800 */
[----:B------:R-:W2:Y:S04]  /*14e80*/  LDL.LU R47, [R1+0x114] ;  /* 0x00011400012f7983 */ /* 0x000ea80000300800 */
[----:B----4-:R0:W-:Y:S02]  /*14e90*/  STL [R1+0x258], R7 ;  /* 0x0002580701007387 */ /* 0x0101e40000100800 */
[----:B0-----:R-:W-:-:S02]  /*14ea0*/  LEA R7, P4, R6, R72, 0x1 ;  /* 0x0000004806077211 */ /* 0x001fc400078808ff */
[----:B------:R-:W-:Y:S02]  /*14eb0*/  STL [R1+0xf8], R67 ;  /* 0x0000f84301007387 */ /* 0x000fe40000100800 */
[----:B------:R-:W-:Y:S02]  /*14ec0*/  LEA.HI.X.SX32 R64, R6, R69, 0x1, P4 ;  /* 0x0000004506407211 */ /* 0x000fe400020f0eff */
[----:B------:R0:W-:Y:S01]  /*14ed0*/  STL [R1+0x79c], R7 ;  /* 0x00079c0701007387 */ /* 0x0001e20000100800 */
[----:B------:R-:W-:Y:S02]  /*14ee0*/  @P0 IMAD.MOV.U32 R6, RZ, RZ, R7 ;  /* 0x000000ffff060224 */ /* 0x000fe400078e0007 */
[----:B0-----:R-:W-:-:S05]  /*14ef0*/  @P0 IMAD.MOV.U32 R7, RZ, RZ, R64 ;  /* 0x000000ffff070224 */ /* 0x001fca00078e0040 */
[----:B------:R0:W4:Y:S01]  /*14f00*/  @P0 LDG.E.U16 R15, desc[UR20][R6.64] ;  /* 0x00000014060f0981 */ /* 0x000122000c1e1500 */
[----:B------:R-:W-:Y:S02]  /*14f10*/  ISETP.GT.U32.AND P3, PT, R68, R92, PT ;  /* 0x0000005c4400720c */ /* 0x000fe40003f64070 */
[----:B------:R-:W-:Y:S01]  /*14f20*/  SEL R5, R73, R4, !P1 ;  /* 0x0000000449057207 */ /* 0x000fe20004800000 */
[----:B------:R-:W-:-:S04]  /*14f30*/  IMAD.MOV.U32 R4, RZ, RZ, R67 ;  /* 0x000000ffff047224 */ /* 0x000fc800078e0043 */
[----:B------:R-:W-:Y:S01]  /*14f40*/  IMAD R5, R5, UR12, RZ ;  /* 0x0000000c05057c24 */ /* 0x000fe2000f8e02ff */
[----:B------:R1:W-:Y:S01]  /*14f50*/  STL [R1+0x798], R64 ;  /* 0x0007984001007387 */ /* 0x0003e20000100800 */
[----:B------:R-:W-:Y:S02]  /*14f60*/  @!P5 IMAD.MOV R4, RZ, RZ, -R4 ;  /* 0x000000ffff04d224 */ /* 0x000fe400078e0a04 */
[--C-:B------:R-:W-:Y:S01]  /*14f70*/  @!P6 IMAD.IADD R62, R62, 0x1, -R68.reuse ;  /* 0x000000013e3ee824 */ /* 0x100fe200078e0a44 */
[----:B0-----:R-:W-:Y:S01]  /*14f80*/  LEA R6, P5, R5, R72, 0x1 ;  /* 0x0000004805067211 */ /* 0x001fe200078a08ff */
[----:B------:R-:W-:Y:S01]  /*14f90*/  @!P3 IMAD.IADD R92, R92, 0x1, -R68 ;  /* 0x000000015c5cb824 */ /* 0x000fe200078e0a44 */
[----:B------:R-:W-:Y:S01]  /*14fa0*/  ISETP.GE.AND P3, PT, R66, RZ, PT ;  /* 0x000000ff4200720c */ /* 0x000fe20003f66270 */
[----:B------:R-:W0:Y:S01]  /*14fb0*/  LDCU UR12, c[0x0][0x3b0] ;  /* 0x00007600ff0c77ac */ /* 0x000e220008000800 */
[----:B-1----:R-:W2:Y:S04]  /*14fc0*/  LDL R64, [R1+0x11f4] ;  /* 0x0011f40001407983 */ /* 0x002ea80000100800 */
[----:B------:R-:W2:Y:S01]  /*14fd0*/  LDL.LU R71, [R1+0x11c] ;  /* 0x00011c0001477983 */ /* 0x000ea20000300800 */
[----:B------:R-:W-:-:S03]  /*14fe0*/  SEL R4, R73, R4, !P1 ;  /* 0x0000000449047207 */ /* 0x000fc60004800000 */
[----:B------:R-:W2:Y:S04]  /*14ff0*/  LDL R66, [R1+0x11fc] ;  /* 0x0011fc0001427983 */ /* 0x000ea80000100800 */
[----:B------:R-:W-:Y:S04]  /*15000*/  STL [R1+0x7cc], R6 ;  /* 0x0007cc0601007387 */ /* 0x000fe80000100800 */
[----:B------:R-:W2:Y:S04]  /*15010*/  LDL.LU R67, [R1+0x128] ;  /* 0x0001280001437983 */ /* 0x000ea80000300800 */
[----:B----4-:R1:W-:Y:S02]  /*15020*/  STL [R1+0x24c], R15 ;  /* 0x00024c0f01007387 */ /* 0x0103e40000100800 */
[----:B-1----:R-:W-:Y:S01]  /*15030*/  LEA.HI.X.SX32 R15, R5, R69, 0x1, P5 ;  /* 0x00000045050f7211 */ /* 0x002fe200028f0eff */
[----:B------:R-:W-:-:S02]  /*15040*/  IMAD.MOV.U32 R5, RZ, RZ, R6 ;  /* 0x000000ffff057224 */ /* 0x000fc400078e0006 */
[----:B------:R-:W-:Y:S01]  /*15050*/  IMAD R6, R4, UR4, RZ ;  /* 0x0000000404067c24 */ /* 0x000fe2000f8e02ff */
[----:B------:R-:W-:Y:S01]  /*15060*/  ISETP.GT.U32.AND P6, PT, R68, R62, PT ;  /* 0x0000003e4400720c */ /* 0x000fe20003fc4070 */
[----:B------:R-:W-:Y:S01]  /*15070*/  IMAD.MOV.U32 R4, RZ, RZ, R15 ;  /* 0x000000ffff047224 */ /* 0x000fe200078e000f */
[----:B------:R1:W-:Y:S01]  /*15080*/  STL [R1+0x7c8], R15 ;  /* 0x0007c80f01007387 */ /* 0x0003e20000100800 */
[----:B------:R-:W-:Y:S01]  /*15090*/  PRMT R7, RZ, 0x7610, R7 ;  /* 0x00007610ff077816 */ /* 0x000fe20000000007 */
[----:B------:R-:W4:Y:S02]  /*150a0*/  LDCU UR4, c[0x0][0x3b0] ;  /* 0x00007600ff0477ac */ /* 0x000f240008000800 */
[----:B------:R-:W-:-:S04]  /*150b0*/  @P0 LOP3.LUT R5, R5, R4, RZ, 0x3c, !PT ;  /* 0x0000000405050212 */ /* 0x000fc800078e3cff */
[C---:B------:R-:W-:Y:S01]  /*150c0*/  @P0 LOP3.LUT R4, R5.reuse, R4, RZ, 0x3c, !PT ;  /* 0x0000000405040212 */ /* 0x040fe200078e3cff */
[----:B-1----:R-:W2:Y:S03]  /*150d0*/  LDL.LU R15, [R1+0x1380] ;  /* 0x00138000010f7983 */ /* 0x002ea60000300800 */
[----:B------:R-:W-:-:S05]  /*150e0*/  @P0 LOP3.LUT R5, R5, R4, RZ, 0x3c, !PT ;  /* 0x0000000405050212 */ /* 0x000fca00078e3cff */
[----:B------:R1:W2:Y:S01]  /*150f0*/  @P0 LDG.E.U16 R24, desc[UR20][R4.64] ;  /* 0x0000001404180981 */ /* 0x0002a2000c1e1500 */
[----:B------:R-:W-:-:S05]  /*15100*/  @!P6 IMAD.IADD R62, R62, 0x1, -R68 ;  /* 0x000000013e3ee824 */ /* 0x000fca00078e0a44 */
[----:B------:R0:W-:Y:S01]  /*15110*/  STL [R1+0xfc], R62 ;  /* 0x0000fc3e01007387 */ /* 0x0001e20000100800 */
[----:B-1----:R-:W-:Y:S01]  /*15120*/  LEA R5, P6, R6, R72, 0x1 ;  /* 0x0000004806057211 */ /* 0x002fe200078c08ff */
[----:B------:R-:W-:-:S04]  /*15130*/  IMAD.MOV.U32 R4, RZ, RZ, R62 ;  /* 0x000000ffff047224 */ /* 0x000fc800078e003e */
        /* <DEDUP_REMOVED lines=14> */
[----:B------:R-:W-:Y:S01]  /*15220*/  ISETP.GE.AND P6, PT, R64, RZ, PT ;  /* 0x000000ff4000720c */ /* 0x000fe20003fc6270 */
[----:B------:R-:W2:Y:S02]  /*15230*/  LDCU UR5, c[0x0][0x3b0] ;  /* 0x00007600ff0577ac */ /* 0x000ea40008000800 */
[----:B-1----:R-:W3:Y:S07]  /*15240*/  LDL R24, [R1+0x122c] ;  /* 0x00122c0001187983 */ /* 0x002eee0000100800 */
[----:B------:R-:W-:Y:S01]  /*15250*/  @!P4 IMAD.IADD R17, R17, 0x1, -R68 ;  /* 0x000000011111c824 */ /* 0x000fe200078e0a44 */
[----:B------:R-:W3:Y:S01]  /*15260*/  LDL.LU R64, [R1+0x12c] ;  /* 0x00012c0001407983 */ /* 0x000ee20000300800 */
[----:B0-----:R-:W-:-:S03]  /*15270*/  PRMT R4, RZ, 0x7610, R4 ;  /* 0x00007610ff047816 */ /* 0x001fc60000000004 */
        /* <DEDUP_REMOVED lines=10> */
[----:B------:R-:W-:-:S11]  /*15320*/  ISETP.GT.U32.AND P3, PT, R68, R47, PT ;  /* 0x0000002f4400720c */ /* 0x000fd60003f64070 */
[--C-:B------:R-:W-:Y:S02]  /*15330*/  @!P5 IMAD.IADD R92, R92, 0x1, -R68.reuse ;  /* 0x000000015c5cd824 */ /* 0x100fe400078e0a44 */
[----:B------:R-:W-:Y:S02]  /*15340*/  @!P3 IMAD.IADD R47, R47, 0x1, -R68 ;  /* 0x000000012f2fb824 */ /* 0x000fe400078e0a44 */
[----:B------:R-:W-:Y:S01]  /*15350*/  IMAD.MOV.U32 R5, RZ, RZ, R92 ;  /* 0x000000ffff057224 */ /* 0x000fe200078e005c */
[----:B------:R-:W-:Y:S02]  /*15360*/  ISETP.GE.AND P3, PT, R66, RZ, PT ;  /* 0x000000ff4200720c */ /* 0x000fe40003f66270 */
[C---:B------:R-:W-:Y:S01]  /*15370*/  ISETP.GT.U32.AND P4, PT, R68.reuse, R47, PT ;  /* 0x0000002f4400720c */ /* 0x040fe20003f84070 */
[----:B------:R-:W-:Y:S01]  /*15380*/  @!P6 IMAD.MOV R5, RZ, RZ, -R5 ;  /* 0x000000ffff05e224 */ /* 0x000fe200078e0a05 */
[----:B------:R-:W-:Y:S01]  /*15390*/  ISETP.GT.U32.AND P6, PT, R68, R67, PT ;  /* 0x000000434400720c */ /* 0x000fe20003fc4070 */
[----:B------:R-:W2:Y:S03]  /*153a0*/  LDL.LU R66, [R1+0x138] ;  /* 0x0001380001427983 */ /* 0x000ea60000300800 */
[----:B------:R-:W-:-:S05]  /*153b0*/  SEL R5, R73, R5, !P1 ;  /* 0x0000000549057207 */ /* 0x000fca0004800000 */
[----:B----4-:R-:W-:Y:S01]  /*153c0*/  IMAD R6, R5, UR4, RZ ;  /* 0x0000000405067c24 */ /* 0x010fe2000f8e02ff */
[----:B------:R-:W-:Y:S01]  /*153d0*/  PRMT R10, RZ, 0x7610, R10 ;  /* 0x00007610ff0a7816 */ /* 0x000fe2000000000a */
[----:B------:R-:W-:Y:S01]  /*153e0*/  @!P4 IMAD.IADD R47, R47, 0x1, -R68 ;  /* 0x000000012f2fc824 */ /* 0x000fe200078e0a44 */
[----:B------:R-:W-:Y:S01]  /*153f0*/  PRMT R12, RZ, 0x7610, R12 ;  /* 0x00007610ff0c7816 */ /* 0x000fe2000000000c */
[----:B------:R-:W-:Y:S01]  /*15400*/  @!P6 IMAD.IADD R67, R67, 0x1, -R68 ;  /* 0x000000014343e824 */ /* 0x000fe200078e0a44 */
[C---:B------:R-:W-:Y:S01]  /*15410*/  LEA R7, P6, R6.reuse, R72, 0x1 ;  /* 0x0000004806077211 */ /* 0x040fe200078c08ff */
[----:B------:R-:W0:Y:S03]  /*15420*/  LDCU UR4, c[0x0][0x3b0] ;  /* 0x00007600ff0477ac */ /* 0x000e260008000800 */
[----:B------:R-:W-:Y:S01]  /*15430*/  LEA.HI.X.SX32 R6, R6, R69, 0x1, P6 ;  /* 0x0000004506067211 */ /* 0x000fe200030f0eff */
[----:B------:R-:W-:Y:S01]  /*15440*/  IMAD.MOV.U32 R5, RZ, RZ, R47 ;  /* 0x000000ffff057224 */ /* 0x000fe200078e002f */
[----:B---3--:R-:W-:Y:S01]  /*15450*/  ISETP.GE.AND P4, PT, R24, RZ, PT ;  /* 0x000000ff1800720c */ /* 0x008fe20003f86270 */
[----:B--2---:R1:W-:Y:S02]  /*15460*/  STL [R1+0x234], R4 ;  /* 0x0002340401007387 */ /* 0x0043e40000100800 */
[----:B-1----:R-:W-:-:S04]  /*15470*/  IMAD.MOV.U32 R4, RZ, RZ, R17 ;  /* 0x000000ffff047224 */ /* 0x002fc800078e0011 */
[----:B------:R-:W-:Y:S01]  /*15480*/  @!P3 IMAD.MOV R4, RZ, RZ, -R4 ;  /* 0x000000ffff04b224 */ /* 0x000fe200078e0a04 */
[----:B------:R-:W-:Y:S02]  /*15490*/  ISETP.GE.AND P3, PT, R62, RZ, PT ;  /* 0x000000ff3e00720c */ /* 0x000fe40003f66270 */
[----:B------:R-:W2:Y:S02]  /*154a0*/  LDL R62, [R1+0x1250] ;  /* 0x00125000013e7983 */ /* 0x000ea40000100800 */
[----:B------:R-:W-:Y:S02]  /*154b0*/  SEL R4, R73, R4, !P1 ;  /* 0x0000000449047207 */ /* 0x000fe40004800000 */
[----:B------:R-:W-:Y:S04]  /*154c0*/  STL [R1+0x114], R47 ;  /* 0x0001142f01007387 */ /* 0x000fe80000100800 */
[----:B------:R1:W-:Y:S01]  /*154d0*/  STL [R1+0x85c], R7 ;  /* 0x00085c0701007387 */ /* 0x0003e20000100800 */
[----:B------:R-:W-:Y:S01]  /*154e0*/  IMAD R4, R4, UR5, RZ ;  /* 0x0000000504047c24 */ /* 0x000fe2000f8e02ff */
[C---:B------:R-:W-:Y:S01]  /*154f0*/  ISETP.GT.U32.AND P5, PT, R68.reuse, R71, PT ;  /* 0x000000474400720c */ /* 0x040fe20003fa4070 */
[----:B------:R-:W-:Y:S01]  /*15500*/  @!P3 IMAD.MOV R5, RZ, RZ, -R5 ;  /* 0x000000ffff05b224 */ /* 0x000fe200078e0a05 */
[----:B------:R3:W-:Y:S01]  /*15510*/  STL [R1+0x858], R6 ;  /* 0x0008580601007387 */ /* 0x0007e20000100800 */
[----:B------:R-:W-:Y:S01]  /*15520*/  ISETP.GT.U32.AND P6, PT, R68, R67, PT ;  /* 0x000000434400720c */ /* 0x000fe20003fc4070 */
[----:B------:R-:W4:Y:S01]  /*15530*/  LDCU UR5, c[0x0][0x3b0] ;  /* 0x00007600ff0577ac */ /* 0x000f220008000800 */
[----:B-1----:R-:W-:Y:S01]  /*15540*/  @P0 LOP3.LUT R7, R7, R6, RZ, 0x3c, !PT ;  /* 0x0000000607070212 */ /* 0x002fe200078e3cff */
[----:B------:R-:W4:Y:S01]  /*15550*/  LDL R47, [R1+0x1280] ;  /* 0x00128000012f7983 */ /* 0x000f220000100800 */
[----:B------:R-:W-:-:S02]  /*15560*/  LEA R17, P3, R4, R72, 0x1 ;  /* 0x0000004804117211 */ /* 0x000fc400078608ff */
[C---:B---3--:R-:W-:Y:S02]  /*15570*/  @P0 LOP3.LUT R6, R7.reuse, R6, RZ, 0x3c, !PT ;  /* 0x0000000607060212 */ /* 0x048fe400078e3cff */
[----:B------:R-:W-:Y:S02]  /*15580*/  LEA.HI.X.SX32 R24, R4, R69, 0x1, P3 ;  /* 0x0000004504187211 */ /* 0x000fe400018f0eff */
[----:B------:R-:W-:-:S05]  /*15590*/  @P0 LOP3.LUT R7, R7, R6, RZ, 0x3c, !PT ;  /* 0x0000000607070212 */ /* 0x000fca00078e3cff */
[----:B------:R1:W3:Y:S02]  /*155a0*/  @P0 LDG.E.U16 R10, desc[UR20][R6.64] ;  /* 0x00000014060a0981 */ /* 0x0002e4000c1e1500 */
[----:B-1----:R-:W-:Y:S02]  /*155b0*/  @P0 IMAD.MOV.U32 R6, RZ, RZ, R17 ;  /* 0x000000ffff060224 */ /* 0x002fe400078e0011 */
[----:B------:R-:W-:-:S05]  /*155c0*/  @P0 IMAD.MOV.U32 R7, RZ, RZ, R24 ;  /* 0x000000ffff070224 */ /* 0x000fca00078e0018 */
[----:B------:R1:W4:Y:S01]  /*155d0*/  @P0 LDG.E.U16 R12, desc[UR20][R6.64] ;  /* 0x00000014060c0981 */ /* 0x000322000c1e1500 */
[----:B------:R-:W-:-:S05]  /*155e0*/  @!P5 IMAD.IADD R71, R71, 0x1, -R68 ;  /* 0x000000014747d824 */ /* 0x000fca00078e0a44 */
[----:B------:R-:W-:-:S13]  /*155f0*/  ISETP.GT.U32.AND P5, PT, R68, R71, PT ;  /* 0x000000474400720c */ /* 0x000fda0003fa4070 */
[----:B------:R-:W-:Y:S01]  /*15600*/  @!P5 IMAD.IADD R71, R71, 0x1, -R68 ;  /* 0x000000014747d824 */ /* 0x000fe200078e0a44 */
[----:B------:R-:W-:-:S03]  /*15610*/  ISETP.GT.U32.AND P5, PT, R68, R64, PT ;  /* 0x000000404400720c */ /* 0x000fc60003fa4070 */
[----:B------:R-:W-:Y:S01]  /*15620*/  IMAD.MOV.U32 R4, RZ, RZ, R71 ;  /* 0x000000ffff047224 */ /* 0x000fe200078e0047 */
[----:B-1----:R-:W-:Y:S01]  /*15630*/  SEL R6, R73, R5, !P1 ;  /* 0x0000000549067207 */ /* 0x002fe20004800000 */
[----:B------:R-:W-:Y:S02]  /*15640*/  STL [R1+0x88c], R17 ;  /* 0x00088c1101007387 */ /* 0x000fe40000100800 */
[----:B------:R-:W-:Y:S02]  /*15650*/  @!P4 IMAD.MOV R4, RZ, RZ, -R4 ;  /* 0x000000ffff04c224 */ /* 0x000fe400078e0a04 */
[----:B------:R-:W-:-:S04]  /*15660*/  @!P6 IMAD.IADD R67, R67, 0x1, -R68 ;  /* 0x000000014343e824 */ /* 0x000fc800078e0a44 */
[----:B------:R-:W-:Y:S01]  /*15670*/  @!P5 IMAD.IADD R64, R64, 0x1, -R68 ;  /* 0x000000014040d824 */ /* 0x000fe200078e0a44 */
[----:B------:R-:W-:Y:S01]  /*15680*/  SEL R5, R73, R4, !P1 ;  /* 0x0000000449057207 */ /* 0x000fe20004800000 */
[----:B------:R-:W-:Y:S01]  /*15690*/  IMAD R6, R6, UR7, RZ ;  /* 0x0000000706067c24 */ /* 0x000fe2000f8e02ff */
[----:B------:R-:W-:Y:S01]  /*156a0*/  PRMT R20, RZ, 0x7610, R20 ;  /* 0x00007610ff147816 */ /* 0x000fe20000000014 */
[----:B------:R-:W-:Y:S01]  /*156b0*/  IMAD.MOV.U32 R4, RZ, RZ, R67 ;  /* 0x000000ffff047224 */ /* 0x000fe200078e0043 */
[----:B------:R-:W-:Y:S01]  /*156c0*/  PRMT R7, RZ, 0x7610, R7 ;  /* 0x00007610ff077816 */ /* 0x000fe20000000007 */
[----:B0-----:R-:W-:Y:S01]  /*156d0*/  IMAD R5, R5, UR4, RZ ;  /* 0x0000000405057c24 */ /* 0x001fe2000f8e02ff */
[----:B--2---:R-:W-:Y:S01]  /*156e0*/  ISETP.GE.AND P5, PT, R62, RZ, PT ;  /* 0x000000ff3e00720c */ /* 0x004fe20003fa6270 */
[----:B------:R-:W0:Y:S01]  /*156f0*/  LDCU UR4, c[0x0][0x3b0] ;  /* 0x00007600ff0477ac */ /* 0x000e220008000800 */
[----:B---3--:R1:W-:Y:S01]  /*15700*/  STL [R1+0x22c], R10 ;  /* 0x00022c0a01007387 */ /* 0x0083e20000100800 */
[----:B------:R-:W-:Y:S01]  /*15710*/  ISETP.GT.U32.AND P3, PT, R68, R66, PT ;  /* 0x000000424400720c */ /* 0x000fe20003f64070 */
[----:B------:R-:W2:Y:S02]  /*15720*/  LDCU UR7, c[0x0][0x3b0] ;  /* 0x00007600ff0777ac */ /* 0x000ea40008000800 */
[----:B-1----:R-:W3:Y:S04]  /*15730*/  LDL.LU R10, [R1+0x13c] ;  /* 0x00013c00010a7983 */ /* 0x002ee80000300800 */
[----:B------:R-:W-:Y:S04]  /*15740*/  STL [R1+0x888], R24 ;  /* 0x0008881801007387 */ /* 0x000fe80000100800 */
[----:B------:R-:W2:Y:S04]  /*15750*/  LDL R62, [R1+0x1298] ;  /* 0x00129800013e7983 */ /* 0x000ea80000100800 */
[----:B------:R-:W3:Y:S04]  /*15760*/  LDL.LU R71, [R1+0x134] ;  /* 0x0001340001477983 */ /* 0x000ee80000300800 */
[----:B------:R1:W-:Y:S04]  /*15770*/  STL [R1+0x128], R67 ;  /* 0x0001284301007387 */ /* 0x0003e80000100800 */
[----:B------:R-:W3:Y:S04]  /*15780*/  LDL.LU R17, [R1+0x124] ;  /* 0x0001240001117983 */ /* 0x000ee80000300800 */
[----:B----4-:R4:W-:Y:S01]  /*15790*/  STL [R1+0x228], R12 ;  /* 0x0002280c01007387 */ /* 0x0109e20000100800 */
[----:B------:R-:W-:Y:S01]  /*157a0*/  @!P5 IMAD.MOV R4, RZ, RZ, -R4 ;  /* 0x000000ffff04d224 */ /* 0x000fe200078e0a04 */
[----:B-1----:R-:W-:-:S02]  /*157b0*/  LEA R67, P5, R5, R72, 0x1 ;  /* 0x0000004805437211 */ /* 0x002fc400078a08ff */
[----:B----4-:R-:W-:-:S04]  /*157c0*/  LEA R12, P6, R6, R72, 0x1 ;  /* 0x00000048060c7211 */ /* 0x010fc800078c08ff */
[-C--:B------:R-:W-:Y:S02]  /*157d0*/  LEA.HI.X.SX32 R24, R6, R69.reuse, 0x1, P6 ;  /* 0x0000004506187211 */ /* 0x080fe400030f0eff */
[----:B------:R-:W-:Y:S02]  /*157e0*/  LEA.HI.X.SX32 R92, R5, R69, 0x1, P5 ;  /* 0x00000045055c7211 */ /* 0x000fe400028f0eff */
[----:B------:R-:W-:Y:S01]  /*157f0*/  SEL R6, R73, R4, !P1 ;  /* 0x0000000449067207 */ /* 0x000fe20004800000 */
[----:B------:R-:W-:Y:S02]  /*15800*/  @P0 IMAD.MOV.U32 R4, RZ, RZ, R12 ;  /* 0x000000ffff040224 */ /* 0x000fe400078e000c */
[----:B------:R-:W-:-:S05]  /*15810*/  @P0 IMAD.MOV.U32 R5, RZ, RZ, R24 ;  /* 0x000000ffff050224 */ /* 0x000fca00078e0018 */
[----:B------:R1:W4:Y:S02]  /*15820*/  @P0 LDG.E.U16 R20, desc[UR20][R4.64] ;  /* 0x0000001404140981 */ /* 0x000324000c1e1500 */
[----:B-1----:R-:W-:Y:S02]  /*15830*/  @P0 IMAD.MOV.U32 R4, RZ, RZ, R67 ;  /* 0x000000ffff040224 */ /* 0x002fe400078e0043 */
[----:B------:R-:W-:-:S05]  /*15840*/  @P0 IMAD.MOV.U32 R5, RZ, RZ, R92 ;  /* 0x000000ffff050224 */ /* 0x000fca00078e005c */
[----:B------:R1:W3:Y:S01]  /*15850*/  @P0 LDG.E.U16 R7, desc[UR20][R4.64] ;  /* 0x0000001404070981 */ /* 0x0002e2000c1e1500 */
[----:B------:R-:W-:Y:S01]  /*15860*/  ISETP.GT.U32.AND P4, PT, R68, R64, PT ;  /* 0x000000404400720c */ /* 0x000fe20003f84070 */
[--C-:B------:R-:W-:Y:S02]  /*15870*/  @!P3 IMAD.IADD R66, R66, 0x1, -R68.reuse ;  /* 0x000000014242b824 */ /* 0x100fe400078e0a44 */
[----:B------:R-:W-:Y:S03]  /*15880*/  STL [R1+0x8bc], R12 ;  /* 0x0008bc0c01007387 */ /* 0x000fe60000100800 */
[----:B------:R-:W-:Y:S01]  /*15890*/  ISETP.GT.U32.AND P3, PT, R68, R66, PT ;  /* 0x000000424400720c */ /* 0x000fe20003f64070 */
[----:B------:R-:W-:Y:S06]  /*158a0*/  STL [R1+0x8ec], R67 ;  /* 0x0008ec4301007387 */ /* 0x000fec0000100800 */
[----:B------:R-:W-:Y:S01]  /*158b0*/  @!P4 IMAD.IADD R64, R64, 0x1, -R68 ;  /* 0x000000014040c824 */ /* 0x000fe200078e0a44 */
[----:B------:R-:W-:-:S02]  /*158c0*/  ISETP.GE.AND P4, PT, R47, RZ, PT ;  /* 0x000000ff2f00720c */ /* 0x000fc40003f86270 */
[----:B------:R-:W3:Y:S04]  /*158d0*/  LDL R47, [R1+0x12c4] ;  /* 0x0012c400012f7983 */ /* 0x000ee80000100800 */
[----:B------:R0:W-:Y:S04]  /*158e0*/  STL [R1+0x8b8], R24 ;  /* 0x0008b81801007387 */ /* 0x0001e80000100800 */
[----:B------:R-:W-:Y:S01]  /*158f0*/  STL [R1+0x12c], R64 ;  /* 0x00012c4001007387 */ /* 0x000fe20000100800 */
[----:B-1----:R-:W-:Y:S02]  /*15900*/  IMAD.MOV.U32 R4, RZ, RZ, R64 ;  /* 0x000000ffff047224 */ /* 0x002fe400078e0040 */
[----:B------:R-:W-:Y:S01]  /*15910*/  IMAD R6, R6, UR5, RZ ;  /* 0x0000000506067c24 */ /* 0x000fe2000f8e02ff */
[----:B------:R-:W-:Y:S01]  /*15920*/  PRMT R14, RZ, 0x7610, R14 ;  /* 0x00007610ff0e7816 */ /* 0x000fe2000000000e */
[----:B0-----:R-:W3:Y:S01]  /*15930*/  LDL.LU R24, [R1+0x137c] ;  /* 0x00137c0001187983 */ /* 0x001ee20000300800 */
[----:B------:R-:W-:Y:S01]  /*15940*/  @!P4 IMAD.MOV R4, RZ, RZ, -R4 ;  /* 0x000000ffff04c224 */ /* 0x000fe200078e0a04 */
[----:B------:R-:W-:Y:S01]  /*15950*/  PRMT R19, RZ, 0x7610, R19 ;  /* 0x00007610ff137816 */ /* 0x000fe20000000013 */
[----:B------:R-:W-:Y:S01]  /*15960*/  @!P3 IMAD.IADD R66, R66, 0x1, -R68 ;  /* 0x000000014242b824 */ /* 0x000fe200078e0a44 */
[----:B------:R-:W3:Y:S01]  /*15970*/  LDL.LU R12, [R1+0x1378] ;  /* 0x00137800010c7983 */ /* 0x000ee20000300800 */
[----:B------:R-:W0:Y:S03]  /*15980*/  LDCU UR5, c[0x0][0x3b0] ;  /* 0x00007600ff0577ac */ /* 0x000e260008000800 */
[----:B------:R-:W-:Y:S01]  /*15990*/  STL [R1+0x8e8], R92 ;  /* 0x0008e85c01007387 */ /* 0x000fe20000100800 */
[----:B--2---:R-:W-:-:S03]  /*159a0*/  ISETP.GE.AND P5, PT, R62, RZ, PT ;  /* 0x000000ff3e00720c */ /* 0x004fc60003fa6270 */
[----:B----4-:R1:W-:Y:S04]  /*159b0*/  STL [R1+0x224], R20 ;  /* 0x0002241401007387 */ /* 0x0103e80000100800 */
[----:B-1----:R-:W2:Y:S04]  /*159c0*/  LDL.LU R20, [R1+0x1374] ;  /* 0x0013740001147983 */ /* 0x002ea80000300800 */
[----:B------:R-:W4:Y:S04]  /*159d0*/  LDL R67, [R1+0x1290] ;  /* 0x0012900001437983 */ /* 0x000f280000100800 */
[----:B------:R-:W2:Y:S04]  /*159e0*/  LDL.LU R62, [R1+0x118] ;  /* 0x00011800013e7983 */ /* 0x000ea80000300800 */
[----:B---3--:R1:W-:Y:S02]  /*159f0*/  STL [R1+0x220], R7 ;  /* 0x0002200701007387 */ /* 0x0083e40000100800 */
[----:B-1----:R-:W-:-:S02]  /*15a00*/  LEA R7, P4, R6, R72, 0x1 ;  /* 0x0000004806077211 */ /* 0x002fc400078808ff */
[----:B------:R-:W-:Y:S02]  /*15a10*/  STL [R1+0x138], R66 ;  /* 0x0001384201007387 */ /* 0x000fe40000100800 */
[----:B------:R-:W-:Y:S02]  /*15a20*/  LEA.HI.X.SX32 R64, R6, R69, 0x1, P4 ;  /* 0x0000004506407211 */ /* 0x000fe400020f0eff */
[----:B------:R1:W-:Y:S01]  /*15a30*/  STL [R1+0x91c], R7 ;  /* 0x00091c0701007387 */ /* 0x0003e20000100800 */
[----:B------:R-:W-:Y:S02]  /*15a40*/  @P0 IMAD.MOV.U32 R6, RZ, RZ, R7 ;  /* 0x000000ffff060224 */ /* 0x000fe400078e0007 */
[----:B-1----:R-:W-:-:S05]  /*15a50*/  @P0 IMAD.MOV.U32 R7, RZ, RZ, R64 ;  /* 0x000000ffff070224 */ /* 0x002fca00078e0040 */
[----:B------:R1:W3:Y:S01]  /*15a60*/  @P0 LDG.E.U16 R14, desc[UR20][R6.64] ;  /* 0x00000014060e0981 */ /* 0x0002e2000c1e1500 */
[----:B------:R-:W-:Y:S01]  /*15a70*/  SEL R5, R73, R4, !P1 ;  /* 0x0000000449057207 */ /* 0x000fe20004800000 */
[----:B------:R-:W-:-:S04]  /*15a80*/  IMAD.MOV.U32 R4, RZ, RZ, R66 ;  /* 0x000000ffff047224 */ /* 0x000fc800078e0042 */
[----:B------:R-:W-:Y:S02]  /*15a90*/  @!P5 IMAD.MOV R4, RZ, RZ, -R4 ;  /* 0x000000ffff04d224 */ /* 0x000fe400078e0a04 */
[----:B------:R-:W-:Y:S01]  /*15aa0*/  IMAD R5, R5, UR12, RZ ;  /* 0x0000000c05057c24 */ /* 0x000fe2000f8e02ff */
[----:B------:R-:W-:Y:S01]  /*15ab0*/  STL [R1+0x918], R64 ;  /* 0x0009184001007387 */ /* 0x000fe20000100800 */
[----:B------:R-:W-:Y:S01]  /*15ac0*/  ISETP.GT.U32.AND P6, PT, R68, R10, PT ;  /* 0x0000000a4400720c */ /* 0x000fe20003fc4070 */
[----:B------:R-:W0:Y:S01]  /*15ad0*/  LDCU UR12, c[0x0][0x3b0] ;  /* 0x00007600ff0c77ac */ /* 0x000e220008000800 */
[----:B------:R-:W-:Y:S01]  /*15ae0*/  SEL R4, R73, R4, !P1 ;  /* 0x0000000449047207 */ /* 0x000fe20004800000 */
[----:B------:R-:W2:Y:S04]  /*15af0*/  LDL R92, [R1+0x1268] ;  /* 0x00126800015c7983 */ /* 0x000ea80000100800 */
[----:B-1----:R-:W-:Y:S01]  /*15b00*/  IMAD R6, R4, UR4, RZ ;  /* 0x0000000404067c24 */ /* 0x002fe2000f8e02ff */
[----:B------:R-:W-:Y:S01]  /*15b10*/  ISETP.GT.U32.AND P3, PT, R68, R71, PT ;  /* 0x000000474400720c */ /* 0x000fe20003f64070 */
[----:B------:R-:W1:Y:S01]  /*15b20*/  LDCU UR4, c[0x0][0x3b0] ;  /* 0x00007600ff0477ac */ /* 0x000e620008000800 */
[----:B---3--:R3:W-:Y:S03]  /*15b30*/  STL [R1+0x21c], R14 ;  /* 0x00021c0e01007387 */ /* 0x0087e60000100800 */
[----:B------:R-:W-:-:S08]  /*15b40*/  @!P6 IMAD.IADD R10, R10, 0x1, -R68 ;  /* 0x000000010a0ae824 */ /* 0x000fd000078e0a44 */
[----:B------:R-:W-:Y:S01]  /*15b50*/  @!P3 IMAD.IADD R71, R71, 0x1, -R68 ;  /* 0x000000014747b824 */ /* 0x000fe200078e0a44 */
[----:B------:R-:W2:Y:S01]  /*15b60*/  LDL.LU R66, [R1+0x10c] ;  /* 0x00010c0001427983 */ /* 0x000ea20000300800 */
[----:B---3--:R-:W-:-:S04]  /*15b70*/  LEA R14, P5, R5, R72, 0x1 ;  /* 0x00000048050e7211 */ /* 0x008fc800078a08ff */
[----:B------:R-:W-:Y:S01]  /*15b80*/  LEA.HI.X.SX32 R5, R5, R69, 0x1, P5 ;  /* 0x0000004505057211 */ /* 0x000fe200028f0eff */
[----:B------:R-:W-:-:S05]  /*15b90*/  @P0 IMAD.MOV.U32 R4, RZ, RZ, R14 ;  /* 0x000000ffff040224 */ /* 0x000fca00078e000e */
[----:B------:R3:W2:Y:S01]  /*15ba0*/  @P0 LDG.E.U16 R19, desc[UR20][R4.64] ;  /* 0x0000001404130981 */ /* 0x0006a2000c1e1500 */
[----:B------:R-:W-:Y:S02]  /*15bb0*/  ISETP.GT.U32.AND P6, PT, R68, R10, PT ;  /* 0x0000000a4400720c */ /* 0x000fe40003fc4070 */
[----:B------:R-:W-:Y:S01]  /*15bc0*/  ISETP.GE.AND P3, PT, R47, RZ, PT ;  /* 0x000000ff2f00720c */ /* 0x000fe20003f66270 */
[----:B------:R0:W-:Y:S04]  /*15bd0*/  STL [R1+0x94c], R14 ;  /* 0x00094c0e01007387 */ /* 0x0001e80000100800 */
[----:B------:R-:W4:Y:S04]  /*15be0*/  LDL.LU R64, [R1+0x100] ;  /* 0x0001000001407983 */ /* 0x000f280000300800 */
[----:B------:R-:W4:Y:S02]  /*15bf0*/  LDL.LU R47, [R1+0x140] ;  /* 0x00014000012f7983 */ /* 0x000f240000300800 */
[----:B------:R-:W-:-:S02]  /*15c00*/  @!P6 IMAD.IADD R10, R10, 0x1, -R68 ;  /* 0x000000010a0ae824 */ /* 0x000fc400078e0a44 */
[----:B------:R1:W-:Y:S02]  /*15c10*/  STL [R1+0x948], R5 ;  /* 0x0009480501007387 */ /* 0x0003e40000100800 */
[----:B---3--:R-:W-:Y:S02]  /*15c20*/  IMAD.MOV.U32 R4, RZ, RZ, R10 ;  /* 0x000000ffff047224 */ /* 0x008fe400078e000a */
[----:B0-----:R-:W3:Y:S02]  /*15c30*/  LDL.LU R14, [R1+0x1370] ;  /* 0x00137000010e7983 */ /* 0x001ee40000300800 */
[----:B------:R-:W-:Y:S01]  /*15c40*/  @!P3 IMAD.MOV R4, RZ, RZ, -R4 ;  /* 0x000000ffff04b224 */ /* 0x000fe200078e0a04 */
[----:B-1----:R-:W-:-:S04]  /*15c50*/  LEA R5, P6, R6, R72, 0x1 ;  /* 0x0000004806057211 */ /* 0x002fc800078c08ff */
[----:B------:R-:W-:Y:S02]  /*15c60*/  LEA.HI.X.SX32 R10, R6, R69, 0x1, P6 ;  /* 0x00000045060a7211 */ /* 0x000fe400030f0eff */
[----:B------:R-:W-:Y:S01]  /*15c70*/  SEL R6, R73, R4, !P1 ;  /* 0x0000000449067207 */ /* 0x000fe20004800000 */
[----:B------:R-:W-:Y:S01]  /*15c80*/  @P0 IMAD.MOV.U32 R4, RZ, RZ, R5 ;  /* 0x000000ffff040224 */ /* 0x000fe200078e0005 */
[----:B------:R-:W-:Y:S01]  /*15c90*/  PRMT R7, RZ, 0x7610, R7 ;  /* 0x00007610ff077816 */ /* 0x000fe20000000007 */
[----:B--2---:R0:W-:Y:S04]  /*15ca0*/  STL [R1+0x218], R19 ;  /* 0x0002181301007387 */ /* 0x0041e80000100800 */
[----:B0-----:R-:W2:Y:S04]  /*15cb0*/  LDL.LU R19, [R1+0x136c] ;  /* 0x00136c0001137983 */ /* 0x001ea80000300800 */
[----:B------:R0:W-:Y:S02]  /*15cc0*/  STL [R1+0x97c], R5 ;  /* 0x00097c0501007387 */ /* 0x0001e40000100800 */
[----:B0-----:R-:W-:-:S05]  /*15cd0*/  @P0 IMAD.MOV.U32 R5, RZ, RZ, R10 ;  /* 0x000000ffff050224 */ /* 0x001fca00078e000a */
[----:B------:R-:W2:Y:S01]  /*15ce0*/  @P0 LDG.E.U16 R7, desc[UR20][R4.64] ;  /* 0x0000001404070981 */ /* 0x000ea2000c1e1500 */
[----:B------:R-:W-:-:S13]  /*15cf0*/  ISETP.GT.U32.AND P4, PT, R68, R17, PT ;  /* 0x000000114400720c */ /* 0x000fda0003f84070 */
[----:B------:R-:W-:-:S05]  /*15d00*/  @!P4 IMAD.IADD R17, R17, 0x1, -R68 ;  /* 0x000000011111c824 */ /* 0x000fca00078e0a44 */
[----:B------:R-:W-:Y:S01]  /*15d10*/  ISETP.GT.U32.AND P4, PT, R68, R17, PT ;  /* 0x000000114400720c */ /* 0x000fe20003f84070 */
[----:B------:R-:W-:Y:S01]  /*15d20*/  IMAD R6, R6, UR5, RZ ;  /* 0x0000000506067c24 */ /* 0x000fe2000f8e02ff */
[----:B----4-:R-:W-:Y:S01]  /*15d30*/  ISETP.GE.AND P3, PT, R67, RZ, PT ;  /* 0x000000ff4300720c */ /* 0x010fe20003f66270 */
[----:B------:R-:W0:Y:S01]  /*15d40*/  LDCU UR5, c[0x0][0x3b0] ;  /* 0x00007600ff0577ac */ /* 0x000e220008000800 */
[----:B------:R-:W4:Y:S04]  /*15d50*/  LDL R67, [R1+0x11e4] ;  /* 0x0011e40001437983 */ /* 0x000f280000100800 */
[----:B------:R1:W-:Y:S05]  /*15d60*/  STL [R1+0x978], R10 ;  /* 0x0009780a01007387 */ /* 0x0003ea0000100800 */
[----:B------:R-:W-:Y:S01]  /*15d70*/  @!P4 IMAD.IADD R17, R17, 0x1, -R68 ;  /* 0x000000011111c824 */ /* 0x000fe200078e0a44 */
[----:B-1----:R-:W3:Y:S01]  /*15d80*/  LDL.LU R10, [R1+0x1368] ;  /* 0x00136800010a7983 */ /* 0x002ee20000300800 */
[----:B------:R-:W-:-:S03]  /*15d90*/  PRMT R57, RZ, 0x7610, R57 ;  /* 0x00007610ff397816 */ /* 0x000fc60000000039 */
[----:B--2---:R1:W-:Y:S02]  /*15da0*/  STL [R1+0x210], R7 ;  /* 0x0002100701007387 */ /* 0x0043e40000100800 */
[----:B-1----:R-:W-:-:S04]  /*15db0*/  LEA R7, P4, R6, R72, 0x1 ;  /* 0x0000004806077211 */ /* 0x002fc800078808ff */
[----:B------:R-:W-:Y:S01]  /*15dc0*/  LEA.HI.X.SX32 R6, R6, R69, 0x1, P4 ;  /* 0x0000004506067211 */ /* 0x000fe200020f0eff */
[----:B------:R1:W-:Y:S04]  /*15dd0*/  STL [R1+0x9ac], R7 ;  /* 0x0009ac0701007387 */ /* 0x0003e80000100800 */
[----:B------:R2:W-:Y:S01]  /*15de0*/  STL [R1+0x9a8], R6 ;  /* 0x0009a80601007387 */ /* 0x0005e20000100800 */
[----:B-1----:R-:W-:-:S04]  /*15df0*/  @P0 LOP3.LUT R7, R7, R6, RZ, 0x3c, !PT ;  /* 0x0000000607070212 */ /* 0x002fc800078e3cff */
[----:B--2---:R-:W-:-:S04]  /*15e00*/  @P0 LOP3.LUT R6, R7, R6, RZ, 0x3c, !PT ;  /* 0x0000000607060212 */ /* 0x004fc800078e3cff */
[----:B------:R-:W-:-:S05]  /*15e10*/  @P0 LOP3.LUT R7, R7, R6, RZ, 0x3c, !PT ;  /* 0x0000000607070212 */ /* 0x000fca00078e3cff */
[----:B------:R1:W2:Y:S01]  /*15e20*/  @P0 LDG.E.U16 R57, desc[UR20][R6.64] ;  /* 0x0000001406390981 */ /* 0x0002a2000c1e1500 */
[C---:B------:R-:W-:Y:S02]  /*15e30*/  ISETP.GT.U32.AND P5, PT, R68.reuse, R71, PT ;  /* 0x000000474400720c */ /* 0x040fe40003fa4070 */
[----:B------:R-:W-:Y:S01]  /*15e40*/  ISETP.GT.U32.AND P6, PT, R68, R62, PT ;  /* 0x0000003e4400720c */ /* 0x000fe20003fc4070 */
[----:B------:R-:W-:Y:S02]  /*15e50*/  IMAD.MOV.U32 R4, RZ, RZ, R17 ;  /* 0x000000ffff047224 */ /* 0x000fe400078e0011 */
[----:B------:R-:W3:Y:S08]  /*15e60*/  LDL R17, [R1+0x10f4] ;  /* 0x0010f40001117983 */ /* 0x000ef00000100800 */
[--C-:B------:R-:W-:Y:S01]  /*15e70*/  @!P5 IMAD.IADD R71, R71, 0x1, -R68.reuse ;  /* 0x000000014747d824 */ /* 0x100fe200078e0a44 */
[----:B------:R-:W-:Y:S01]  /*15e80*/  ISETP.GE.AND P5, PT, R92, RZ, PT ;  /* 0x000000ff5c00720c */ /* 0x000fe20003fa6270 */
[----:B------:R-:W-:-:S02]  /*15e90*/  @!P6 IMAD.IADD R62, R62, 0x1, -R68 ;  /* 0x000000013e3ee824 */ /* 0x000fc400078e0a44 */
[----:B------:R-:W-:-:S04]  /*15ea0*/  IMAD.MOV.U32 R5, RZ, RZ, R71 ;  /* 0x000000ffff057224 */ /* 0x000fc800078e0047 */
[----:B------:R-:W-:Y:S01]  /*15eb0*/  @!P3 IMAD.MOV R5, RZ, RZ, -R5 ;  /* 0x000000ffff05b224 */ /* 0x000fe200078e0a05 */
[----:B------:R-:W-:-:S05]  /*15ec0*/  ISETP.GT.U32.AND P3, PT, R68, R47, PT ;  /* 0x0000002f4400720c */ /* 0x000fca0003f64070 */
[----:B------:R-:W-:Y:S01]  /*15ed0*/  @!P5 IMAD.MOV R4, RZ, RZ, -R4 ;  /* 0x000000ffff04d224 */ /* 0x000fe200078e0a04 */
[C---:B------:R-:W-:Y:S02]  /*15ee0*/  ISETP.GT.U32.AND P5, PT, R68.reuse, R62, PT ;  /* 0x0000003e4400720c */ /* 0x040fe40003fa4070 */
[C---:B------:R-:W-:Y:S02]  /*15ef0*/  SEL R5, R73.reuse, R5, !P1 ;  /* 0x0000000549057207 */ /* 0x040fe40004800000 */
[----:B------:R-:W-:Y:S02]  /*15f00*/  ISETP.GT.U32.AND P6, PT, R68, R64, PT ;  /* 0x000000404400720c */ /* 0x000fe40003fc4070 */
[----:B------:R-:W-:Y:S01]  /*15f10*/  SEL R4, R73, R4, !P1 ;  /* 0x0000000449047207 */ /* 0x000fe20004800000 */
[----:B-1----:R-:W-:Y:S01]  /*15f20*/  IMAD R6, R5, UR4, RZ ;  /* 0x0000000405067c24 */ /* 0x002fe2000f8e02ff */
[----:B------:R-:W-:Y:S01]  /*15f30*/  PRMT R93, RZ, 0x7610, R93 ;  /* 0x00007610ff5d7816 */ /* 0x000fe2000000005d */
[----:B------:R-:W-:-:S02]  /*15f40*/  @!P3 IMAD.IADD R47, R47, 0x1, -R68 ;  /* 0x000000012f2fb824 */ /* 0x000fc400078e0a44 */
[----:B0-----:R-:W-:Y:S02]  /*15f50*/  IMAD R5, R4, UR5, RZ ;  /* 0x0000000504057c24 */ /* 0x001fe4000f8e02ff */
[--C-:B------:R-:W-:Y:S01]  /*15f60*/  @!P5 IMAD.IADD R62, R62, 0x1, -R68.reuse ;  /* 0x000000013e3ed824 */ /* 0x100fe200078e0a44 */
[-C--:B------:R-:W-:Y:S01]  /*15f70*/  LEA R7, P5, R6, R72.reuse, 0x1 ;  /* 0x0000004806077211 */ /* 0x080fe200078a08ff */
[----:B------:R-:W0:Y:S01]  /*15f80*/  LDCU UR4, c[0x0][0x3b0] ;  /* 0x00007600ff0477ac */ /* 0x000e220008000800 */
[----:B----4-:R-:W-:Y:S01]  /*15f90*/  ISETP.GE.AND P3, PT, R67, RZ, PT ;  /* 0x000000ff4300720c */ /* 0x010fe20003f66270 */
[----:B------:R-:W-:Y:S01]  /*15fa0*/  @!P6 IMAD.IADD R64, R64, 0x1, -R68 ;  /* 0x000000014040e824 */ /* 0x000fe200078e0a44 */
[----:B------:R-:W-:Y:S01]  /*15fb0*/  LEA.HI.X.SX32 R6, R6, R69, 0x1, P5 ;  /* 0x0000004506067211 */ /* 0x000fe200028f0eff */
[----:B------:R-:W1:Y:S01]  /*15fc0*/  LDCU UR5, c[0x0][0x3b0] ;  /* 0x00007600ff0577ac */ /* 0x000e620008000800 */
[----:B------:R-:W-:Y:S01]  /*15fd0*/  LEA R71, P6, R5, R72, 0x1 ;  /* 0x0000004805477211 */ /* 0x000fe200078c08ff */
[----:B------:R-:W-:Y:S01]  /*15fe0*/  IMAD.MOV.U32 R4, RZ, RZ, R62 ;  /* 0x000000ffff047224 */ /* 0x000fe200078e003e */
[----:B--2---:R2:W-:Y:S04]  /*15ff0*/  STL [R1+0x208], R57 ;  /* 0x0002083901007387 */ /* 0x0045e80000100800 */
[----:B--2---:R-:W2:Y:S04]  /*16000*/  LDL R57, [R1+0xff4] ;  /* 0x000ff40001397983 */ /* 0x004ea80000100800 */
[----:B------:R-:W4:Y:S04]  /*16010*/  LDL.LU R92, [R1+0x148] ;  /* 0x00014800015c7983 */ /* 0x000f280000300800 */
[----:B------:R-:W4:Y:S04]  /*16020*/  LDL.LU R67, [R1+0x14c] ;  /* 0x00014c0001437983 */ /* 0x000f280000300800 */
[----:B------:R0:W-:Y:S04]  /*16030*/  STL [R1+0x118], R62 ;  /* 0x0001183e01007387 */ /* 0x0001e80000100800 */
[----:B------:R1:W-:Y:S04]  /*16040*/  STL [R1+0x9dc], R7 ;  /* 0x0009dc0701007387 */ /* 0x0003e80000100800 */
[----:B0-----:R-:W4:Y:S01]  /*16050*/  LDL R62, [R1+0xf8c] ;  /* 0x000f8c00013e7983 */ /* 0x001f220000100800 */
[----:B-1----:R-:W-:-:S03]  /*16060*/  @P0 LOP3.LUT R7, R7, R6, RZ, 0x3c, !PT ;  /* 0x0000000607070212 */ /* 0x002fc600078e3cff */
[----:B------:R-:W-:Y:S04]  /*16070*/  STL [R1+0xa0c], R71 ;  /* 0x000a0c4701007387 */ /* 0x000fe80000100800 */
[----:B------:R0:W-:Y:S02]  /*16080*/  STL [R1+0x9d8], R6 ;  /* 0x0009d80601007387 */ /* 0x0001e40000100800 */
[----:B0-----:R-:W-:-:S04]  /*16090*/  @P0 LOP3.LUT R6, R7, R6, RZ, 0x3c, !PT ;  /* 0x0000000607060212 */ /* 0x001fc800078e3cff */
[----:B------:R-:W-:-:S05]  /*160a0*/  @P0 LOP3.LUT R7, R7, R6, RZ, 0x3c, !PT ;  /* 0x0000000607070212 */ /* 0x000fca00078e3cff */
[----:B------:R0:W4:Y:S01]  /*160b0*/  @P0 LDG.E.U16 R93, desc[UR20][R6.64] ;  /* 0x00000014065d0981 */ /* 0x000122000c1e1500 */
[C---:B------:R-:W-:Y:S01]  /*160c0*/  ISETP.GT.U32.AND P4, PT, R68.reuse, R66, PT ;  /* 0x000000424400720c */ /* 0x040fe20003f84070 */
[----:B------:R-:W-:Y:S01]  /*160d0*/  @!P3 IMAD.MOV R4, RZ, RZ, -R4 ;  /* 0x000000ffff04b224 */ /* 0x000fe200078e0a04 */
[----:B------:R-:W-:Y:S02]  /*160e0*/  LEA.HI.X.SX32 R5, R5, R69, 0x1, P6 ;  /* 0x0000004505057211 */ /* 0x000fe400030f0eff */
[----:B------:R-:W-:-:S09]  /*160f0*/  ISETP.GT.U32.AND P6, PT, R68, R64, PT ;  /* 0x000000404400720c */ /* 0x000fd20003fc4070 */
[----:B------:R-:W-:Y:S01]  /*16100*/  @!P4 IMAD.IADD R66, R66, 0x1, -R68 ;  /* 0x000000014242c824 */ /* 0x000fe200078e0a44 */
[----:B------:R-:W-:-:S04]  /*16110*/  ISETP.GT.U32.AND P4, PT, R68, R47, PT ;  /* 0x0000002f4400720c */ /* 0x000fc80003f84070 */
[----:B------:R-:W-:Y:S01]  /*16120*/  ISETP.GT.U32.AND P5, PT, R68, R66, PT ;  /* 0x000000424400720c */ /* 0x000fe20003fa4070 */
[----:B0-----:R-:W-:Y:S01]  /*16130*/  @P0 IMAD.MOV.U32 R6, RZ, RZ, R71 ;  /* 0x000000ffff060224 */ /* 0x001fe200078e0047 */
[----:B------:R-:W-:Y:S01]  /*16140*/  PRMT R8, RZ, 0x7610, R8 ;  /* 0x00007610ff087816 */ /* 0x000fe20000000008 */
[----:B------:R-:W-:Y:S01]  /*16150*/  @P0 IMAD.MOV.U32 R7, RZ, RZ, R5 ;  /* 0x000000ffff070224 */ /* 0x000fe200078e0005 */
[----:B------:R-:W-:-:S04]  /*16160*/  SEL R4, R73, R4, !P1 ;  /* 0x0000000449047207 */ /* 0x000fc80004800000 */
[----:B------:R0:W4:Y:S01]  /*16170*/  @P0 LDG.E.U16 R8, desc[UR20][R6.64] ;  /* 0x0000001406080981 */ /* 0x000122000c1e1500 */
[--C-:B------:R-:W-:Y:S02]  /*16180*/  @!P4 IMAD.IADD R47, R47, 0x1, -R68.reuse ;  /* 0x000000012f2fc824 */ /* 0x100fe400078e0a44 */
[--C-:B------:R-:W-:Y:S02]  /*16190*/  @!P6 IMAD.IADD R64, R64, 0x1, -R68.reuse ;  /* 0x000000014040e824 */ /* 0x100fe400078e0a44 */
[----:B------:R-:W-:Y:S02]  /*161a0*/  @!P5 IMAD.IADD R66, R66, 0x1, -R68 ;  /* 0x000000014242d824 */ /* 0x000fe400078e0a44 */
[----:B0-----:R-:W-:Y:S01]  /*161b0*/  IMAD R6, R4, UR7, RZ ;  /* 0x0000000704067c24 */ /* 0x001fe2000f8e02ff */
[----:B------:R-:W-:Y:S01]  /*161c0*/  STL [R1+0xa08], R5 ;  /* 0x000a080501007387 */ /* 0x000fe20000100800 */
[----:B------:R-:W-:Y:S02]  /*161d0*/  PRMT R0, RZ, 0x7610, R0 ;  /* 0x00007610ff007816 */ /* 0x000fe40000000000 */
[----:B--2---:R-:W-:-:S02]  /*161e0*/  ISETP.GE.AND P4, PT, R57, RZ, PT ;  /* 0x000000ff3900720c */ /* 0x004fc40003f86270 */
[----:B---3--:R-:W-:Y:S01]  /*161f0*/  ISETP.GE.AND P3, PT, R17, RZ, PT ;  /* 0x000000ff1100720c */ /* 0x008fe20003f66270 */
[----:B------:R-:W2:Y:S01]  /*16200*/  LDL.LU R57, [R1+0x150] ;  /* 0x0001500001397983 */ /* 0x000ea20000300800 */
[C---:B------:R-:W-:Y:S01]  /*16210*/  LEA R7, P6, R6.reuse, R72, 0x1 ;  /* 0x0000004806077211 */ /* 0x040fe200078c08ff */
[----:B------:R-:W-:Y:S01]  /*16220*/  IMAD.MOV.U32 R4, RZ, RZ, R64 ;  /* 0x000000ffff047224 */ /* 0x000fe200078e0040 */
[----:B------:R-:W-:Y:S01]  /*16230*/  PRMT R74, RZ, 0x7610, R74 ;  /* 0x00007610ff4a7816 */ /* 0x000fe2000000004a */
[----:B------:R-:W-:Y:S01]  /*16240*/  STL [R1+0x140], R47 ;  /* 0x0001402f01007387 */ /* 0x000fe20000100800 */
[----:B------:R-:W-:Y:S01]  /*16250*/  LEA.HI.X.SX32 R6, R6, R69, 0x1, P6 ;  /* 0x0000004506067211 */ /* 0x000fe200030f0eff */
[----:B------:R-:W0:Y:S02]  /*16260*/  LDCU UR7, c[0x0][0x3b0] ;  /* 0x00007600ff0777ac */ /* 0x000e240008000800 */
[----:B------:R-:W-:Y:S04]  /*16270*/  STL [R1+0x10c], R66 ;  /* 0x00010c4201007387 */ /* 0x000fe80000100800 */
[----:B------:R-:W-:Y:S04]  /*16280*/  STL [R1+0x100], R64 ;  /* 0x0001004001007387 */ /* 0x000fe80000100800 */
[----:B----4-:R1:W-:Y:S04]  /*16290*/  STL [R1+0x204], R93 ;  /* 0x0002045d01007387 */ /* 0x0103e80000100800 */
[----:B-1----:R-:W3:Y:S04]  /*162a0*/  LDL R93, [R1+0xfa8] ;  /* 0x000fa800015d7983 */ /* 0x002ee80000100800 */
[----:B------:R1:W-:Y:S04]  /*162b0*/  STL [R1+0xa3c], R7 ;  /* 0x000a3c0701007387 */ /* 0x0003e80000100800 */
[----:B------:R4:W-:Y:S01]  /*162c0*/  STL [R1+0xa38], R6 ;  /* 0x000a380601007387 */ /* 0x0009e20000100800 */
[----:B------:R-:W-:-:S02]  /*162d0*/  IMAD.MOV.U32 R5, RZ, RZ, R66 ;  /* 0x000000ffff057224 */ /* 0x000fc400078e0042 */
[----:B------:R-:W-:Y:S01]  /*162e0*/  @!P4 IMAD.MOV R4, RZ, RZ, -R4 ;  /* 0x000000ffff04c224 */ /* 0x000fe200078e0a04 */
[----:B------:R-:W2:Y:S01]  /*162f0*/  LDL.LU R71, [R1+0x158] ;  /* 0x0001580001477983 */ /* 0x000ea20000300800 */
[----:B-1----:R-:W-:-:S04]  /*16300*/  @P0 LOP3.LUT R7, R7, R6, RZ, 0x3c, !PT ;  /* 0x0000000607070212 */ /* 0x002fc800078e3cff */
[----:B----4-:R-:W-:-:S04]  /*16310*/  @P0 LOP3.LUT R6, R7, R6, RZ, 0x3c, !PT ;  /* 0x0000000607060212 */ /* 0x010fc800078e3cff */
[----:B------:R-:W-:-:S05]  /*16320*/  @P0 LOP3.LUT R7, R7, R6, RZ, 0x3c, !PT ;  /* 0x0000000607070212 */ /* 0x000fca00078e3cff */
[----:B------:R1:W4:Y:S01]  /*16330*/  @P0 LDG.E.U16 R0, desc[UR20][R6.64] ;  /* 0x0000001406000981 */ /* 0x000322000c1e1500 */
[----:B------:R-:W-:Y:S01]  /*16340*/  @!P3 IMAD.MOV R5, RZ, RZ, -R5 ;  /* 0x000000ffff05b224 */ /* 0x000fe200078e0a05 */
[----:B------:R-:W-:Y:S02]  /*16350*/  ISETP.GE.AND P3, PT, R62, RZ, PT ;  /* 0x000000ff3e00720c */ /* 0x000fe40003f66270 */
[----:B------:R0:W-:Y:S04]  /*16360*/  STL [R1+0x200], R8 ;  /* 0x0002000801007387 */ /* 0x0001e80000100800 */
[----:B------:R-:W2:Y:S01]  /*16370*/  LDL R64, [R1+0xfc8] ;  /* 0x000fc80001407983 */ /* 0x000ea20000100800 */
[C---:B0-----:R-:W-:Y:S02]  /*16380*/  SEL R8, R73.reuse, R5, !P1 ;  /* 0x0000000549087207 */ /* 0x041fe40004800000 */
[----:B------:R-:W-:Y:S01]  /*16390*/  SEL R5, R73, R4, !P1 ;  /* 0x0000000449057207 */ /* 0x000fe20004800000 */
[----:B------:R-:W-:-:S02]  /*163a0*/  IMAD.MOV.U32 R4, RZ, RZ, R47 ;  /* 0x000000ffff047224 */ /* 0x000fc400078e002f */
[----:B------:R-:W-:Y:S01]  /*163b0*/  IMAD R8, R8, UR4, RZ ;  /* 0x0000000408087c24 */ /* 0x000fe2000f8e02ff */
[----:B------:R-:W2:Y:S01]  /*163c0*/  LDL R47, [R1+0xfe8] ;  /* 0x000fe800012f7983 */ /* 0x000ea20000100800 */
[----:B------:R-:W-:Y:S01]  /*163d0*/  IMAD R5, R5, UR5, RZ ;  /* 0x0000000505057c24 */ /* 0x000fe2000f8e02ff */
[----:B------:R-:W-:Y:S01]  /*163e0*/  PRMT R61, RZ, 0x7610, R61 ;  /* 0x00007610ff3d7816 */ /* 0x000fe2000000003d */
[----:B------:R-:W-:Y:S01]  /*163f0*/  @!P3 IMAD.MOV R4, RZ, RZ, -R4 ;  /* 0x000000ffff04b224 */ /* 0x000fe200078e0a04 */
[----:B------:R-:W2:Y:S01]  /*16400*/  LDL.LU R62, [R1+0x160] ;  /* 0x00016000013e7983 */ /* 0x000ea20000300800 */
[----:B------:R-:W-:Y:S01]  /*16410*/  ISETP.GT.U32.AND P6, PT, R68, R67, PT ;  /* 0x000000434400720c */ /* 0x000fe20003fc4070 */
[----:B------:R-:W0:Y:S01]  /*16420*/  LDCU UR4, c[0x0][0x3b0] ;  /* 0x00007600ff0477ac */ /* 0x000e220008000800 */
[----:B-1----:R-:W-:Y:S02]  /*16430*/  LEA R7, P3, R5, R72, 0x1 ;  /* 0x0000004805077211 */ /* 0x002fe400078608ff */
[----:B------:R-:W-:Y:S01]  /*16440*/  SEL R6, R73, R4, !P1 ;  /* 0x0000000449067207 */ /* 0x000fe20004800000 */
[----:B------:R-:W1:Y:S01]  /*16450*/  LDCU UR5, c[0x0][0x3b0] ;  /* 0x00007600ff0577ac */ /* 0x000e620008000800 */
[----:B------:R-:W-:Y:S01]  /*16460*/  LEA.HI.X.SX32 R66, R5, R69, 0x1, P3 ;  /* 0x0000004505427211 */ /* 0x000fe200018f0eff */
[----:B----4-:R4:W-:Y:S02]  /*16470*/  STL [R1+0x1fc], R0 ;  /* 0x0001fc0001007387 */ /* 0x0109e40000100800 */
[----:B----4-:R-:W-:-:S04]  /*16480*/  LEA R0, P4, R8, R72, 0x1 ;  /* 0x0000004808007211 */ /* 0x010fc800078808ff */
[----:B------:R-:W-:Y:S01]  /*16490*/  LEA.HI.X.SX32 R17, R8, R69, 0x1, P4 ;  /* 0x0000004508117211 */ /* 0x000fe200020f0eff */
[----:B------:R-:W-:-:S04]  /*164a0*/  @P0 IMAD.MOV.U32 R4, RZ, RZ, R0 ;  /* 0x000000ffff040224 */ /* 0x000fc800078e0000 */
[----:B------:R-:W-:-:S05]  /*164b0*/  @P0 IMAD.MOV.U32 R5, RZ, RZ, R17 ;  /* 0x000000ffff050224 */ /* 0x000fca00078e0011 */
[----:B------:R4:W2:Y:S02]  /*164c0*/  @P0 LDG.E.U16 R74, desc[UR20][R4.64] ;  /* 0x00000014044a0981 */ /* 0x0008a4000c1e1500 */
[----:B----4-:R-:W-:Y:S02]  /*164d0*/  @P0 IMAD.MOV.U32 R4, RZ, RZ, R7 ;  /* 0x000000ffff040224 */ /* 0x010fe400078e0007 */
[----:B------:R-:W-:-:S05]  /*164e0*/  @P0 IMAD.MOV.U32 R5, RZ, RZ, R66 ;  /* 0x000000ffff050224 */ /* 0x000fca00078e0042 */
[----:B------:R4:W3:Y:S01]  /*164f0*/  @P0 LDG.E.U16 R61, desc[UR20][R4.64] ;  /* 0x00000014043d0981 */ /* 0x0008e2000c1e1500 */
[----:B------:R-:W-:-:S05]  /*16500*/  @!P6 IMAD.IADD R67, R67, 0x1, -R68 ;  /* 0x000000014343e824 */ /* 0x000fca00078e0a44 */
[----:B------:R-:W-:Y:S01]  /*16510*/  ISETP.GT.U32.AND P6, PT, R68, R67, PT ;  /* 0x000000434400720c */ /* 0x000fe20003fc4070 */
[----:B------:R-:W-:Y:S01]  /*16520*/  STL [R1+0xa6c], R0 ;  /* 0x000a6c0001007387 */ /* 0x000fe20000100800 */
[----:B------:R-:W-:-:S03]  /*16530*/  IMAD R6, R6, UR11, RZ ;  /* 0x0000000b06067c24 */ /* 0x000fc6000f8e02ff */
[----:B------:R0:W-:Y:S04]  /*16540*/  STL [R1+0xa9c], R7 ;  /* 0x000a9c0701007387 */ /* 0x0001e80000100800 */
[----:B------:R1:W-:Y:S04]  /*16550*/  STL [R1+0xa68], R17 ;  /* 0x000a681101007387 */ /* 0x0003e80000100800 */
[----:B------:R-:W-:Y:S01]  /*16560*/  @!P6 IMAD.IADD R67, R67, 0x1, -R68 ;  /* 0x000000014343e824 */ /* 0x000fe200078e0a44 */
[C---:B0-----:R-:W-:Y:S01]  /*16570*/  LEA R7, P6, R6.reuse, R72, 0x1 ;  /* 0x0000004806077211 */ /* 0x041fe200078c08ff */
[----:B-1----:R-:W3:Y:S04]  /*16580*/  LDL.LU R17, [R1+0x1364] ;  /* 0x0013640001117983 */ /* 0x002ee80000300800 */
[----:B------:R-:W3:Y:S01]  /*16590*/  LDL.LU R0, [R1+0x1360] ;  /* 0x0013600001007983 */ /* 0x000ee20000300800 */
[----:B------:R-:W-:-:S02]  /*165a0*/  LEA.HI.X.SX32 R6, R6, R69, 0x1, P6 ;  /* 0x0000004506067211 */ /* 0x000fc400030f0eff */
[----:B----4-:R-:W-:Y:S01]  /*165b0*/  PRMT R4, RZ, 0x7610, R4 ;  /* 0x00007610ff047816 */ /* 0x010fe20000000004 */
[----:B--2---:R0:W-:Y:S04]  /*165c0*/  STL [R1+0x1f8], R74 ;  /* 0x0001f84a01007387 */ /* 0x0041e80000100800 */
[----:B0-----:R-:W2:Y:S04]  /*165d0*/  LDL.LU R74, [R1+0x135c] ;  /* 0x00135c00014a7983 */ /* 0x001ea80000300800 */
[----:B------:R0:W-:Y:S04]  /*165e0*/  STL [R1+0xa98], R66 ;  /* 0x000a984201007387 */ /* 0x0001e80000100800 */
[----:B0-----:R-:W4:Y:S04]  /*165f0*/  LDL R66, [R1+0x1014] ;  /* 0x0010140001427983 */ /* 0x001f280000100800 */
[----:B---3--:R0:W-:Y:S04]  /*16600*/  STL [R1+0x1f0], R61 ;  /* 0x0001f03d01007387 */ /* 0x0081e80000100800 */
[----:B0-----:R-:W3:Y:S04]  /*16610*/  LDL.LU R61, [R1+0x168] ;  /* 0x00016800013d7983 */ /* 0x001ee80000300800 */
[----:B------:R-:W-:Y:S04]  /*16620*/  STL [R1+0x14c], R67 ;  /* 0x00014c4301007387 */ /* 0x000fe80000100800 */
        /* <DEDUP_REMOVED lines=8> */
[----:B------:R-:W-:-:S05]  /*166b0*/  @!P5 IMAD.IADD R92, R92, 0x1, -R68 ;  /* 0x000000015c5cd824 */ /* 0x000fca00078e0a44 */
[C---:B------:R-:W-:Y:S02]  /*166c0*/  ISETP.GT.U32.AND P5, PT, R68.reuse, R92, PT ;  /* 0x0000005c4400720c */ /* 0x040fe40003fa4070 */
[----:B------:R-:W-:Y:S01]  /*166d0*/  ISETP.GE.AND P3, PT, R93, RZ, PT ;  /* 0x000000ff5d00720c */ /* 0x000fe20003f66270 */
[----:B------:R-:W-:Y:S01]  /*166e0*/  @!P4 IMAD.IADD R57, R57, 0x1, -R68 ;  /* 0x000000013939c824 */ /* 0x000fe200078e0a44 */
[----:B------:R-:W-:-:S09]  /*166f0*/  ISETP.GT.U32.AND P6, PT, R68, R62, PT ;  /* 0x0000003e4400720c */ /* 0x000fd20003fc4070 */
[----:B------:R-:W-:-:S04]  /*16700*/  @!P5 IMAD.IADD R92, R92, 0x1, -R68 ;  /* 0x000000015c5cd824 */ /* 0x000fc800078e0a44 */
[----:B------:R-:W-:-:S04]  /*16710*/  IMAD.MOV.U32 R5, RZ, RZ, R92 ;  /* 0x000000ffff057224 */ /* 0x000fc800078e005c */
[----:B------:R-:W-:Y:S01]  /*16720*/  @!P3 IMAD.MOV R5, RZ, RZ, -R5 ;  /* 0x000000ffff05b224 */ /* 0x000fe200078e0a05 */
[----:B------:R-:W-:Y:S02]  /*16730*/  ISETP.GT.U32.AND P3, PT, R68, R57, PT ;  /* 0x000000394400720c */ /* 0x000fe40003f64070 */
[----:B------:R-:W-:Y:S02]  /*16740*/  ISETP.GE.AND P4, PT, R64, RZ, PT ;  /* 0x000000ff4000720c */ /* 0x000fe40003f86270 */
[----:B------:R-:W-:Y:S01]  /*16750*/  SEL R5, R73, R5, !P1 ;  /* 0x0000000549057207 */ /* 0x000fe20004800000 */
[----:B------:R-:W3:Y:S04]  /*16760*/  LDL.LU R64, [R1+0x170] ;  /* 0x0001700001407983 */ /* 0x000ee80000300800 */
[----:B0-----:R-:W-:-:S02]  /*16770*/  IMAD R6, R5, UR11, RZ ;  /* 0x0000000b05067c24 */ /* 0x001fc4000f8e02ff */
[--C-:B------:R-:W-:Y:S02]  /*16780*/  @!P6 IMAD.IADD R62, R62, 0x1, -R68.reuse ;  /* 0x000000013e3ee824 */ /* 0x100fe400078e0a44 */
[----:B------:R-:W-:Y:S01]  /*16790*/  @!P3 IMAD.IADD R57, R57, 0x1, -R68 ;  /* 0x000000013939b824 */ /* 0x000fe200078e0a44 */
[----:B------:R-:W-:-:S04]  /*167a0*/  LEA R7, P6, R6, R72, 0x1 ;  /* 0x0000004806077211 */ /* 0x000fc800078c08ff */
[----:B------:R-:W-:Y:S02]  /*167b0*/  LEA.HI.X.SX32 R6, R6, R69, 0x1, P6 ;  /* 0x0000004506067211 */ /* 0x000fe400030f0eff */
[----:B------:R-:W-:Y:S01]  /*167c0*/  PRMT R52, RZ, 0x7610, R52 ;  /* 0x00007610ff347816 */ /* 0x000fe20000000034 */
[----:B--2---:R0:W-:Y:S02]  /*167d0*/  STL [R1+0x1e8], R4 ;  /* 0x0001e80401007387 */ /* 0x0041e40000100800 */
[----:B0-----:R-:W-:-:S04]  /*167e0*/  IMAD.MOV.U32 R4, RZ, RZ, R67 ;  /* 0x000000ffff047224 */ /* 0x001fc800078e0043 */
[----:B------:R-:W-:Y:S01]  /*167f0*/  @!P4 IMAD.MOV R4, RZ, RZ, -R4 ;  /* 0x000000ffff04c224 */ /* 0x000fe200078e0a04 */
[----:B------:R-:W-:Y:S02]  /*16800*/  ISETP.GE.AND P4, PT, R47, RZ, PT ;  /* 0x000000ff2f00720c */ /* 0x000fe40003f86270 */
[----:B------:R-:W2:Y:S04]  /*16810*/  LDL R47, [R1+0x10ec] ;  /* 0x0010ec00012f7983 */ /* 0x000ea80000100800 */
[----:B------:R-:W-:Y:S04]  /*16820*/  STL [R1+0x150], R57 ;  /* 0x0001503901007387 */ /* 0x000fe80000100800 */
[----:B------:R0:W-:Y:S04]  /*16830*/  STL [R1+0x504], R7 ;  /* 0x0005040701007387 */ /* 0x0001e80000100800 */
[----:B------:R1:W-:Y:S01]  /*16840*/  STL [R1+0x500], R6 ;  /* 0x0005000601007387 */ /* 0x0003e20000100800 */
[----:B0-----:R-:W-:-:S04]  /*16850*/  @P0 LOP3.LUT R7, R7, R6, RZ, 0x3c, !PT ;  /* 0x0000000607070212 */ /* 0x001fc800078e3cff */
[----:B-1----:R-:W-:-:S04]  /*16860*/  @P0 LOP3.LUT R6, R7, R6, RZ, 0x3c, !PT ;  /* 0x0000000607060212 */ /* 0x002fc800078e3cff */
[----:B------:R-:W-:-:S05]  /*16870*/  @P0 LOP3.LUT R7, R7, R6, RZ, 0x3c, !PT ;  /* 0x0000000607070212 */ /* 0x000fca00078e3cff */
[----:B------:R0:W2:Y:S01]  /*16880*/  @P0 LDG.E.U16 R52, desc[UR20][R6.64] ;  /* 0x0000001406340981 */ /* 0x0000a2000c1e1500 */
[----:B------:R-:W-:Y:S02]  /*16890*/  ISETP.GT.U32.AND P5, PT, R68, R71, PT ;  /* 0x000000474400720c */ /* 0x000fe40003fa4070 */
[----:B------:R-:W-:-:S11]  /*168a0*/  SEL R4, R73, R4, !P1 ;  /* 0x0000000449047207 */ /* 0x000fd60004800000 */
[----:B------:R-:W-:Y:S02]  /*168b0*/  @!P5 IMAD.IADD R71, R71, 0x1, -R68 ;  /* 0x000000014747d824 */ /* 0x000fe400078e0a44 */
[----:B------:R-:W-:Y:S01]  /*168c0*/  IMAD R4, R4, UR4, RZ ;  /* 0x0000000404047c24 */ /* 0x000fe2000f8e02ff */
[----:B----4-:R-:W-:Y:S01]  /*168d0*/  ISETP.GE.AND P3, PT, R66, RZ, PT ;  /* 0x000000ff4200720c */ /* 0x010fe20003f66270 */
[----:B------:R-:W-:Y:S01]  /*168e0*/  IMAD.MOV.U32 R5, RZ, RZ, R57 ;  /* 0x000000ffff057224 */ /* 0x000fe200078e0039 */
[----:B------:R-:W-:Y:S01]  /*168f0*/  ISETP.GT.U32.AND P5, PT, R68, R71, PT ;  /* 0x000000474400720c */ /* 0x000fe20003fa4070 */
[----:B------:R-:W1:Y:S01]  /*16900*/  LDCU UR4, c[0x0][0x3b0] ;  /* 0x00007600ff0477ac */ /* 0x000e620008000800 */
[C---:B------:R-:W-:Y:S01]  /*16910*/  LEA R66, P6, R4.reuse, R72, 0x1 ;  /* 0x0000004804427211 */ /* 0x040fe200078c08ff */
[----:B------:R-:W-:Y:S01]  /*16920*/  @!P4 IMAD.MOV R5, RZ, RZ, -R5 ;  /* 0x000000ffff05c224 */ /* 0x000fe200078e0a05 */
[----:B------:R-:W-:Y:S01]  /*16930*/  PRMT R65, RZ, 0x7610, R65 ;  /* 0x00007610ff417816 */ /* 0x000fe20000000041 */
[----:B------:R-:W4:Y:S01]  /*16940*/  LDL R57, [R1+0x10e4] ;  /* 0x0010e40001397983 */ /* 0x000f220000100800 */
[----:B------:R-:W-:-:S02]  /*16950*/  LEA.HI.X.SX32 R67, R4, R69, 0x1, P6 ;  /* 0x0000004504437211 */ /* 0x000fc400030f0eff */
[----:B------:R-:W-:Y:S01]  /*16960*/  ISETP.GT.U32.AND P4, PT, R68, R62, PT ;  /* 0x0000003e4400720c */ /* 0x000fe20003f84070 */
[----:B0-----:R-:W-:-:S04]  /*16970*/  @P0 IMAD.MOV.U32 R6, RZ, RZ, R66 ;  /* 0x000000ffff060224 */ /* 0x001fc800078e0042 */
[----:B------:R-:W-:Y:S02]  /*16980*/  @!P5 IMAD.IADD R71, R71, 0x1, -R68 ;  /* 0x000000014747d824 */ /* 0x000fe400078e0a44 */
[----:B------:R-:W-:Y:S01]  /*16990*/  @P0 IMAD.MOV.U32 R7, RZ, RZ, R67 ;  /* 0x000000ffff070224 */ /* 0x000fe200078e0043 */
[----:B---3--:R-:W-:Y:S01]  /*169a0*/  ISETP.GT.U32.AND P6, PT, R68, R64, PT ;  /* 0x000000404400720c */ /* 0x008fe20003fc4070 */
[----:B------:R-:W-:-:S03]  /*169b0*/  IMAD.MOV.U32 R4, RZ, RZ, R71 ;  /* 0x000000ffff047224 */ /* 0x000fc600078e0047 */
[----:B------:R0:W3:Y:S01]  /*169c0*/  @P0 LDG.E.U16 R65, desc[UR20][R6.64] ;  /* 0x0000001406410981 */ /* 0x0000e2000c1e1500 */
[----:B------:R-:W-:Y:S02]  /*169d0*/  @!P3 IMAD.MOV R4, RZ, RZ, -R4 ;  /* 0x000000ffff04b224 */ /* 0x000fe400078e0a04 */
[----:B------:R-:W-:Y:S01]  /*169e0*/  @!P4 IMAD.IADD R62, R62, 0x1, -R68 ;  /* 0x000000013e3ec824 */ /* 0x000fe200078e0a44 */
[C---:B0-----:R-:W-:Y:S02]  /*169f0*/  SEL R6, R73.reuse, R5, !P1 ;  /* 0x0000000549067207 */ /* 0x041fe40004800000 */
[----:B------:R-:W-:-:S03]  /*16a00*/  SEL R5, R73, R4, !P1 ;  /* 0x0000000449057207 */ /* 0x000fc60004800000 */
[----:B------:R-:W-:Y:S02]  /*16a10*/  IMAD R6, R6, UR5, RZ ;  /* 0x0000000506067c24 */ /* 0x000fe4000f8e02ff */
[----:B------:R-:W-:Y:S01]  /*16a20*/  @!P6 IMAD.IADD R64, R64, 0x1, -R68 ;  /* 0x000000014040e824 */ /* 0x000fe200078e0a44 */
[----:B------:R0:W-:Y:S01]  /*16a30*/  STL [R1+0x534], R66 ;  /* 0x0005344201007387 */ /* 0x0001e20000100800 */
[----:B------:R-:W-:Y:S01]  /*16a40*/  IMAD.MOV.U32 R4, RZ, RZ, R62 ;  /* 0x000000ffff047224 */ /* 0x000fe200078e003e */
[C---:B------:R-:W-:Y:S01]  /*16a50*/  LEA R71, P6, R6.reuse, R72, 0x1 ;  /* 0x0000004806477211 */ /* 0x040fe200078c08ff */
[----:B-1----:R-:W-:Y:S01]  /*16a60*/  IMAD R5, R5, UR4, RZ ;  /* 0x0000000405057c24 */ /* 0x002fe2000f8e02ff */
[----:B------:R-:W-:Y:S01]  /*16a70*/  PRMT R70, RZ, 0x7610, R70 ;  /* 0x00007610ff467816 */ /* 0x000fe20000000046 */
[----:B------:R-:W1:Y:S01]  /*16a80*/  LDCU UR4, c[0x0][0x3b0] ;  /* 0x00007600ff0477ac */ /* 0x000e620008000800 */
[----:B------:R-:W-:Y:S02]  /*16a90*/  LEA.HI.X.SX32 R92, R6, R69, 0x1, P6 ;  /* 0x00000045065c7211 */ /* 0x000fe400030f0eff */
[----:B------:R-:W-:Y:S01]  /*16aa0*/  PRMT R7, RZ, 0x7610, R7 ;  /* 0x00007610ff077816 */ /* 0x000fe20000000007 */
[----:B------:R-:W0:Y:S01]  /*16ab0*/  LDCU UR5, c[0x0][0x3b0] ;  /* 0x00007600ff0577ac */ /* 0x000e220008000800 */
[----:B--2---:R-:W-:-:S13]  /*16ac0*/  ISETP.GE.AND P3, PT, R47, RZ, PT ;  /* 0x000000ff2f00720c */ /* 0x004fda0003f66270 */
[----:B------:R-:W-:Y:S01]  /*16ad0*/  @!P3 IMAD.MOV R4, RZ, RZ, -R4 ;  /* 0x000000ffff04b224 */ /* 0x000fe200078e0a04 */
[----:B0-----:R-:W-:-:S04]  /*16ae0*/  LEA R66, P3, R5, R72, 0x1 ;  /* 0x0000004805427211 */ /* 0x001fc800078608ff */
[----:B------:R-:W-:Y:S01]  /*16af0*/  SEL R6, R73, R4, !P1 ;  /* 0x0000000449067207 */ /* 0x000fe20004800000 */
[----:B------:R-:W-:Y:S01]  /*16b00*/  @P0 IMAD.MOV.U32 R4, RZ, RZ, R71 ;  /* 0x000000ffff040224 */ /* 0x000fe200078e0047 */
[----:B------:R0:W-:Y:S04]  /*16b10*/  STL [R1+0x1e0], R52 ;  /* 0x0001e03401007387 */ /* 0x0001e80000100800 */
[----:B0-----:R-:W2:Y:S04]  /*16b20*/  LDL.LU R52, [R1+0x174] ;  /* 0x0001740001347983 */ /* 0x001ea80000300800 */
[----:B------:R0:W-:Y:S04]  /*16b30*/  STL [R1+0x530], R67 ;  /* 0x0005304301007387 */ /* 0x0001e80000100800 */
[----:B------:R-:W2:Y:S01]  /*16b40*/  LDL R47, [R1+0x10d0] ;  /* 0x0010d000012f7983 */ /* 0x000ea20000100800 */
[----:B0-----:R-:W-:Y:S01]  /*16b50*/  LEA.HI.X.SX32 R67, R5, R69, 0x1, P3 ;  /* 0x0000004505437211 */ /* 0x001fe200018f0eff */
[----:B------:R-:W-:-:S05]  /*16b60*/  @P0 IMAD.MOV.U32 R5, RZ, RZ, R92 ;  /* 0x000000ffff050224 */ /* 0x000fca00078e005c */
[----:B------:R0:W2:Y:S02]  /*16b70*/  @P0 LDG.E.U16 R70, desc[UR20][R4.64] ;  /* 0x0000001404460981 */ /* 0x0000a4000c1e1500 */
[----:B0-----:R-:W-:Y:S02]  /*16b80*/  @P0 IMAD.MOV.U32 R4, RZ, RZ, R66 ;  /* 0x000000ffff040224 */ /* 0x001fe400078e0042 */
[----:B------:R-:W-:-:S05]  /*16b90*/  @P0 IMAD.MOV.U32 R5, RZ, RZ, R67 ;  /* 0x000000ffff050224 */ /* 0x000fca00078e0043 */
[----:B------:R0:W2:Y:S01]  /*16ba0*/  @P0 LDG.E.U16 R7, desc[UR20][R4.64] ;  /* 0x0000001404070981 */ /* 0x0000a2000c1e1500 */
[----:B------:R-:W-:-:S13]  /*16bb0*/  ISETP.GT.U32.AND P5, PT, R68, R61, PT ;  /* 0x0000003d4400720c */ /* 0x000fda0003fa4070 */
[----:B------:R-:W-:-:S05]  /*16bc0*/  @!P5 IMAD.IADD R61, R61, 0x1, -R68 ;  /* 0x000000013d3dd824 */ /* 0x000fca00078e0a44 */
[C---:B------:R-:W-:Y:S01]  /*16bd0*/  ISETP.GT.U32.AND P5, PT, R68.reuse, R61, PT ;  /* 0x0000003d4400720c */ /* 0x040fe20003fa4070 */
[----:B---3--:R3:W-:Y:S01]  /*16be0*/  STL [R1+0x1dc], R65 ;  /* 0x0001dc4101007387 */ /* 0x0087e20000100800 */
[----:B------:R-:W-:Y:S01]  /*16bf0*/  ISETP.GT.U32.AND P4, PT, R68, R64, PT ;  /* 0x000000404400720c */ /* 0x000fe20003f84070 */
[----:B------:R-:W-:Y:S01]  /*16c00*/  IMAD R6, R6, UR7, RZ ;  /* 0x0000000706067c24 */ /* 0x000fe2000f8e02ff */
[----:B------:R-:W-:Y:S01]  /*16c10*/  PRMT R59, RZ, 0x7610, R59 ;  /* 0x00007610ff3b7816 */ /* 0x000fe2000000003b */
[----:B------:R-:W1:Y:S01]  /*16c20*/  LDCU UR7, c[0x0][0x3b0] ;  /* 0x00007600ff0777ac */ /* 0x000e620008000800 */
[----:B---3--:R-:W3:Y:S07]  /*16c30*/  LDL.LU R65, [R1+0x180] ;  /* 0x0001800001417983 */ /* 0x008eee0000300800 */
[----:B------:R-:W-:Y:S01]  /*16c40*/  @!P5 IMAD.IADD R61, R61, 0x1, -R68 ;  /* 0x000000013d3dd824 */ /* 0x000fe200078e0a44 */
[----:B----4-:R-:W-:Y:S01]  /*16c50*/  ISETP.GE.AND P5, PT, R57, RZ, PT ;  /* 0x000000ff3900720c */ /* 0x010fe20003fa6270 */
[----:B------:R4:W-:Y:S02]  /*16c60*/  STL [R1+0x160], R62 ;  /* 0x0001603e01007387 */ /* 0x0009e40000100800 */
[----:B0-----:R-:W-:-:S02]  /*16c70*/  IMAD.MOV.U32 R4, RZ, RZ, R61 ;  /* 0x000000ffff047224 */ /* 0x001fc400078e003d */
[----:B----4-:R-:W4:Y:S04]  /*16c80*/  LDL.LU R62, [R1+0x184] ;  /* 0x00018400013e7983 */ /* 0x010f280000300800 */
[----:B------:R-:W-:Y:S04]  /*16c90*/  STL [R1+0x564], R71 ;  /* 0x0005644701007387 */ /* 0x000fe80000100800 */
[----:B------:R-:W-:Y:S04]  /*16ca0*/  STL [R1+0x594], R66 ;  /* 0x0005944201007387 */ /* 0x000fe80000100800 */
[----:B------:R-:W4:Y:S04]  /*16cb0*/  LDL R57, [R1+0x1058] ;  /* 0x0010580001397983 */ /* 0x000f280000100800 */
[----:B------:R-:W-:Y:S01]  /*16cc0*/  STL [R1+0x560], R92 ;  /* 0x0005605c01007387 */ /* 0x000fe20000100800 */
[----:B------:R-:W-:-:S03]  /*16cd0*/  @!P5 IMAD.MOV R4, RZ, RZ, -R4 ;  /* 0x000000ffff04d224 */ /* 0x000fc600078e0a04 */
[----:B------:R-:W-:Y:S04]  /*16ce0*/  STL [R1+0x168], R61 ;  /* 0x0001683d01007387 */ /* 0x000fe80000100800 */
[----:B------:R-:W-:Y:S01]  /*16cf0*/  STL [R1+0x590], R67 ;  /* 0x0005904301007387 */ /* 0x000fe20000100800 */
[----:B------:R-:W-:Y:S01]  /*16d00*/  @!P4 IMAD.IADD R64, R64, 0x1, -R68 ;  /* 0x000000014040c824 */ /* 0x000fe200078e0a44 */
[----:B------:R-:W-:-:S03]  /*16d10*/  SEL R5, R73, R4, !P1 ;  /* 0x0000000449057207 */ /* 0x000fc60004800000 */
[----:B------:R-:W-:Y:S02]  /*16d20*/  IMAD.MOV.U32 R4, RZ, RZ, R64 ;  /* 0x000000ffff047224 */ /* 0x000fe400078e0040 */
[----:B------:R-:W-:Y:S01]  /*16d30*/  IMAD R5, R5, UR12, RZ ;  /* 0x0000000c05057c24 */ /* 0x000fe2000f8e02ff */
[----:B------:R-:W-:Y:S01]  /*16d40*/  PRMT R56, RZ, 0x7610, R56 ;  /* 0x00007610ff387816 */ /* 0x000fe20000000038 */
[----:B------:R-:W0:Y:S01]  /*16d50*/  LDCU UR12, c[0x0][0x3b0] ;  /* 0x00007600ff0c77ac */ /* 0x000e220008000800 */
[----:B--2---:R-:W-:Y:S02]  /*16d60*/  ISETP.GE.AND P6, PT, R47, RZ, PT ;  /* 0x000000ff2f00720c */ /* 0x004fe40003fc6270 */
[----:B------:R-:W2:Y:S11]  /*16d70*/  LDL.LU R47, [R1+0x18c] ;  /* 0x00018c00012f7983 */ /* 0x000eb60000300800 */
[----:B------:R-:W-:Y:S01]  /*16d80*/  @!P6 IMAD.MOV R4, RZ, RZ, -R4 ;  /* 0x000000ffff04e224 */ /* 0x000fe200078e0a04 */
[----:B------:R0:W-:Y:S02]  /*16d90*/  STL [R1+0x1d4], R7 ;  /* 0x0001d40701007387 */ /* 0x0001e40000100800 */
[----:B0-----:R-:W-:-:S02]  /*16da0*/  LEA R7, P5, R6, R72, 0x1 ;  /* 0x0000004806077211 */ /* 0x001fc400078a08ff */
[----:B------:R-:W-:Y:S02]  /*16db0*/  STL [R1+0x170], R64 ;  /* 0x0001704001007387 */ /* 0x000fe40000100800 */
[----:B------:R-:W-:Y:S02]  /*16dc0*/  LEA.HI.X.SX32 R61, R6, R69, 0x1, P5 ;  /* 0x00000045063d7211 */ /* 0x000fe400028f0eff */
[----:B------:R0:W-:Y:S01]  /*16dd0*/  STL [R1+0x5c4], R7 ;  /* 0x0005c40701007387 */ /* 0x0001e20000100800 */
[----:B------:R-:W-:Y:S01]  /*16de0*/  @P0 IMAD.MOV.U32 R6, RZ, RZ, R7 ;  /* 0x000000ffff060224 */ /* 0x000fe200078e0007 */
[----:B------:R-:W-:Y:S02]  /*16df0*/  SEL R4, R73, R4, !P1 ;  /* 0x0000000449047207 */ /* 0x000fe40004800000 */
[----:B------:R-:W-:Y:S01]  /*16e00*/  LEA R66, P6, R5, R72, 0x1 ;  /* 0x0000004805427211 */ /* 0x000fe200078c08ff */
[----:B0-----:R-:W-:-:S05]  /*16e10*/  @P0 IMAD.MOV.U32 R7, RZ, RZ, R61 ;  /* 0x000000ffff070224 */ /* 0x001fca00078e003d */
[----:B------:R1:W2:Y:S01]  /*16e20*/  @P0 LDG.E.U16 R59, desc[UR20][R6.64] ;  /* 0x00000014063b0981 */ /* 0x0002a2000c1e1500 */
[----:B------:R-:W-:Y:S01]  /*16e30*/  LEA.HI.X.SX32 R5, R5, R69, 0x1, P6 ;  /* 0x0000004505057211 */ /* 0x000fe200030f0eff */
[----:B-1----:R-:W-:Y:S01]  /*16e40*/  IMAD R6, R4, UR4, RZ ;  /* 0x0000000404067c24 */ /* 0x002fe2000f8e02ff */
[C---:B------:R-:W-:Y:S01]  /*16e50*/  ISETP.GT.U32.AND P3, PT, R68.reuse, R52, PT ;  /* 0x000000344400720c */ /* 0x040fe20003f64070 */
[----:B------:R-:W-:Y:S01]  /*16e60*/  @P0 IMAD.MOV.U32 R4, RZ, RZ, R66 ;  /* 0x000000ffff040224 */ /* 0x000fe200078e0042 */
[----:B---3--:R-:W-:Y:S01]  /*16e70*/  ISETP.GT.U32.AND P4, PT, R68, R65, PT ;  /* 0x000000414400720c */ /* 0x008fe20003f84070 */
[----:B------:R0:W-:Y:S01]  /*16e80*/  STL [R1+0x5c0], R61 ;  /* 0x0005c03d01007387 */ /* 0x0001e20000100800 */
[----:B------:R-:W-:Y:S01]  /*16e90*/  PRMT R7, RZ, 0x7610, R7 ;  /* 0x00007610ff077816 */ /* 0x000fe20000000007 */
[----:B------:R-:W1:Y:S02]  /*16ea0*/  LDCU UR4, c[0x0][0x3b0] ;  /* 0x00007600ff0477ac */ /* 0x000e640008000800 */
[----:B------:R3:W2:Y:S06]  /*16eb0*/  @P0 LDG.E.U16 R56, desc[UR20][R4.64] ;  /* 0x0000001404380981 */ /* 0x0006ac000c1e1500 */
[--C-:B------:R-:W-:Y:S01]  /*16ec0*/  @!P3 IMAD.IADD R52, R52, 0x1, -R68.reuse ;  /* 0x000000013434b824 */ /* 0x100fe200078e0a44 */
[----:B0-----:R-:W2:Y:S04]  /*16ed0*/  LDL R61, [R1+0x1078] ;  /* 0x00107800013d7983 */ /* 0x001ea80000100800 */
[----:B------:R-:W-:Y:S01]  /*16ee0*/  ISETP.GT.U32.AND P3, PT, R68, R52, PT ;  /* 0x000000344400720c */ /* 0x000fe20003f64070 */
[--C-:B------:R-:W-:Y:S01]  /*16ef0*/  @!P4 IMAD.IADD R65, R65, 0x1, -R68.reuse ;  /* 0x000000014141c824 */ /* 0x100fe200078e0a44 */
[----:B----4-:R-:W-:Y:S01]  /*16f00*/  ISETP.GE.AND P4, PT, R57, RZ, PT ;  /* 0x000000ff3900720c */ /* 0x010fe20003f86270 */
[----:B------:R-:W4:Y:S04]  /*16f10*/  LDL.LU R64, [R1+0x194] ;  /* 0x0001940001407983 */ /* 0x000f280000300800 */
[----:B------:R-:W-:Y:S06]  /*16f20*/  STL [R1+0x1d8], R70 ;  /* 0x0001d84601007387 */ /* 0x000fec0000100800 */
[----:B------:R-:W-:-:S04]  /*16f30*/  @!P3 IMAD.IADD R52, R52, 0x1, -R68 ;  /* 0x000000013434b824 */ /* 0x000fc800078e0a44 */
[----:B---3--:R-:W-:-:S04]  /*16f40*/  IMAD.MOV.U32 R4, RZ, RZ, R52 ;  /* 0x000000ffff047224 */ /* 0x008fc800078e0034 */
[----:B------:R-:W-:Y:S01]  /*16f50*/  @!P4 IMAD.MOV R4, RZ, RZ, -R4 ;  /* 0x000000ffff04c224 */ /* 0x000fe200078e0a04 */
[----:B--2---:R0:W-:Y:S04]  /*16f60*/  STL [R1+0x160], R59 ;  /* 0x0001603b01007387 */ /* 0x0041e80000100800 */
[----:B0-----:R-:W2:Y:S04]  /*16f70*/  LDL R59, [R1+0x106c] ;  /* 0x00106c00013b7983 */ /* 0x001ea80000100800 */
[----:B------:R-:W-:Y:S04]  /*16f80*/  STL [R1+0x5f4], R66 ;  /* 0x0005f44201007387 */ /* 0x000fe80000100800 */
[----:B------:R-:W3:Y:S04]  /*16f90*/  LDL.LU R57, [R1+0x19c] ;  /* 0x00019c0001397983 */ /* 0x000ee80000300800 */
[----:B------:R0:W-:Y:S04]  /*16fa0*/  STL [R1+0x5f0], R5 ;  /* 0x0005f00501007387 */ /* 0x0001e80000100800 */
[----:B------:R1:W-:Y:S01]  /*16fb0*/  STL [R1+0x174], R52 ;  /* 0x0001743401007387 */ /* 0x0003e20000100800 */
[----:B0-----:R-:W-:-:S03]  /*16fc0*/  LEA R5, P3, R6, R72, 0x1 ;  /* 0x0000004806057211 */ /* 0x001fc600078608ff */
[----:B-1----:R-:W2:Y:S04]  /*16fd0*/  LDL R52, [R1+0x1108] ;  /* 0x0011080001347983 */ /* 0x002ea80000100800 */
[----:B------:R-:W-:Y:S04]  /*16fe0*/  STL [R1+0x624], R5 ;  /* 0x0006240501007387 */ /* 0x000fe80000100800 */
[----:B------:R0:W-:Y:S02]  /*16ff0*/  STL [R1+0x150], R56 ;  /* 0x0001503801007387 */ /* 0x0001e40000100800 */
[----:B0-----:R-:W-:-:S02]  /*17000*/  LEA.HI.X.SX32 R56, R6, R69, 0x1, P3 ;  /* 0x0000004506387211 */ /* 0x001fc400018f0eff */
[----:B------:R-:W-:Y:S01]  /*17010*/  SEL R6, R73, R4, !P1 ;  /* 0x0000000449067207 */ /* 0x000fe20004800000 */
[----:B------:R-:W-:Y:S02]  /*17020*/  @P0 IMAD.MOV.U32 R4, RZ, RZ, R5 ;  /* 0x000000ffff040224 */ /* 0x000fe400078e0005 */
[----:B------:R-:W-:-:S05]  /*17030*/  @P0 IMAD.MOV.U32 R5, RZ, RZ, R56 ;  /* 0x000000ffff050224 */ /* 0x000fca00078e0038 */
[----:B------:R0:W2:Y:S01]  /*17040*/  @P0 LDG.E.U16 R7, desc[UR20][R4.64] ;  /* 0x0000001404070981 */ /* 0x0000a2000c1e1500 */
[----:B------:R-:W-:-:S13]  /*17050*/  ISETP.GT.U32.AND P5, PT, R68, R62, PT ;  /* 0x0000003e4400720c */ /* 0x000fda0003fa4070 */
[----:B------:R-:W-:Y:S01]  /*17060*/  @!P5 IMAD.IADD R62, R62, 0x1, -R68 ;  /* 0x000000013e3ed824 */ /* 0x000fe200078e0a44 */
[----:B------:R-:W-:-:S04]  /*17070*/  ISETP.GT.U32.AND P5, PT, R68, R65, PT ;  /* 0x000000414400720c */ /* 0x000fc80003fa4070 */
[----:B------:R-:W-:Y:S01]  /*17080*/  ISETP.GT.U32.AND P6, PT, R68, R62, PT ;  /* 0x0000003e4400720c */ /* 0x000fe20003fc4070 */
[----:B------:R-:W-:Y:S01]  /*17090*/  IMAD R6, R6, UR5, RZ ;  /* 0x0000000506067c24 */ /* 0x000fe2000f8e02ff */
[----:B------:R1:W-:Y:S01]  /*170a0*/  STL [R1+0x620], R56 ;  /* 0x0006203801007387 */ /* 0x0003e20000100800 */
[----:B------:R-:W-:Y:S01]  /*170b0*/  ISETP.GE.AND P3, PT, R61, RZ, PT ;  /* 0x000000ff3d00720c */ /* 0x000fe20003f66270 */
[----:B------:R-:W2:Y:S02]  /*170c0*/  LDCU UR5, c[0x0][0x3b0] ;  /* 0x00007600ff0577ac */ /* 0x000ea40008000800 */
[----:B------:R-:W3:Y:S03]  /*170d0*/  LDL R61, [R1+0x10fc] ;  /* 0x0010fc00013d7983 */ /* 0x000ee60000100800 */
[--C-:B------:R-:W-:Y:S01]  /*170e0*/  @!P5 IMAD.IADD R65, R65, 0x1, -R68.reuse ;  /* 0x000000014141d824 */ /* 0x100fe200078e0a44 */
[----:B-1----:R-:W3:Y:S03]  /*170f0*/  LDL.LU R56, [R1+0x1ac] ;  /* 0x0001ac0001387983 */ /* 0x002ee60000300800 */
[----:B------:R-:W-:Y:S01]  /*17100*/  @!P6 IMAD.IADD R62, R62, 0x1, -R68 ;  /* 0x000000013e3ee824 */ /* 0x000fe200078e0a44 */
[----:B0-----:R-:W-:Y:S01]  /*17110*/  PRMT R4, RZ, 0x7610, R4 ;  /* 0x00007610ff047816 */ /* 0x001fe20000000004 */
[----:B--2---:R0:W-:Y:S04]  /*17120*/  STL [R1+0x14c], R7 ;  /* 0x00014c0701007387 */ /* 0x0041e80000100800 */
[----:B------:R-:W-:Y:S01]  /*17130*/  STL [R1+0x180], R65 ;  /* 0x0001804101007387 */ /* 0x000fe20000100800 */
[----:B0-----:R-:W-:-:S03]  /*17140*/  LEA R7, P6, R6, R72, 0x1 ;  /* 0x0000004806077211 */ /* 0x001fc600078c08ff */
[----:B------:R-:W-:Y:S01]  /*17150*/  STL [R1+0x184], R62 ;  /* 0x0001843e01007387 */ /* 0x000fe20000100800 */
[----:B------:R-:W-:-:S03]  /*17160*/  LEA.HI.X.SX32 R6, R6, R69, 0x1, P6 ;  /* 0x0000004506067211 */ /* 0x000fc600030f0eff */
[----:B------:R0:W-:Y:S04]  /*17170*/  STL [R1+0x654], R7 ;  /* 0x0006540701007387 */ /* 0x0001e80000100800 */
[----:B------:R1:W-:Y:S01]  /*17180*/  STL [R1+0x650], R6 ;  /* 0x0006500601007387 */ /* 0x0003e20000100800 */
[----:B0-----:R-:W-:-:S04]  /*17190*/  @P0 LOP3.LUT R7, R7, R6, RZ, 0x3c, !PT ;  /* 0x0000000607070212 */ /* 0x001fc800078e3cff */
[----:B-1----:R-:W-:-:S04]  /*171a0*/  @P0 LOP3.LUT R6, R7, R6, RZ, 0x3c, !PT ;  /* 0x0000000607060212 */ /* 0x002fc800078e3cff */
[----:B------:R-:W-:-:S05]  /*171b0*/  @P0 LOP3.LUT R7, R7, R6, RZ, 0x3c, !PT ;  /* 0x0000000607070212 */ /* 0x000fca00078e3cff */
[----:B------:R0:W2:Y:S01]  /*171c0*/  @P0 LDG.E.U16 R4, desc[UR20][R6.64] ;  /* 0x0000001406040981 */ /* 0x0000a2000c1e1500 */
[C---:B------:R-:W-:Y:S01]  /*171d0*/  ISETP.GT.U32.AND P4, PT, R68.reuse, R47, PT ;  /* 0x0000002f4400720c */ /* 0x040fe20003f84070 */
[----:B------:R-:W-:Y:S01]  /*171e0*/  IMAD.MOV.U32 R5, RZ, RZ, R65 ;  /* 0x000000ffff057224 */ /* 0x000fe200078e0041 */
[----:B---3--:R-:W-:-:S03]  /*171f0*/  ISETP.GT.U32.AND P6, PT, R68, R57, PT ;  /* 0x000000394400720c */ /* 0x008fc60003fc4070 */
[----:B------:R-:W-:-:S08]  /*17200*/  @!P3 IMAD.MOV R5, RZ, RZ, -R5 ;  /* 0x000000ffff05b224 */ /* 0x000fd000078e0a05 */
[----:B------:R-:W-:Y:S01]  /*17210*/  @!P4 IMAD.IADD R47, R47, 0x1, -R68 ;  /* 0x000000012f2fc824 */ /* 0x000fe200078e0a44 */
[----:B------:R-:W-:Y:S02]  /*17220*/  ISETP.GE.AND P4, PT, R59, RZ, PT ;  /* 0x000000ff3b00720c */ /* 0x000fe40003f86270 */
[----:B------:R-:W-:Y:S01]  /*17230*/  SEL R5, R73, R5, !P1 ;  /* 0x0000000549057207 */ /* 0x000fe20004800000 */
[----:B------:R-:W3:Y:S01]  /*17240*/  LDL.LU R59, [R1+0x1b4] ;  /* 0x0001b400013b7983 */ /* 0x000ee20000300800 */
[----:B------:R-:W-:-:S03]  /*17250*/  ISETP.GT.U32.AND P3, PT, R68, R47, PT ;  /* 0x0000002f4400720c */ /* 0x000fc60003f64070 */
[----:B0-----:R-:W-:Y:S01]  /*17260*/  IMAD R6, R5, UR4, RZ ;  /* 0x0000000405067c24 */ /* 0x001fe2000f8e02ff */
[----:B------:R-:W-:Y:S01]  /*17270*/  PRMT R45, RZ, 0x7610, R45 ;  /* 0x00007610ff2d7816 */ /* 0x000fe2000000002d */
[----:B------:R-:W-:Y:S01]  /*17280*/  @!P6 IMAD.IADD R57, R57, 0x1, -R68 ;  /* 0x000000013939e824 */ /* 0x000fe200078e0a44 */
[----:B----4-:R-:W-:Y:S01]  /*17290*/  ISETP.GT.U32.AND P5, PT, R68, R64, PT ;  /* 0x000000404400720c */ /* 0x010fe20003fa4070 */
[----:B------:R-:W0:Y:S01]  /*172a0*/  LDCU UR4, c[0x0][0x3b0] ;  /* 0x00007600ff0477ac */ /* 0x000e220008000800 */
[----:B------:R-:W-:-:S05]  /*172b0*/  LEA R7, P6, R6, R72, 0x1 ;  /* 0x0000004806077211 */ /* 0x000fca00078c08ff */
[----:B------:R-:W-:Y:S01]  /*172c0*/  @!P3 IMAD.IADD R47, R47, 0x1, -R68 ;  /* 0x000000012f2fb824 */ /* 0x000fe200078e0a44 */
        /* <DEDUP_REMOVED lines=10> */
[----:B----4-:R-:W-:-:S04]  /*17370*/  @P0 LOP3.LUT R6, R7, R6, RZ, 0x3c, !PT ;  /* 0x0000000607060212 */ /* 0x010fc800078e3cff */
[----:B------:R-:W-:-:S05]  /*17380*/  @P0 LOP3.LUT R7, R7, R6, RZ, 0x3c, !PT ;  /* 0x0000000607070212 */ /* 0x000fca00078e3cff */
[----:B------:R1:W4:Y:S01]  /*17390*/  @P0 LDG.E.U16 R45, desc[UR20][R6.64] ;  /* 0x00000014062d0981 */ /* 0x000322000c1e1500 */
[----:B------:R-:W-:Y:S01]  /*173a0*/  @!P5 IMAD.IADD R64, R64, 0x1, -R68 ;  /* 0x000000014040d824 */ /* 0x000fe200078e0a44 */
[----:B------:R-:W-:-:S04]  /*173b0*/  SEL R4, R73, R4, !P1 ;  /* 0x0000000449047207 */ /* 0x000fc80004800000 */
[----:B------:R-:W-:Y:S01]  /*173c0*/  ISETP.GT.U32.AND P5, PT, R68, R64, PT ;  /* 0x000000404400720c */ /* 0x000fe20003fa4070 */
[----:B------:R-:W-:Y:S01]  /*173d0*/  IMAD R4, R4, UR5, RZ ;  /* 0x0000000504047c24 */ /* 0x000fe2000f8e02ff */
[----:B------:R-:W-:Y:S01]  /*173e0*/  ISETP.GE.AND P3, PT, R61, RZ, PT ;  /* 0x000000ff3d00720c */ /* 0x000fe20003f66270 */
[----:B------:R-:W-:Y:S01]  /*173f0*/  IMAD.MOV.U32 R5, RZ, RZ, R47 ;  /* 0x000000ffff057224 */ /* 0x000fe200078e002f */
[----:B------:R-:W-:Y:S01]  /*17400*/  PRMT R60, RZ, 0x7610, R60 ;  /* 0x00007610ff3c7816 */ /* 0x000fe2000000003c */
[----:B------:R-:W0:Y:S01]  /*17410*/  LDCU UR5, c[0x0][0x3b0] ;  /* 0x00007600ff0577ac */ /* 0x000e220008000800 */
[----:B------:R-:W-:Y:S01]  /*17420*/  LEA R61, P6, R4, R72, 0x1 ;  /* 0x00000048043d7211 */ /* 0x000fe200078c08ff */
[----:B------:R-:W-:-:S03]  /*17430*/  @!P4 IMAD.MOV R5, RZ, RZ, -R5 ;  /* 0x000000ffff05c224 */ /* 0x000fc600078e0a05 */
[----:B------:R-:W-:Y:S02]  /*17440*/  LEA.HI.X.SX32 R62, R4, R69, 0x1, P6 ;  /* 0x00000045043e7211 */ /* 0x000fe400030f0eff */
[----:B------:R-:W-:Y:S01]  /*17450*/  ISETP.GT.U32.AND P4, PT, R68, R57, PT ;  /* 0x000000394400720c */ /* 0x000fe20003f84070 */
[----:B------:R-:W-:Y:S02]  /*17460*/  @!P5 IMAD.IADD R64, R64, 0x1, -R68 ;  /* 0x000000014040d824 */ /* 0x000fe400078e0a44 */
[----:B-1----:R-:W-:Y:S02]  /*17470*/  @P0 IMAD.MOV.U32 R6, RZ, RZ, R61 ;  /* 0x000000ffff060224 */ /* 0x002fe400078e003d */
[----:B------:R-:W-:Y:S01]  /*17480*/  @P0 IMAD.MOV.U32 R7, RZ, RZ, R62 ;  /* 0x000000ffff070224 */ /* 0x000fe200078e003e */
[----:B---3--:R-:W-:Y:S01]  /*17490*/  ISETP.GT.U32.AND P6, PT, R68, R59, PT ;  /* 0x0000003b4400720c */ /* 0x008fe20003fc4070 */
[----:B------:R-:W-:-:S03]  /*174a0*/  IMAD.MOV.U32 R4, RZ, RZ, R64 ;  /* 0x000000ffff047224 */ /* 0x000fc600078e0040 */
[----:B------:R1:W3:Y:S01]  /*174b0*/  @P0 LDG.E.U16 R60, desc[UR20][R6.64] ;  /* 0x00000014063c0981 */ /* 0x0002e2000c1e1500 */
[----:B------:R-:W-:Y:S02]  /*174c0*/  @!P3 IMAD.MOV R4, RZ, RZ, -R4 ;  /* 0x000000ffff04b224 */ /* 0x000fe400078e0a04 */
[----:B------:R-:W-:Y:S01]  /*174d0*/  @!P4 IMAD.IADD R57, R57, 0x1, -R68 ;  /* 0x000000013939c824 */ /* 0x000fe200078e0a44 */
[C---:B-1----:R-:W-:Y:S02]  /*174e0*/  SEL R6, R73.reuse, R5, !P1 ;  /* 0x0000000549067207 */ /* 0x042fe40004800000 */
[----:B------:R-:W-:-:S03]  /*174f0*/  SEL R5, R73, R4, !P1 ;  /* 0x0000000449057207 */ /* 0x000fc60004800000 */
[----:B------:R-:W-:Y:S01]  /*17500*/  IMAD R6, R6, UR7, RZ ;  /* 0x0000000706067c24 */ /* 0x000fe2000f8e02ff */
[----:B------:R1:W-:Y:S01]  /*17510*/  STL [R1+0x194], R64 ;  /* 0x0001944001007387 */ /* 0x0003e20000100800 */
[----:B------:R-:W-:Y:S01]  /*17520*/  @!P6 IMAD.IADD R59, R59, 0x1, -R68 ;  /* 0x000000013b3be824 */ /* 0x000fe200078e0a44 */
[----:B------:R-:W-:Y:S01]  /*17530*/  PRMT R63, RZ, 0x7610, R63 ;  /* 0x00007610ff3f7816 */ /* 0x000fe2000000003f */
[----:B------:R-:W-:Y:S01]  /*17540*/  IMAD.MOV.U32 R4, RZ, RZ, R57 ;  /* 0x000000ffff047224 */ /* 0x000fe200078e0039 */
[----:B------:R-:W3:Y:S01]  /*17550*/  LDL R47, [R1+0x1160] ;  /* 0x00116000012f7983 */ /* 0x000ee20000100800 */
[----:B0-----:R-:W-:Y:S01]  /*17560*/  IMAD R5, R5, UR4, RZ ;  /* 0x0000000405057c24 */ /* 0x001fe2000f8e02ff */
[----:B------:R-:W-:Y:S01]  /*17570*/  PRMT R7, RZ, 0x7610, R7 ;  /* 0x00007610ff077816 */ /* 0x000fe20000000007 */
[----:B------:R-:W0:Y:S01]  /*17580*/  LDCU UR4, c[0x0][0x3b0] ;  /* 0x00007600ff0477ac */ /* 0x000e220008000800 */
[----:B-1----:R-:W-:Y:S01]  /*17590*/  LEA R64, P6, R6, R72, 0x1 ;  /* 0x0000004806407211 */ /* 0x002fe200078c08ff */
[----:B------:R1:W-:Y:S01]  /*175a0*/  STL [R1+0x6b4], R61 ;  /* 0x0006b43d01007387 */ /* 0x0003e20000100800 */
[----:B------:R-:W-:Y:S01]  /*175b0*/  ISETP.GT.U32.AND P5, PT, R68, R56, PT ;  /* 0x000000384400720c */ /* 0x000fe20003fa4070 */
[----:B------:R-:W0:Y:S01]  /*175c0*/  LDCU UR7, c[0x0][0x3b0] ;  /* 0x00007600ff0777ac */ /* 0x000e220008000800 */
[----:B------:R-:W-:-:S02]  /*175d0*/  LEA.HI.X.SX32 R65, R6, R69, 0x1, P6 ;  /* 0x0000004506417211 */ /* 0x000fc400030f0eff */
[----:B--2---:R-:W-:-:S13]  /*175e0*/  ISETP.GE.AND P3, PT, R52, RZ, PT ;  /* 0x000000ff3400720c */ /* 0x004fda0003f66270 */
[----:B------:R-:W-:Y:S01]  /*175f0*/  @!P3 IMAD.MOV R4, RZ, RZ, -R4 ;  /* 0x000000ffff04b224 */ /* 0x000fe200078e0a04 */
[----:B-1----:R-:W-:-:S04]  /*17600*/  LEA R61, P3, R5, R72, 0x1 ;  /* 0x00000048053d7211 */ /* 0x002fc800078608ff */
[----:B------:R-:W-:Y:S01]  /*17610*/  SEL R6, R73, R4, !P1 ;  /* 0x0000000449067207 */ /* 0x000fe20004800000 */
[----:B------:R-:W-:Y:S01]  /*17620*/  @P0 IMAD.MOV.U32 R4, RZ, RZ, R64 ;  /* 0x000000ffff040224 */ /* 0x000fe200078e0040 */
[----:B----4-:R1:W-:Y:S04]  /*17630*/  STL [R1+0x140], R45 ;  /* 0x0001402d01007387 */ /* 0x0103e80000100800 */
[----:B-1----:R-:W2:Y:S04]  /*17640*/  LDL.LU R45, [R1+0x1c0] ;  /* 0x0001c000012d7983 */ /* 0x002ea80000300800 */
[----:B------:R1:W-:Y:S04]  /*17650*/  STL [R1+0x6b0], R62 ;  /* 0x0006b03e01007387 */ /* 0x0003e80000100800 */
[----:B------:R-:W4:Y:S01]  /*17660*/  LDL R52, [R1+0x117c] ;  /* 0x00117c0001347983 */ /* 0x000f220000100800 */
[----:B-1----:R-:W-:Y:S01]  /*17670*/  LEA.HI.X.SX32 R62, R5, R69, 0x1, P3 ;  /* 0x00000045053e7211 */ /* 0x002fe200018f0eff */
[----:B------:R-:W-:-:S05]  /*17680*/  @P0 IMAD.MOV.U32 R5, RZ, RZ, R65 ;  /* 0x000000ffff050224 */ /* 0x000fca00078e0041 */
[----:B------:R1:W2:Y:S02]  /*17690*/  @P0 LDG.E.U16 R63, desc[UR20][R4.64] ;  /* 0x00000014043f0981 */ /* 0x0002a4000c1e1500 */
[----:B-1----:R-:W-:Y:S02]  /*176a0*/  @P0 IMAD.MOV.U32 R4, RZ, RZ, R61 ;  /* 0x000000ffff040224 */ /* 0x002fe400078e003d */
[----:B------:R-:W-:-:S05]  /*176b0*/  @P0 IMAD.MOV.U32 R5, RZ, RZ, R62 ;  /* 0x000000ffff050224 */ /* 0x000fca00078e003e */
[----:B------:R1:W2:Y:S01]  /*176c0*/  @P0 LDG.E.U16 R7, desc[UR20][R4.64] ;  /* 0x0000001404070981 */ /* 0x0002a2000c1e1500 */
[----:B------:R-:W-:-:S05]  /*176d0*/  @!P5 IMAD.IADD R56, R56, 0x1, -R68 ;  /* 0x000000013838d824 */ /* 0x000fca00078e0a44 */
[C---:B------:R-:W-:Y:S01]  /*176e0*/  ISETP.GT.U32.AND P5, PT, R68.reuse, R56, PT ;  /* 0x000000384400720c */ /* 0x040fe20003fa4070 */
[----:B---3--:R3:W-:Y:S01]  /*176f0*/  STL [R1+0x13c], R60 ;  /* 0x00013c3c01007387 */ /* 0x0087e20000100800 */
[----:B------:R-:W-:Y:S01]  /*17700*/  ISETP.GT.U32.AND P4, PT, R68, R59, PT ;  /* 0x0000003b4400720c */ /* 0x000fe20003f84070 */
[----:B------:R-:W-:Y:S01]  /*17710*/  IMAD R6, R6, UR5, RZ ;  /* 0x0000000506067c24 */ /* 0x000fe2000f8e02ff */
[----:B------:R-:W-:Y:S01]  /*17720*/  PRMT R50, RZ, 0x7610, R50 ;  /* 0x00007610ff327816 */ /* 0x000fe20000000032 */
[----:B------:R-:W0:Y:S01]  /*17730*/  LDCU UR5, c[0x0][0x3b0] ;  /* 0x00007600ff0577ac */ /* 0x000e220008000800 */
[----:B---3--:R-:W3:Y:S07]  /*17740*/  LDL.LU R60, [R1+0x1c8] ;  /* 0x0001c800013c7983 */ /* 0x008eee0000300800 */
[----:B------:R-:W-:Y:S01]  /*17750*/  @!P5 IMAD.IADD R56, R56, 0x1, -R68 ;  /* 0x000000013838d824 */ /* 0x000fe200078e0a44 */
[----:B------:R-:W-:Y:S01]  /*17760*/  ISETP.GE.AND P5, PT, R47, RZ, PT ;  /* 0x000000ff2f00720c */ /* 0x000fe20003fa6270 */
[----:B------:R0:W-:Y:S02]  /*17770*/  STL [R1+0x19c], R57 ;  /* 0x00019c3901007387 */ /* 0x0001e40000100800 */
[----:B-1----:R-:W-:-:S02]  /*17780*/  IMAD.MOV.U32 R4, RZ, RZ, R56 ;  /* 0x000000ffff047224 */ /* 0x002fc400078e0038 */
[----:B0-----:R-:W3:Y:S04]  /*17790*/  LDL.LU R57, [R1+0x1cc] ;  /* 0x0001cc0001397983 */ /* 0x001ee80000300800 */
[----:B------:R-:W-:Y:S04]  /*177a0*/  STL [R1+0x6e4], R64 ;  /* 0x0006e44001007387 */ /* 0x000fe80000100800 */
[----:B------:R-:W-:Y:S04]  /*177b0*/  STL [R1+0x714], R61 ;  /* 0x0007143d01007387 */ /* 0x000fe80000100800 */
[----:B------:R-:W3:Y:S04]  /*177c0*/  LDL R47, [R1+0x1180] ;  /* 0x00118000012f7983 */ /* 0x000ee80000100800 */
        /* <DEDUP_REMOVED lines=10> */
[----:B----4-:R-:W-:Y:S02]  /*17870*/  ISETP.GE.AND P6, PT, R52, RZ, PT ;  /* 0x000000ff3400720c */ /* 0x010fe40003fc6270 */
[----:B------:R-:W4:Y:S11]  /*17880*/  LDL.LU R52, [R1+0x1ec] ;  /* 0x0001ec0001347983 */ /* 0x000f360000300800 */
[----:B------:R-:W-:Y:S01]  /*17890*/  @!P6 IMAD.MOV R4, RZ, RZ, -R4 ;  /* 0x000000ffff04e224 */ /* 0x000fe200078e0a04 */
[----:B--2---:R1:W-:Y:S02]  /*178a0*/  STL [R1+0x12c], R7 ;  /* 0x00012c0701007387 */ /* 0x0043e40000100800 */
[----:B-1----:R-:W-:-:S02]  /*178b0*/  LEA R7, P5, R6, R72, 0x1 ;  /* 0x0000004806077211 */ /* 0x002fc400078a08ff */
[----:B------:R-:W-:Y:S02]  /*178c0*/  STL [R1+0x1b4], R59 ;  /* 0x0001b43b01007387 */ /* 0x000fe40000100800 */
[----:B------:R-:W-:Y:S02]  /*178d0*/  LEA.HI.X.SX32 R56, R6, R69, 0x1, P5 ;  /* 0x0000004506387211 */ /* 0x000fe400028f0eff */
[----:B------:R1:W-:Y:S01]  /*178e0*/  STL [R1+0x744], R7 ;  /* 0x0007440701007387 */ /* 0x0003e20000100800 */
[----:B------:R-:W-:Y:S01]  /*178f0*/  @P0 IMAD.MOV.U32 R6, RZ, RZ, R7 ;  /* 0x000000ffff060224 */ /* 0x000fe200078e0007 */
[----:B------:R-:W-:Y:S02]  /*17900*/  SEL R4, R73, R4, !P1 ;  /* 0x0000000449047207 */ /* 0x000fe40004800000 */
[----:B------:R-:W-:Y:S01]  /*17910*/  LEA R61, P6, R5, R72, 0x1 ;  /* 0x00000048053d7211 */ /* 0x000fe200078c08ff */
[----:B-1----:R-:W-:-:S05]  /*17920*/  @P0 IMAD.MOV.U32 R7, RZ, RZ, R56 ;  /* 0x000000ffff070224 */ /* 0x002fca00078e0038 */
[----:B------:R1:W2:Y:S01]  /*17930*/  @P0 LDG.E.U16 R50, desc[UR20][R6.64] ;  /* 0x0000001406320981 */ /* 0x0002a2000c1e1500 */
[----:B------:R-:W-:Y:S01]  /*17940*/  LEA.HI.X.SX32 R5, R5, R69, 0x1, P6 ;  /* 0x0000004505057211 */ /* 0x000fe200030f0eff */
[----:B-1----:R-:W-:Y:S01]  /*17950*/  IMAD R6, R4, UR4, RZ ;  /* 0x0000000404067c24 */ /* 0x002fe2000f8e02ff */
[C---:B------:R-:W-:Y:S01]  /*17960*/  ISETP.GT.U32.AND P3, PT, R68.reuse, R45, PT ;  /* 0x0000002d4400720c */ /* 0x040fe20003f64070 */
[----:B------:R-:W-:Y:S01]  /*17970*/  @P0 IMAD.MOV.U32 R4, RZ, RZ, R61 ;  /* 0x000000ffff040224 */ /* 0x000fe200078e003d */
[C---:B---3--:R-:W-:Y:S01]  /*17980*/  ISETP.GT.U32.AND P4, PT, R68.reuse, R60, PT ;  /* 0x0000003c4400720c */ /* 0x048fe20003f84070 */
[----:B------:R1:W-:Y:S01]  /*17990*/  STL [R1+0x740], R56 ;  /* 0x0007403801007387 */ /* 0x0003e20000100800 */
[----:B------:R-:W-:Y:S01]  /*179a0*/  PRMT R7, RZ, 0x7610, R7 ;  /* 0x00007610ff077816 */ /* 0x000fe20000000007 */
[----:B------:R-:W3:Y:S02]  /*179b0*/  LDCU UR4, c[0x0][0x3b0] ;  /* 0x00007600ff0477ac */ /* 0x000ee40008000800 */
[----:B------:R0:W3:Y:S06]  /*179c0*/  @P0 LDG.E.U16 R54, desc[UR20][R4.64] ;  /* 0x0000001404360981 */ /* 0x0000ec000c1e1500 */
[--C-:B------:R-:W-:Y:S01]  /*179d0*/  @!P3 IMAD.IADD R45, R45, 0x1, -R68.reuse ;  /* 0x000000012d2db824 */ /* 0x100fe200078e0a44 */
[----:B-1----:R-:W3:Y:S04]  /*179e0*/  LDL R56, [R1+0x11ac] ;  /* 0x0011ac0001387983 */ /* 0x002ee80000100800 */
[----:B------:R-:W-:Y:S01]  /*179f0*/  ISETP.GT.U32.AND P3, PT, R68, R45, PT ;  /* 0x0000002d4400720c */ /* 0x000fe20003f64070 */
[--C-:B------:R-:W-:Y:S01]  /*17a00*/  @!P4 IMAD.IADD R60, R60, 0x1, -R68.reuse ;  /* 0x000000013c3cc824 */ /* 0x100fe200078e0a44 */
[----:B------:R-:W-:Y:S01]  /*17a10*/  ISETP.GE.AND P4, PT, R47, RZ, PT ;  /* 0x000000ff2f00720c */ /* 0x000fe20003f86270 */
[----:B------:R-:W3:Y:S04]  /*17a20*/  LDL.LU R59, [R1+0x1d0] ;  /* 0x0001d000013b7983 */ /* 0x000ee80000300800 */
[----:B------:R-:W-:Y:S06]  /*17a30*/  STL [R1+0x134], R63 ;  /* 0x0001343f01007387 */ /* 0x000fec0000100800 */
[----:B------:R-:W-:-:S04]  /*17a40*/  @!P3 IMAD.IADD R45, R45, 0x1, -R68 ;  /* 0x000000012d2db824 */ /* 0x000fc800078e0a44 */
[----:B0-----:R-:W-:-:S04]  /*17a50*/  IMAD.MOV.U32 R4, RZ, RZ, R45 ;  /* 0x000000ffff047224 */ /* 0x001fc800078e002d */
[----:B------:R-:W-:Y:S01]  /*17a60*/  @!P4 IMAD.MOV R4, RZ, RZ, -R4 ;  /* 0x000000ffff04c224 */ /* 0x000fe200078e0a04 */
[----:B--2---:R0:W-:Y:S04]  /*17a70*/  STL [R1+0x128], R50 ;  /* 0x0001283201007387 */ /* 0x0041e80000100800 */
[----:B0-----:R-:W2:Y:S04]  /*17a80*/  LDL R50, [R1+0x11cc] ;  /* 0x0011cc0001327983 */ /* 0x001ea80000100800 */
[----:B------:R-:W-:Y:S04]  /*17a90*/  STL [R1+0x774], R61 ;  /* 0x0007743d01007387 */ /* 0x000fe80000100800 */
[----:B------:R-:W2:Y:S04]  /*17aa0*/  LDL.LU R47, [R1+0x1b8] ;  /* 0x0001b800012f7983 */ /* 0x000ea80000300800 */
[----:B------:R0:W-:Y:S04]  /*17ab0*/  STL [R1+0x770], R5 ;  /* 0x0007700501007387 */ /* 0x0001e80000100800 */
[----:B------:R1:W-:Y:S01]  /*17ac0*/  STL [R1+0x1c0], R45 ;  /* 0x0001c02d01007387 */ /* 0x0003e20000100800 */
[----:B0-----:R-:W-:-:S03]  /*17ad0*/  LEA R5, P3, R6, R72, 0x1 ;  /* 0x0000004806057211 */ /* 0x001fc600078608ff */
[----:B-1----:R-:W2:Y:S04]  /*17ae0*/  LDL R45, [R1+0x11dc] ;  /* 0x0011dc00012d7983 */ /* 0x002ea80000100800 */
[----:B------:R-:W-:Y:S04]  /*17af0*/  STL [R1+0x7a4], R5 ;  /* 0x0007a40501007387 */ /* 0x000fe80000100800 */
[----:B---3--:R0:W-:Y:S02]  /*17b00*/  STL [R1+0x124], R54 ;  /* 0x0001243601007387 */ /* 0x0081e40000100800 */
[----:B0-----:R-:W-:-:S02]  /*17b10*/  LEA.HI.X.SX32 R54, R6, R69, 0x1, P3 ;  /* 0x0000004506367211 */ /* 0x001fc400018f0eff */
[----:B------:R-:W-:Y:S01]  /*17b20*/  SEL R6, R73, R4, !P1 ;  /* 0x0000000449067207 */ /* 0x000fe20004800000 */
[----:B------:R-:W-:Y:S02]  /*17b30*/  @P0 IMAD.MOV.U32 R4, RZ, RZ, R5 ;  /* 0x000000ffff040224 */ /* 0x000fe400078e0005 */
[----:B------:R-:W-:-:S05]  /*17b40*/  @P0 IMAD.MOV.U32 R5, RZ, RZ, R54 ;  /* 0x000000ffff050224 */ /* 0x000fca00078e0036 */
[----:B------:R0:W3:Y:S01]  /*17b50*/  @P0 LDG.E.U16 R7, desc[UR20][R4.64] ;  /* 0x0000001404070981 */ /* 0x0000e2000c1e1500 */
        /* <DEDUP_REMOVED lines=8> */
[----:B------:R-:W2:Y:S03]  /*17be0*/  LDL R56, [R1+0x1210] ;  /* 0x0012100001387983 */ /* 0x000ea60000100800 */
[--C-:B------:R-:W-:Y:S01]  /*17bf0*/  @!P5 IMAD.IADD R60, R60, 0x1, -R68.reuse ;  /* 0x000000013c3cd824 */ /* 0x100fe200078e0a44 */
[----:B-1----:R-:W2:Y:S03]  /*17c00*/  LDL.LU R54, [R1+0x1a8] ;  /* 0x0001a80001367983 */ /* 0x002ea60000300800 */
[----:B------:R-:W-:Y:S01]  /*17c10*/  @!P6 IMAD.IADD R57, R57, 0x1, -R68 ;  /* 0x000000013939e824 */ /* 0x000fe200078e0a44 */
[----:B0-----:R-:W-:Y:S01]  /*17c20*/  PRMT R4, RZ, 0x7610, R4 ;  /* 0x00007610ff047816 */ /* 0x001fe20000000004 */
[----:B---3--:R0:W-:Y:S04]  /*17c30*/  STL [R1+0x11c], R7 ;  /* 0x00011c0701007387 */ /* 0x0081e80000100800 */
        /* <DEDUP_REMOVED lines=9> */
[----:B------:R0:W3:Y:S01]  /*17cd0*/  @P0 LDG.E.U16 R4, desc[UR20][R6.64] ;  /* 0x0000001406040981 */ /* 0x0000e2000c1e1500 */
[C---:B----4-:R-:W-:Y:S01]  /*17ce0*/  ISETP.GT.U32.AND P4, PT, R68.reuse, R52, PT ;  /* 0x000000344400720c */ /* 0x050fe20003f84070 */
[----:B------:R-:W-:Y:S01]  /*17cf0*/  IMAD.MOV.U32 R5, RZ, RZ, R60 ;  /* 0x000000ffff057224 */ /* 0x000fe200078e003c */
[----:B--2---:R-:W-:-:S03]  /*17d00*/  ISETP.GT.U32.AND P6, PT, R68, R47, PT ;  /* 0x0000002f4400720c */ /* 0x004fc60003fc4070 */
[----:B------:R-:W-:-:S08]  /*17d10*/  @!P3 IMAD.MOV R5, RZ, RZ, -R5 ;  /* 0x000000ffff05b224 */ /* 0x000fd000078e0a05 */
[----:B------:R-:W-:Y:S01]  /*17d20*/  @!P4 IMAD.IADD R52, R52, 0x1, -R68 ;  /* 0x000000013434c824 */ /* 0x000fe200078e0a44 */
[----:B------:R-:W-:Y:S02]  /*17d30*/  ISETP.GE.AND P4, PT, R50, RZ, PT ;  /* 0x000000ff3200720c */ /* 0x000fe40003f86270 */
[----:B------:R-:W-:Y:S01]  /*17d40*/  SEL R5, R73, R5, !P1 ;  /* 0x0000000549057207 */ /* 0x000fe20004800000 */
[----:B------:R-:W2:Y:S01]  /*17d50*/  LDL.LU R50, [R1+0x198] ;  /* 0x0001980001327983 */ /* 0x000ea20000300800 */
[----:B------:R-:W-:-:S03]  /*17d60*/  ISETP.GT.U32.AND P3, PT, R68, R52, PT ;  /* 0x000000344400720c */ /* 0x000fc60003f64070 */
[----:B0-----:R-:W-:Y:S01]  /*17d70*/  IMAD R6, R5, UR4, RZ ;  /* 0x0000000405067c24 */ /* 0x001fe2000f8e02ff */
[----:B------:R-:W-:Y:S01]  /*17d80*/  PRMT R18, RZ, 0x7610, R18 ;  /* 0x00007610ff127816 */ /* 0x000fe20000000012 */
[----:B------:R-:W-:Y:S01]  /*17d90*/  @!P6 IMAD.IADD R47, R47, 0x1, -R68 ;  /* 0x000000012f2fe824 */ /* 0x000fe200078e0a44 */
[----:B------:R-:W-:Y:S01]  /*17da0*/  ISETP.GT.U32.AND P5, PT, R68, R59, PT ;  /* 0x0000003b4400720c */ /* 0x000fe20003fa4070 */
[----:B------:R-:W0:Y:S01]  /*17db0*/  LDCU UR4, c[0x0][0x3b0] ;  /* 0x00007600ff0477ac */ /* 0x000e220008000800 */
[----:B------:R-:W-:-:S05]  /*17dc0*/  LEA R7, P6, R6, R72, 0x1 ;  /* 0x0000004806077211 */ /* 0x000fca00078c08ff */
[----:B------:R-:W-:Y:S01]  /*17dd0*/  @!P3 IMAD.IADD R52, R52, 0x1, -R68 ;  /* 0x000000013434b824 */ /* 0x000fe200078e0a44 */
[----:B------:R-:W-:Y:S01]  /*17de0*/  LEA.HI.X.SX32 R6, R6, R69, 0x1, P6 ;  /* 0x0000004506067211 */ /* 0x000fe200030f0eff */
[----:B---3--:R1:W-:Y:S02]  /*17df0*/  STL [R1+0x118], R4 ;  /* 0x0001180401007387 */ /* 0x0083e40000100800 */
[----:B-1----:R-:W-:-:S04]  /*17e00*/  IMAD.MOV.U32 R4, RZ, RZ, R57 ;  /* 0x000000ffff047224 */ /* 0x002fc800078e0039 */
[----:B------:R-:W-:Y:S01]  /*17e10*/  @!P4 IMAD.MOV R4, RZ, RZ, -R4 ;  /* 0x000000ffff04c224 */ /* 0x000fe200078e0a04 */
[----:B------:R-:W-:Y:S02]  /*17e20*/  ISETP.GE.AND P4, PT, R45, RZ, PT ;  /* 0x000000ff2d00720c */ /* 0x000fe40003f86270 */
[----:B------:R-:W3:Y:S04]  /*17e30*/  LDL R45, [R1+0x120c] ;  /* 0x00120c00012d7983 */ /* 0x000ee80000100800 */
        /* <DEDUP_REMOVED lines=18> */
[C---:B------:R-:W-:Y:S01]  /*17f60*/  ISETP.GT.U32.AND P4, PT, R68.reuse, R47, PT ;  /* 0x0000002f4400720c */ /* 0x040fe20003f84070 */
[----:B------:R-:W-:Y:S02]  /*17f70*/  @!P5 IMAD.IADD R59, R59, 0x1, -R68 ;  /* 0x000000013b3bd824 */ /* 0x000fe400078e0a44 */
[----:B-1----:R-:W-:Y:S02]  /*17f80*/  @P0 IMAD.MOV.U32 R6, RZ, RZ, R56 ;  /* 0x000000ffff060224 */ /* 0x002fe400078e0038 */
[----:B------:R-:W-:Y:S01]  /*17f90*/  @P0 IMAD.MOV.U32 R7, RZ, RZ, R57 ;  /* 0x000000ffff070224 */ /* 0x000fe200078e0039 */
[----:B--2---:R-:W-:Y:S01]  /*17fa0*/  ISETP.GT.U32.AND P6, PT, R68, R50, PT ;  /* 0x000000324400720c */ /* 0x004fe20003fc4070 */
[----:B------:R-:W-:-:S03]  /*17fb0*/  IMAD.MOV.U32 R4, RZ, RZ, R59 ;  /* 0x000000ffff047224 */ /* 0x000fc600078e003b */
[----:B------:R1:W2:Y:S01]  /*17fc0*/  @P0 LDG.E.U16 R49, desc[UR20][R6.64] ;  /* 0x0000001406310981 */ /* 0x0002a2000c1e1500 */
        /* <DEDUP_REMOVED lines=9> */
[----:B------:R-:W-:Y:S01]  /*18060*/  PRMT R7, RZ, 0x7610, R7 ;  /* 0x00007610ff077816 */ /* 0x000fe20000000007 */
[----:B0-----:R-:W-:Y:S01]  /*18070*/  IMAD R5, R5, UR4, RZ ;  /* 0x0000000405057c24 */ /* 0x001fe2000f8e02ff */
[----:B------:R-:W-:Y:S01]  /*18080*/  ISETP.GT.U32.AND P5, PT, R68, R54, PT ;  /* 0x000000364400720c */ /* 0x000fe20003fa4070 */
[----:B------:R-:W0:Y:S01]  /*18090*/  LDCU UR4, c[0x0][0x3b0] ;  /* 0x00007600ff0477ac */ /* 0x000e220008000800 */
[C---:B-1----:R-:W-:Y:S01]  /*180a0*/  LEA R59, P6, R6.reuse, R72, 0x1 ;  /* 0x00000048063b7211 */ /* 0x042fe200078c08ff */
[----:B------:R-:W1:Y:S03]  /*180b0*/  LDCU UR7, c[0x0][0x3b0] ;  /* 0x00007600ff0777ac */ /* 0x000e660008000800 */
[----:B------:R-:W-:-:S02]  /*180c0*/  LEA.HI.X.SX32 R60, R6, R69, 0x1, P6 ;  /* 0x00000045063c7211 */ /* 0x000fc400030f0eff */
[----:B---3--:R-:W-:-:S13]  /*180d0*/  ISETP.GE.AND P3, PT, R45, RZ, PT ;  /* 0x000000ff2d00720c */ /* 0x008fda0003f66270 */
[----:B------:R-:W-:-:S05]  /*180e0*/  @!P3 IMAD.MOV R4, RZ, RZ, -R4 ;  /* 0x000000ffff04b224 */ /* 0x000fca00078e0a04 */
[----:B------:R-:W-:Y:S01]  /*180f0*/  SEL R6, R73, R4, !P1 ;  /* 0x0000000449067207 */ /* 0x000fe20004800000 */
[----:B------:R-:W-:Y:S01]  /*18100*/  @P0 IMAD.MOV.U32 R4, RZ, RZ, R59 ;  /* 0x000000ffff040224 */ /* 0x000fe200078e003b */
[----:B----4-:R3:W-:Y:S04]  /*18110*/  STL [R1+0x114], R18 ;  /* 0x0001141201007387 */ /* 0x0107e80000100800 */
[----:B---3--:R-:W3:Y:S04]  /*18120*/  LDL R18, [R1+0x1230] ;  /* 0x0012300001127983 */ /* 0x008ee80000100800 */
[----:B------:R4:W-:Y:S04]  /*18130*/  STL [R1+0x834], R56 ;  /* 0x0008343801007387 */ /* 0x0009e80000100800 */
[----:B------:R-:W3:Y:S01]  /*18140*/  LDL.LU R52, [R1+0x188] ;  /* 0x0001880001347983 */ /* 0x000ee20000300800 */
[----:B----4-:R-:W-:-:S03]  /*18150*/  LEA R56, P3, R5, R72, 0x1 ;  /* 0x0000004805387211 */ /* 0x010fc600078608ff */
[----:B------:R4:W-:Y:S04]  /*18160*/  STL [R1+0x830], R57 ;  /* 0x0008303901007387 */ /* 0x0009e80000100800 */
[----:B------:R-:W3:Y:S01]  /*18170*/  LDL R45, [R1+0x1260] ;  /* 0x00126000012d7983 */ /* 0x000ee20000100800 */
[----:B----4-:R-:W-:Y:S01]  /*18180*/  LEA.HI.X.SX32 R57, R5, R69, 0x1, P3 ;  /* 0x0000004505397211 */ /* 0x010fe200018f0eff */
[----:B------:R-:W-:-:S05]  /*18190*/  @P0 IMAD.MOV.U32 R5, RZ, RZ, R60 ;  /* 0x000000ffff050224 */ /* 0x000fca00078e003c */
[----:B------:R4:W3:Y:S02]  /*181a0*/  @P0 LDG.E.U16 R58, desc[UR20][R4.64] ;  /* 0x00000014043a0981 */ /* 0x0008e4000c1e1500 */
[----:B----4-:R-:W-:Y:S02]  /*181b0*/  @P0 IMAD.MOV.U32 R4, RZ, RZ, R56 ;  /* 0x000000ffff040224 */ /* 0x010fe400078e0038 */
[----:B------:R-:W-:-:S05]  /*181c0*/  @P0 IMAD.MOV.U32 R5, RZ, RZ, R57 ;  /* 0x000000ffff050224 */ /* 0x000fca00078e0039 */
[----:B------:R4:W3:Y:S01]  /*181d0*/  @P0 LDG.E.U16 R7, desc[UR20][R4.64] ;  /* 0x0000001404070981 */ /* 0x0008e2000c1e1500 */
[----:B------:R-:W-:-:S05]  /*181e0*/  @!P5 IMAD.IADD R54, R54, 0x1, -R68 ;  /* 0x000000013636d824 */ /* 0x000fca00078e0a44 */
[C---:B------:R-:W-:Y:S02]  /*181f0*/  ISETP.GT.U32.AND P5, PT, R68.reuse, R54, PT ;  /* 0x000000364400720c */ /* 0x040fe40003fa4070 */
[----:B------:R-:W-:Y:S01]  /*18200*/  ISETP.GT.U32.AND P4, PT, R68, R50, PT ;  /* 0x000000324400720c */ /* 0x000fe20003f84070 */
[----:B--2---:R2:W-:Y:S01]  /*18210*/  STL [R1+0x10c], R49 ;  /* 0x00010c3101007387 */ /* 0x0045e20000100800 */
[----:B------:R-:W-:Y:S01]  /*18220*/  IMAD R6, R6, UR5, RZ ;  /* 0x0000000506067c24 */ /* 0x000fe2000f8e02ff */
[----:B------:R-:W-:Y:S01]  /*18230*/  PRMT R36, RZ, 0x7610, R36 ;  /* 0x00007610ff247816 */ /* 0x000fe20000000024 */
[----:B------:R-:W0:Y:S01]  /*18240*/  LDCU UR5, c[0x0][0x3b0] ;  /* 0x00007600ff0577ac */ /* 0x000e220008000800 */
[----:B--2---:R-:W2:Y:S06]  /*18250*/  LDL.LU R49, [R1+0x17c] ;  /* 0x00017c0001317983 */ /* 0x004eac0000300800 */
[----:B------:R-:W-:Y:S01]  /*18260*/  @!P5 IMAD.IADD R54, R54, 0x1, -R68 ;  /* 0x000000013636d824 */ /* 0x000fe200078e0a44 */
[----:B------:R0:W-:Y:S03]  /*18270*/  STL [R1+0x1b8], R47 ;  /* 0x0001b82f01007387 */ /* 0x0001e60000100800 */
[----:B----4-:R-:W-:Y:S01]  /*18280*/  IMAD.MOV.U32 R4, RZ, RZ, R54 ;  /* 0x000000ffff047224 */ /* 0x010fe200078e0036 */
[----:B0-----:R-:W4:Y:S04]  /*18290*/  LDL.LU R47, [R1+0x16c] ;  /* 0x00016c00012f7983 */ /* 0x001f280000300800 */
[----:B------:R-:W-:Y:S04]  /*182a0*/  STL [R1+0x864], R59 ;  /* 0x0008643b01007387 */ /* 0x000fe80000100800 */
[----:B------:R-:W-:Y:S01]  /*182b0*/  STL [R1+0x894], R56 ;  /* 0x0008943801007387 */ /* 0x000fe20000100800 */
[----:B------:R-:W-:Y:S01]  /*182c0*/  @!P4 IMAD.IADD R50, R50, 0x1, -R68 ;  /* 0x000000013232c824 */ /* 0x000fe200078e0a44 */
[----:B---3--:R-:W-:-:S02]  /*182d0*/  ISETP.GE.AND P5, PT, R18, RZ, PT ;  /* 0x000000ff1200720c */ /* 0x008fc40003fa6270 */
[----:B------:R-:W3:Y:S04]  /*182e0*/  LDL R18, [R1+0x1278] ;  /* 0x0012780001127983 */ /* 0x000ee80000100800 */
[----:B------:R-:W-:Y:S04]  /*182f0*/  STL [R1+0x860], R60 ;  /* 0x0008603c01007387 */ /* 0x000fe80000100800 */
[----:B------:R0:W-:Y:S04]  /*18300*/  STL [R1+0x1a8], R54 ;  /* 0x0001a83601007387 */ /* 0x0001e80000100800 */
[----:B------:R-:W-:Y:S04]  /*18310*/  STL [R1+0x890], R57 ;  /* 0x0008903901007387 */ /* 0x000fe80000100800 */
[----:B0-----:R-:W4:Y:S01]  /*18320*/  LDL R54, [R1+0x12a0] ;  /* 0x0012a00001367983 */ /* 0x001f220000100800 */
[----:B------:R-:W-:-:S03]  /*18330*/  ISETP.GE.AND P6, PT, R45, RZ, PT ;  /* 0x000000ff2d00720c */ /* 0x000fc60003fc6270 */
[----:B------:R0:W-:Y:S02]  /*18340*/  STL [R1+0x104], R7 ;  /* 0x0001040701007387 */ /* 0x0001e40000100800 */
[C---:B0-----:R-:W-:Y:S02]  /*18350*/  LEA R7, P4, R6.reuse, R72, 0x1 ;  /* 0x0000004806077211 */ /* 0x041fe400078808ff */
[----:B------:R-:W-:Y:S02]  /*18360*/  STL [R1+0x198], R50 ;  /* 0x0001983201007387 */ /* 0x000fe40000100800 */
[----:B------:R-:W-:Y:S02]  /*18370*/  LEA.HI.X.SX32 R45, R6, R69, 0x1, P4 ;  /* 0x00000045062d7211 */ /* 0x000fe400020f0eff */
[----:B------:R0:W-:Y:S01]  /*18380*/  STL [R1+0x8c4], R7 ;  /* 0x0008c40701007387 */ /* 0x0001e20000100800 */
[----:B------:R-:W-:Y:S02]  /*18390*/  @P0 IMAD.MOV.U32 R6, RZ, RZ, R7 ;  /* 0x000000ffff060224 */ /* 0x000fe400078e0007 */
[----:B0-----:R-:W-:-:S05]  /*183a0*/  @P0 IMAD.MOV.U32 R7, RZ, RZ, R45 ;  /* 0x000000ffff070224 */ /* 0x001fca00078e002d */
[----:B------:R0:W4:Y:S01]  /*183b0*/  @P0 LDG.E.U16 R36, desc[UR20][R6.64] ;  /* 0x0000001406240981 */ /* 0x000122000c1e1500 */
[C---:B------:R-:W-:Y:S01]  /*183c0*/  ISETP.GT.U32.AND P3, PT, R68.reuse, R52, PT ;  /* 0x000000344400720c */ /* 0x040fe20003f64070 */
[----:B------:R-:W-:Y:S01]  /*183d0*/  @!P5 IMAD.MOV R4, RZ, RZ, -R4 ;  /* 0x000000ffff04d224 */ /* 0x000fe200078e0a04 */
[----:B--2---:R-:W-:-:S04]  /*183e0*/  ISETP.GT.U32.AND P5, PT, R68, R49, PT ;  /* 0x000000314400720c */ /* 0x004fc80003fa4070 */
[----:B------:R-:W-:Y:S01]  /*183f0*/  SEL R5, R73, R4, !P1 ;  /* 0x0000000449057207 */ /* 0x000fe20004800000 */
[----:B------:R-:W-:-:S06]  /*18400*/  IMAD.MOV.U32 R4, RZ, RZ, R50 ;  /* 0x000000ffff047224 */ /* 0x000fcc00078e0032 */
[----:B------:R-:W-:Y:S02]  /*18410*/  @!P3 IMAD.IADD R52, R52, 0x1, -R68 ;  /* 0x000000013434b824 */ /* 0x000fe400078e0a44 */
[----:B------:R-:W-:Y:S02]  /*18420*/  @!P6 IMAD.MOV R4, RZ, RZ, -R4 ;  /* 0x000000ffff04e224 */ /* 0x000fe400078e0a04 */
[----:B------:R-:W-:Y:S01]  /*18430*/  IMAD R5, R5, UR12, RZ ;  /* 0x0000000c05057c24 */ /* 0x000fe2000f8e02ff */
[----:B------:R-:W-:Y:S01]  /*18440*/  ISETP.GT.U32.AND P3, PT, R68, R52, PT ;  /* 0x000000344400720c */ /* 0x000fe20003f64070 */
[----:B------:R-:W-:Y:S01]  /*18450*/  @!P5 IMAD.IADD R49, R49, 0x1, -R68 ;  /* 0x000000013131d824 */ /* 0x000fe200078e0a44 */
[----:B------:R-:W-:Y:S01]  /*18460*/  SEL R4, R73, R4, !P1 ;  /* 0x0000000449047207 */ /* 0x000fe20004800000 */
[----:B------:R-:W-:Y:S01]  /*18470*/  STL [R1+0x8c0], R45 ;  /* 0x0008c02d01007387 */ /* 0x000fe20000100800 */
[C---:B------:R-:W-:Y:S01]  /*18480*/  LEA R56, P6, R5.reuse, R72, 0x1 ;  /* 0x0000004805387211 */ /* 0x040fe200078c08ff */
[----:B------:R-:W2:Y:S01]  /*18490*/  LDCU UR12, c[0x0][0x3b0] ;  /* 0x00007600ff0c77ac */ /* 0x000ea20008000800 */
[----:B------:R-:W-:Y:S01]  /*184a0*/  PRMT R55, RZ, 0x7610, R55 ;  /* 0x00007610ff377816 */ /* 0x000fe20000000037 */
[----:B0-----:R-:W-:Y:S01]  /*184b0*/  IMAD R6, R4, UR4, RZ ;  /* 0x0000000404067c24 */ /* 0x001fe2000f8e02ff */
[----:B------:R-:W2:Y:S01]  /*184c0*/  LDL R50, [R1+0x12b0] ;  /* 0x0012b00001327983 */ /* 0x000ea20000100800 */
[----:B------:R-:W-:Y:S01]  /*184d0*/  LEA.HI.X.SX32 R5, R5, R69, 0x1, P6 ;  /* 0x0000004505057211 */ /* 0x000fe200030f0eff */
[----:B------:R-:W-:Y:S01]  /*184e0*/  @P0 IMAD.MOV.U32 R4, RZ, RZ, R56 ;  /* 0x000000ffff040224 */ /* 0x000fe200078e0038 */
[----:B------:R-:W-:Y:S01]  /*184f0*/  PRMT R7, RZ, 0x7610, R7 ;  /* 0x00007610ff077816 */ /* 0x000fe20000000007 */
[----:B------:R-:W0:Y:S01]  /*18500*/  LDCU UR4, c[0x0][0x3b0] ;  /* 0x00007600ff0477ac */ /* 0x000e220008000800 */
[----:B------:R-:W-:-:S02]  /*18510*/  @!P3 IMAD.IADD R52, R52, 0x1, -R68 ;  /* 0x000000013434b824 */ /* 0x000fc400078e0a44 */
[----:B------:R1:W2:Y:S02]  /*18520*/  @P0 LDG.E.U16 R55, desc[UR20][R4.64] ;  /* 0x0000001404370981 */ /* 0x0002a4000c1e1500 */
[----:B-1----:R-:W-:Y:S01]  /*18530*/  IMAD.MOV.U32 R4, RZ, RZ, R52 ;  /* 0x000000ffff047224 */ /* 0x002fe200078e0034 */
[----:B---3--:R-:W-:-:S13]  /*18540*/  ISETP.GE.AND P5, PT, R18, RZ, PT ;  /* 0x000000ff1200720c */ /* 0x008fda0003fa6270 */
[----:B------:R-:W-:Y:S01]  /*18550*/  @!P5 IMAD.MOV R4, RZ, RZ, -R4 ;  /* 0x000000ffff04d224 */ /* 0x000fe200078e0a04 */
[----:B----4-:R1:W-:Y:S04]  /*18560*/  STL [R1+0x100], R36 ;  /* 0x0001002401007387 */ /* 0x0103e80000100800 */
[----:B-1----:R-:W3:Y:S04]  /*18570*/  LDL.LU R36, [R1+0x164] ;  /* 0x0001640001247983 */ /* 0x002ee80000300800 */
[----:B------:R-:W-:Y:S04]  /*18580*/  STL [R1+0x108], R58 ;  /* 0x0001083a01007387 */ /* 0x000fe80000100800 */
[----:B------:R-:W4:Y:S04]  /*18590*/  LDL.LU R18, [R1+0x154] ;  /* 0x0001540001127983 */ /* 0x000f280000300800 */
[----:B------:R-:W-:Y:S04]  /*185a0*/  STL [R1+0x8f4], R56 ;  /* 0x0008f43801007387 */ /* 0x000fe80000100800 */
[----:B------:R-:W2:Y:S04]  /*185b0*/  LDL.LU R45, [R1+0x238] ;  /* 0x00023800012d7983 */ /* 0x000ea80000300800 */
[----:B------:R1:W-:Y:S04]  /*185c0*/  STL [R1+0x8f0], R5 ;  /* 0x0008f00501007387 */ /* 0x0003e80000100800 */
[----:B------:R0:W-:Y:S01]  /*185d0*/  STL [R1+0x188], R52 ;  /* 0x0001883401007387 */ /* 0x0001e20000100800 */
[----:B-1----:R-:W-:-:S04]  /*185e0*/  LEA R5, P6, R6, R72, 0x1 ;  /* 0x0000004806057211 */ /* 0x002fc800078c08ff */
[----:B0-----:R-:W-:Y:S01]  /*185f0*/  LEA.HI.X.SX32 R52, R6, R69, 0x1, P6 ;  /* 0x0000004506347211 */ /* 0x001fe200030f0eff */
[----:B------:R0:W-:Y:S01]  /*18600*/  STL [R1+0x924], R5 ;  /* 0x0009240501007387 */ /* 0x0001e20000100800 */
[----:B------:R-:W-:Y:S01]  /*18610*/  SEL R6, R73, R4, !P1 ;  /* 0x0000000449067207 */ /* 0x000fe20004800000 */
[----:B------:R-:W-:Y:S02]  /*18620*/  @P0 IMAD.MOV.U32 R4, RZ, RZ, R5 ;  /* 0x000000ffff040224 */ /* 0x000fe400078e0005 */
[----:B0-----:R-:W-:-:S05]  /*18630*/  @P0 IMAD.MOV.U32 R5, RZ, RZ, R52 ;  /* 0x000000ffff050224 */ /* 0x001fca00078e0034 */
[----:B------:R0:W2:Y:S01]  /*18640*/  @P0 LDG.E.U16 R7, desc[UR20][R4.64] ;  /* 0x0000001404070981 */ /* 0x0000a2000c1e1500 */
[C---:B------:R-:W-:Y:S02]  /*18650*/  ISETP.GT.U32.AND P4, PT, R68.reuse, R47, PT ;  /* 0x0000002f4400720c */ /* 0x040fe40003f84070 */
[----:B------:R-:W-:Y:S02]  /*18660*/  ISETP.GT.U32.AND P3, PT, R68, R49, PT ;  /* 0x000000314400720c */ /* 0x000fe40003f64070 */
[----:B------:R-:W-:Y:S01]  /*18670*/  ISETP.GE.AND P6, PT, R54, RZ, PT ;  /* 0x000000ff3600720c */ /* 0x000fe20003fc6270 */
[----:B------:R-:W-:Y:S01]  /*18680*/  IMAD R6, R6, UR5, RZ ;  /* 0x0000000506067c24 */ /* 0x000fe2000f8e02ff */
[----:B------:R-:W3:Y:S01]  /*18690*/  LDL.LU R54, [R1+0x144] ;  /* 0x0001440001367983 */ /* 0x000ee20000300800 */
[----:B------:R-:W-:Y:S01]  /*186a0*/  PRMT R40, RZ, 0x7610, R40 ;  /* 0x00007610ff287816 */ /* 0x000fe20000000028 */
[----:B------:R-:W1:Y:S05]  /*186b0*/  LDCU UR5, c[0x0][0x3b0] ;  /* 0x00007600ff0577ac */ /* 0x000e6a0008000800 */
[----:B------:R-:W-:-:S05]  /*186c0*/  @!P4 IMAD.IADD R47, R47, 0x1, -R68 ;  /* 0x000000012f2fc824 */ /* 0x000fca00078e0a44 */
[----:B------:R-:W-:Y:S01]  /*186d0*/  ISETP.GT.U32.AND P4, PT, R68, R47, PT ;  /* 0x0000002f4400720c */ /* 0x000fe20003f84070 */
[----:B------:R-:W-:Y:S01]  /*186e0*/  @!P3 IMAD.IADD R49, R49, 0x1, -R68 ;  /* 0x000000013131b824 */ /* 0x000fe200078e0a44 */
[----:B------:R-:W-:Y:S03]  /*186f0*/  STL [R1+0x920], R52 ;  /* 0x0009203401007387 */ /* 0x000fe60000100800 */
[----:B0-----:R-:W-:Y:S01]  /*18700*/  IMAD.MOV.U32 R4, RZ, RZ, R49 ;  /* 0x000000ffff047224 */ /* 0x001fe200078e0031 */
[----:B------:R-:W-:Y:S03]  /*18710*/  STL [R1+0x17c], R49 ;  /* 0x00017c3101007387 */ /* 0x000fe60000100800 */
[----:B------:R-:W-:-:S04]  /*18720*/  @!P6 IMAD.MOV R4, RZ, RZ, -R4 ;  /* 0x000000ffff04e224 */ /* 0x000fc800078e0a04 */
[----:B------:R-:W-:Y:S01]  /*18730*/  @!P4 IMAD.IADD R47, R47, 0x1, -R68 ;  /* 0x000000012f2fc824 */ /* 0x000fe200078e0a44 */
[----:B--2---:R0:W-:Y:S04]  /*18740*/  STL [R1+0xf8], R7 ;  /* 0x0000f80701007387 */ /* 0x0041e80000100800 */
[----:B------:R-:W-:Y:S01]  /*18750*/  STL [R1+0x16c], R47 ;  /* 0x00016c2f01007387 */ /* 0x000fe20000100800 */
[----:B0-----:R-:W-:-:S03]  /*18760*/  LEA R7, P6, R6, R72, 0x1 ;  /* 0x0000004806077211 */ /* 0x001fc600078c08ff */
[----:B------:R0:W-:Y:S01]  /*18770*/  STL [R1+0xfc], R55 ;  /* 0x0000fc3701007387 */ /* 0x0001e20000100800 */
[----:B------:R-:W-:-:S03]  /*18780*/  LEA.HI.X.SX32 R6, R6, R69, 0x1, P6 ;  /* 0x0000004506067211 */ /* 0x000fc600030f0eff */
[----:B0-----:R-:W2:Y:S04]  /*18790*/  LDL R55, [R1+0x12a8] ;  /* 0x0012a80001377983 */ /* 0x001ea80000100800 */
[----:B------:R0:W-:Y:S04]  /*187a0*/  STL [R1+0x954], R7 ;  /* 0x0009540701007387 */ /* 0x0001e80000100800 */
[----:B------:R-:W2:Y:S01]  /*187b0*/  LDL R52, [R1+0x1274] ;  /* 0x0012740001347983 */ /* 0x000ea20000100800 */
[----:B0-----:R-:W-:-:S03]  /*187c0*/  @P0 LOP3.LUT R7, R7, R6, RZ, 0x3c, !PT ;  /* 0x0000000607070212 */ /* 0x001fc600078e3cff */
[----:B------:R0:W-:Y:S02]  /*187d0*/  STL [R1+0x950], R6 ;  /* 0x0009500601007387 */ /* 0x0001e40000100800 */
[----:B0-----:R-:W-:-:S04]  /*187e0*/  @P0 LOP3.LUT R6, R7, R6, RZ, 0x3c, !PT ;  /* 0x0000000607060212 */ /* 0x001fc800078e3cff */
[----:B------:R-:W-:-:S05]  /*187f0*/  @P0 LOP3.LUT R7, R7, R6, RZ, 0x3c, !PT ;  /* 0x0000000607070212 */ /* 0x000fca00078e3cff */
[----:B------:R1:W2:Y:S01]  /*18800*/  @P0 LDG.E.U16 R40, desc[UR20][R6.64] ;  /* 0x0000001406280981 */ /* 0x0002a2000c1e1500 */
[----:B------:R-:W-:Y:S01]  /*18810*/  ISETP.GE.AND P3, PT, R50, RZ, PT ;  /* 0x000000ff3200720c */ /* 0x000fe20003f66270 */
[----:B------:R-:W-:Y:S01]  /*18820*/  IMAD.MOV.U32 R5, RZ, RZ, R47 ;  /* 0x000000ffff057224 */ /* 0x000fe200078e002f */
[----:B------:R-:W-:Y:S01]  /*18830*/  SEL R4, R73, R4, !P1 ;  /* 0x0000000449047207 */ /* 0x000fe20004800000 */
[----:B------:R-:W4:Y:S04]  /*18840*/  LDL.LU R50, [R1+0x130] ;  /* 0x0001300001327983 */ /* 0x000f280000300800 */
[----:B------:R-:W-:Y:S01]  /*18850*/  IMAD R4, R4, UR4, RZ ;  /* 0x0000000404047c24 */ /* 0x000fe2000f8e02ff */
[----:B------:R-:W4:Y:S01]  /*18860*/  LDL.LU R49, [R1+0xf4] ;  /* 0x0000f40001317983 */ /* 0x000f220000300800 */
[----:B------:R-:W-:Y:S01]  /*18870*/  PRMT R44, RZ, 0x7610, R44 ;  /* 0x00007610ff2c7816 */ /* 0x000fe2000000002c */
[----:B------:R-:W0:Y:S03]  /*18880*/  LDCU UR4, c[0x0][0x3b0] ;  /* 0x00007600ff0477ac */ /* 0x000e260008000800 */
[----:B------:R-:W-:-:S05]  /*18890*/  @!P3 IMAD.MOV R5, RZ, RZ, -R5 ;  /* 0x000000ffff05b224 */ /* 0x000fca00078e0a05 */
[----:B------:R-:W-:-:S05]  /*188a0*/  SEL R5, R73, R5, !P1 ;  /* 0x0000000549057207 */ /* 0x000fca0004800000 */
[----:B-1----:R-:W-:Y:S01]  /*188b0*/  IMAD R6, R5, UR5, RZ ;  /* 0x0000000505067c24 */ /* 0x002fe2000f8e02ff */
[----:B------:R-:W-:Y:S01]  /*188c0*/  PRMT R7, RZ, 0x7610, R7 ;  /* 0x00007610ff077816 */ /* 0x000fe20000000007 */
[----:B------:R-:W1:Y:S01]  /*188d0*/  LDCU UR5, c[0x0][0x3b0] ;  /* 0x00007600ff0577ac */ /* 0x000e620008000800 */
[----:B---3--:R-:W-:Y:S01]  /*188e0*/  ISETP.GT.U32.AND P5, PT, R68, R36, PT ;  /* 0x000000244400720c */ /* 0x008fe20003fa4070 */
[----:B--2---:R2:W-:Y:S02]  /*188f0*/  STL [R1+0xe8], R40 ;  /* 0x0000e82801007387 */ /* 0x0045e40000100800 */
[----:B--2---:R-:W-:-:S04]  /*18900*/  LEA R40, P6, R4, R72, 0x1 ;  /* 0x0000004804287211 */ /* 0x004fc800078c08ff */
[----:B------:R-:W-:Y:S01]  /*18910*/  LEA.HI.X.SX32 R56, R4, R69, 0x1, P6 ;  /* 0x0000004504387211 */ /* 0x000fe200030f0eff */
[----:B------:R-:W-:Y:S01]  /*18920*/  @P0 IMAD.MOV.U32 R4, RZ, RZ, R40 ;  /* 0x000000ffff040224 */ /* 0x000fe200078e0028 */
[----:B------:R-:W-:-:S03]  /*18930*/  LEA R47, P6, R6, R72, 0x1 ;  /* 0x00000048062f7211 */ /* 0x000fc600078c08ff */
[----:B------:R-:W-:Y:S01]  /*18940*/  @P0 IMAD.MOV.U32 R5, RZ, RZ, R56 ;  /* 0x000000ffff050224 */ /* 0x000fe200078e0038 */
[----:B------:R-:W-:-:S04]  /*18950*/  LEA.HI.X.SX32 R6, R6, R69, 0x1, P6 ;  /* 0x0000004506067211 */ /* 0x000fc800030f0eff */
[----:B------:R2:W3:Y:S04]  /*18960*/  @P0 LDG.E.U16 R44, desc[UR20][R4.64] ;  /* 0x00000014042c0981 */ /* 0x0004e8000c1e1500 */
[----:B------:R0:W-:Y:S04]  /*18970*/  STL [R1+0x984], R40 ;  /* 0x0009842801007387 */ /* 0x0001e80000100800 */
[----:B------:R-:W-:Y:S01]  /*18980*/  STL [R1+0x980], R56 ;  /* 0x0009803801007387 */ /* 0x000fe20000100800 */
[----:B--2---:R-:W-:Y:S02]  /*18990*/  @P0 IMAD.MOV.U32 R4, RZ, RZ, R47 ;  /* 0x000000ffff040224 */ /* 0x004fe400078e002f */
[----:B------:R-:W-:Y:S01]  /*189a0*/  @P0 IMAD.MOV.U32 R5, RZ, RZ, R6 ;  /* 0x000000ffff050224 */ /* 0x000fe200078e0006 */
[----:B0-----:R-:W2:Y:S04]  /*189b0*/  LDL R40, [R1+0x11b8] ;  /* 0x0011b80001287983 */ /* 0x001ea80000100800 */
[----:B------:R0:W2:Y:S01]  /*189c0*/  @P0 LDG.E.U16 R7, desc[UR20][R4.64] ;  /* 0x0000001404070981 */ /* 0x0000a2000c1e1500 */
[----:B----4-:R-:W-:Y:S01]  /*189d0*/  ISETP.GT.U32.AND P4, PT, R68, R18, PT ;  /* 0x000000124400720c */ /* 0x010fe20003f84070 */
[----:B------:R-:W-:Y:S01]  /*189e0*/  @!P5 IMAD.IADD R36, R36, 0x1, -R68 ;  /* 0x000000012424d824 */ /* 0x000fe200078e0a44 */
[----:B------:R-:W-:-:S04]  /*189f0*/  ISETP.GT.U32.AND P5, PT, R68, R45, PT ;  /* 0x0000002d4400720c */ /* 0x000fc80003fa4070 */
[----:B------:R-:W-:-:S07]  /*18a00*/  ISETP.GT.U32.AND P3, PT, R68, R36, PT ;  /* 0x000000244400720c */ /* 0x000fce0003f64070 */
[--C-:B------:R-:W-:Y:S01]  /*18a10*/  @!P4 IMAD.IADD R18, R18, 0x1, -R68.reuse ;  /* 0x000000011212c824 */ /* 0x100fe200078e0a44 */
[----:B------:R-:W-:Y:S01]  /*18a20*/  ISETP.GT.U32.AND P4, PT, R68, R54, PT ;  /* 0x000000364400720c */ /* 0x000fe20003f84070 */
[----:B------:R-:W-:-:S03]  /*18a30*/  @!P5 IMAD.IADD R45, R45, 0x1, -R68 ;  /* 0x000000012d2dd824 */ /* 0x000fc600078e0a44 */
[----:B------:R-:W-:Y:S01]  /*18a40*/  ISETP.GT.U32.AND P5, PT, R68, R18, PT ;  /* 0x000000124400720c */ /* 0x000fe20003fa4070 */
[----:B------:R-:W-:Y:S01]  /*18a50*/  @!P3 IMAD.IADD R36, R36, 0x1, -R68 ;  /* 0x000000012424b824 */ /* 0x000fe200078e0a44 */
[----:B------:R-:W-:Y:S02]  /*18a60*/  ISETP.GE.AND P3, PT, R55, RZ, PT ;  /* 0x000000ff3700720c */ /* 0x000fe40003f66270 */
[----:B------:R-:W-:-:S05]  /*18a70*/  ISETP.GE.AND P6, PT, R52, RZ, PT ;  /* 0x000000ff3400720c */ /* 0x000fca0003fc6270 */
[----:B------:R-:W-:Y:S01]  /*18a80*/  @!P4 IMAD.IADD R54, R54, 0x1, -R68 ;  /* 0x000000013636c824 */ /* 0x000fe200078e0a44 */
[----:B------:R-:W-:Y:S01]  /*18a90*/  ISETP.GT.U32.AND P4, PT, R68, R45, PT ;  /* 0x0000002d4400720c */ /* 0x000fe20003f84070 */
[----:B0-----:R-:W-:Y:S02]  /*18aa0*/  IMAD.MOV.U32 R5, RZ, RZ, R36 ;  /* 0x000000ffff057224 */ /* 0x001fe400078e0024 */
[----:B------:R-:W-:Y:S01]  /*18ab0*/  @!P5 IMAD.IADD R18, R18, 0x1, -R68 ;  /* 0x000000011212d824 */ /* 0x000fe200078e0a44 */
[C---:B------:R-:W-:Y:S01]  /*18ac0*/  ISETP.GT.U32.AND P5, PT, R68.reuse, R54, PT ;  /* 0x000000364400720c */ /* 0x040fe20003fa4070 */
[----:B------:R-:W-:Y:S01]  /*18ad0*/  @!P3 IMAD.MOV R5, RZ, RZ, -R5 ;  /* 0x000000ffff05b224 */ /* 0x000fe200078e0a05 */
[C---:B------:R-:W-:Y:S01]  /*18ae0*/  ISETP.GT.U32.AND P3, PT, R68.reuse, R50, PT ;  /* 0x000000324400720c */ /* 0x040fe20003f64070 */
[----:B------:R-:W-:Y:S01]  /*18af0*/  IMAD.MOV.U32 R4, RZ, RZ, R18 ;  /* 0x000000ffff047224 */ /* 0x000fe200078e0012 */
[----:B------:R-:W-:Y:S02]  /*18b00*/  STL [R1+0x9b4], R47 ;  /* 0x0009b42f01007387 */ /* 0x000fe40000100800 */
[----:B------:R-:W-:Y:S01]  /*18b10*/  SEL R5, R73, R5, !P1 ;  /* 0x0000000549057207 */ /* 0x000fe20004800000 */
[----:B------:R-:W-:Y:S01]  /*18b20*/  @!P6 IMAD.MOV R4, RZ, RZ, -R4 ;  /* 0x000000ffff04e224 */ /* 0x000fe200078e0a04 */
[----:B------:R-:W-:Y:S01]  /*18b30*/  ISETP.GT.U32.AND P6, PT, R68, R49, PT ;  /* 0x000000314400720c */ /* 0x000fe20003fc4070 */
[----:B------:R-:W-:-:S04]  /*18b40*/  @!P4 IMAD.IADD R45, R45, 0x1, -R68 ;  /* 0x000000012d2dc824 */ /* 0x000fc800078e0a44 */
[--C-:B------:R-:W-:Y:S01]  /*18b50*/  @!P5 IMAD.IADD R54, R54, 0x1, -R68.reuse ;  /* 0x000000013636d824 */ /* 0x100fe200078e0a44 */
[----:B------:R-:W-:Y:S01]  /*18b60*/  SEL R4, R73, R4, !P1 ;  /* 0x0000000449047207 */ /* 0x000fe20004800000 */
[----:B------:R-:W-:-:S06]  /*18b70*/  @!P3 IMAD.IADD R50, R50, 0x1, -R68 ;  /* 0x000000013232b824 */ /* 0x000fcc00078e0a44 */
[----:B------:R-:W-:Y:S01]  /*18b80*/  @!P6 IMAD.IADD R49, R49, 0x1, -R68 ;  /* 0x000000013131e824 */ /* 0x000fe200078e0a44 */
[----:B------:R-:W-:Y:S02]  /*18b90*/  PRMT R53, RZ, 0x7610, R53 ;  /* 0x00007610ff357816 */ /* 0x000fe40000000035 */
[----:B------:R-:W-:Y:S01]  /*18ba0*/  PRMT R8, RZ, 0x7610, R8 ;  /* 0x00007610ff087816 */ /* 0x000fe20000000008 */
[----:B---3--:R0:W-:Y:S04]  /*18bb0*/  STL [R1+0xe4], R44 ;  /* 0x0000e42c01007387 */ /* 0x0081e80000100800 */
[----:B0-----:R-:W3:Y:S04]  /*18bc0*/  LDL.LU R44, [R1+0x240] ;  /* 0x00024000012c7983 */ /* 0x001ee80000300800 */
[----:B------:R0:W-:Y:S01]  /*18bd0*/  STL [R1+0x9b0], R6 ;  /* 0x0009b00601007387 */ /* 0x0001e20000100800 */
[----:B--2---:R-:W-:-:S03]  /*18be0*/  ISETP.GE.AND P4, PT, R40, RZ, PT ;  /* 0x000000ff2800720c */ /* 0x004fc60003f86270 */
[----:B------:R2:W-:Y:S04]  /*18bf0*/  STL [R1+0x164], R36 ;  /* 0x0001642401007387 */ /* 0x0005e80000100800 */
[----:B------:R4:W-:Y:S01]  /*18c00*/  STL [R1+0x154], R18 ;  /* 0x0001541201007387 */ /* 0x0009e20000100800 */
[----:B0-----:R-:W-:Y:S01]  /*18c10*/  IMAD R6, R5, UR4, RZ ;  /* 0x0000000405067c24 */ /* 0x001fe2000f8e02ff */
[----:B------:R-:W0:Y:S02]  /*18c20*/  LDCU UR4, c[0x0][0x3b0] ;  /* 0x00007600ff0477ac */ /* 0x000e240008000800 */
[----:B--2---:R-:W2:Y:S04]  /*18c30*/  LDL R36, [R1+0x102c] ;  /* 0x00102c0001247983 */ /* 0x004ea80000100800 */
[----:B----4-:R-:W4:Y:S04]  /*18c40*/  LDL R18, [R1+0xf88] ;  /* 0x000f880001127983 */ /* 0x010f280000100800 */
[----:B------:R-:W4:Y:S04]  /*18c50*/  LDL.LU R47, [R1+0x250] ;  /* 0x00025000012f7983 */ /* 0x000f280000300800 */
[----:B------:R-:W4:Y:S01]  /*18c60*/  LDL R40, [R1+0xf80] ;  /* 0x000f800001287983 */ /* 0x000f220000100800 */
[----:B-1----:R-:W-:Y:S01]  /*18c70*/  IMAD R5, R4, UR5, RZ ;  /* 0x0000000504057c24 */ /* 0x002fe2000f8e02ff */
[----:B------:R-:W1:Y:S02]  /*18c80*/  LDCU UR5, c[0x0][0x3b0] ;  /* 0x00007600ff0577ac */ /* 0x000e640008000800 */
[----:B------:R-:W-:Y:S04]  /*18c90*/  STL [R1+0x238], R45 ;  /* 0x0002382d01007387 */ /* 0x000fe80000100800 */
[----:B------:R-:W-:Y:S04]  /*18ca0*/  STL [R1+0x144], R54 ;  /* 0x0001443601007387 */ /* 0x000fe80000100800 */
[----:B------:R0:W-:Y:S01]  /*18cb0*/  STL [R1+0xdc], R7 ;  /* 0x0000dc0701007387 */ /* 0x0001e20000100800 */
[----:B------:R-:W-:-:S02]  /*18cc0*/  LEA R52, P6, R5, R72, 0x1 ;  /* 0x0000004805347211 */ /* 0x000fc400078c08ff */
[----:B0-----:R-:W-:-:S04]  /*18cd0*/  LEA R7, P3, R6, R72, 0x1 ;  /* 0x0000004806077211 */ /* 0x001fc800078608ff */
[----:B------:R-:W-:Y:S01]  /*18ce0*/  LEA.HI.X.SX32 R6, R6, R69, 0x1, P3 ;  /* 0x0000004506067211 */ /* 0x000fe200018f0eff */
[----:B------:R0:W-:Y:S04]  /*18cf0*/  STL [R1+0x9e4], R7 ;  /* 0x0009e40701007387 */ /* 0x0001e80000100800 */
[----:B------:R-:W-:Y:S01]  /*18d00*/  STL [R1+0xa14], R52 ;  /* 0x000a143401007387 */ /* 0x000fe20000100800 */
[----:B0-----:R-:W-:-:S03]  /*18d10*/  @P0 LOP3.LUT R7, R7, R6, RZ, 0x3c, !PT ;  /* 0x0000000607070212 */ /* 0x001fc600078e3cff */
[----:B------:R0:W-:Y:S01]  /*18d20*/  STL [R1+0x9e0], R6 ;  /* 0x0009e00601007387 */ /* 0x0001e20000100800 */
[----:B------:R-:W-:Y:S02]  /*18d30*/  LEA.HI.X.SX32 R5, R5, R69, 0x1, P6 ;  /* 0x0000004505057211 */ /* 0x000fe400030f0eff */
[----:B0-----:R-:W-:-:S04]  /*18d40*/  @P0 LOP3.LUT R6, R7, R6, RZ, 0x3c, !PT ;  /* 0x0000000607060212 */ /* 0x001fc800078e3cff */
[----:B------:R-:W-:-:S05]  /*18d50*/  @P0 LOP3.LUT R7, R7, R6, RZ, 0x3c, !PT ;  /* 0x0000000607070212 */ /* 0x000fca00078e3cff */
[----:B------:R0:W4:Y:S02]  /*18d60*/  @P0 LDG.E.U16 R53, desc[UR20][R6.64] ;  /* 0x0000001406350981 */ /* 0x000124000c1e1500 */
[----:B0-----:R-:W-:Y:S02]  /*18d70*/  @P0 IMAD.MOV.U32 R6, RZ, RZ, R52 ;  /* 0x000000ffff060224 */ /* 0x001fe400078e0034 */
[----:B------:R-:W-:-:S05]  /*18d80*/  @P0 IMAD.MOV.U32 R7, RZ, RZ, R5 ;  /* 0x000000ffff070224 */ /* 0x000fca00078e0005 */
[----:B------:R0:W4:Y:S01]  /*18d90*/  @P0 LDG.E.U16 R8, desc[UR20][R6.64] ;  /* 0x0000001406080981 */ /* 0x000122000c1e1500 */
[----:B------:R-:W-:Y:S01]  /*18da0*/  IMAD.MOV.U32 R4, RZ, RZ, R54 ;  /* 0x000000ffff047224 */ /* 0x000fe200078e0036 */
[----:B------:R-:W-:-:S03]  /*18db0*/  ISETP.GT.U32.AND P3, PT, R68, R50, PT ;  /* 0x000000324400720c */ /* 0x000fc60003f64070 */
[----:B------:R-:W-:Y:S01]  /*18dc0*/  @!P4 IMAD.MOV R4, RZ, RZ, -R4 ;  /* 0x000000ffff04c224 */ /* 0x000fe200078e0a04 */
[----:B------:R-:W-:-:S04]  /*18dd0*/  ISETP.GT.U32.AND P4, PT, R68, R49, PT ;  /* 0x000000314400720c */ /* 0x000fc80003f84070 */
[----:B------:R-:W-:-:S05]  /*18de0*/  SEL R4, R73, R4, !P1 ;  /* 0x0000000449047207 */ /* 0x000fca0004800000 */
[----:B0-----:R-:W-:Y:S01]  /*18df0*/  IMAD R6, R4, UR7, RZ ;  /* 0x0000000704067c24 */ /* 0x001fe2000f8e02ff */
[----:B------:R0:W-:Y:S01]  /*18e00*/  STL [R1+0xa10], R5 ;  /* 0x000a100501007387 */ /* 0x0001e20000100800 */
[----:B------:R-:W-:Y:S01]  /*18e10*/  @!P3 IMAD.IADD R50, R50, 0x1, -R68 ;  /* 0x000000013232b824 */ /* 0x000fe200078e0a44 */
[----:B------:R-:W-:Y:S01]  /*18e20*/  PRMT R48, RZ, 0x7610, R48 ;  /* 0x00007610ff307816 */ /* 0x000fe20000000030 */
[----:B------:R-:W-:Y:S01]  /*18e30*/  @!P4 IMAD.IADD R49, R49, 0x1, -R68 ;  /* 0x000000013131c824 */ /* 0x000fe200078e0a44 */
[C---:B------:R-:W-:Y:S01]  /*18e40*/  LEA R7, P4, R6.reuse, R72, 0x1 ;  /* 0x0000004806077211 */ /* 0x040fe200078808ff */
[----:B------:R-:W1:Y:S03]  /*18e50*/  LDCU UR7, c[0x0][0x3b0] ;  /* 0x00007600ff0777ac */ /* 0x000e660008000800 */
[----:B------:R-:W-:Y:S01]  /*18e60*/  LEA.HI.X.SX32 R6, R6, R69, 0x1, P4 ;  /* 0x0000004506067211 */ /* 0x000fe200020f0eff */
[----:B0-----:R-:W-:-:S02]  /*18e70*/  IMAD.MOV.U32 R5, RZ, RZ, R50 ;  /* 0x000000ffff057224 */ /* 0x001fc400078e0032 */
[----:B------:R-:W-:Y:S01]  /*18e80*/  IMAD.MOV.U32 R4, RZ, RZ, R49 ;  /* 0x000000ffff047224 */ /* 0x000fe200078e0031 */
[----:B------:R-:W-:Y:S02]  /*18e90*/  PRMT R51, RZ, 0x7610, R51 ;  /* 0x00007610ff337816 */ /* 0x000fe40000000033 */
[----:B---3--:R-:W-:-:S13]  /*18ea0*/  ISETP.GT.U32.AND P5, PT, R68, R44, PT ;  /* 0x0000002c4400720c */ /* 0x008fda0003fa4070 */
[----:B------:R-:W-:Y:S01]  /*18eb0*/  @!P5 IMAD.IADD R44, R44, 0x1, -R68 ;  /* 0x000000012c2cd824 */ /* 0x000fe200078e0a44 */
[----:B--2---:R-:W-:Y:S02]  /*18ec0*/  ISETP.GE.AND P6, PT, R36, RZ, PT ;  /* 0x000000ff2400720c */ /* 0x004fe40003fc6270 */
[----:B------:R-:W2:Y:S01]  /*18ed0*/  LDL R36, [R1+0xfac] ;  /* 0x000fac0001247983 */ /* 0x000ea20000100800 */
[----:B----4-:R-:W-:-:S03]  /*18ee0*/  ISETP.GE.AND P5, PT, R18, RZ, PT ;  /* 0x000000ff1200720c */ /* 0x010fc60003fa6270 */
[----:B------:R-:W3:Y:S04]  /*18ef0*/  LDL.LU R18, [R1+0x264] ;  /* 0x0002640001127983 */ /* 0x000ee80000300800 */
[----:B------:R-:W-:Y:S01]  /*18f00*/  STL [R1+0x130], R50 ;  /* 0x0001303201007387 */ /* 0x000fe20000100800 */
[----:B------:R-:W-:Y:S02]  /*18f10*/  ISETP.GE.AND P4, PT, R40, RZ, PT ;  /* 0x000000ff2800720c */ /* 0x000fe40003f86270 */
[----:B------:R-:W-:Y:S01]  /*18f20*/  @!P6 IMAD.MOV R5, RZ, RZ, -R5 ;  /* 0x000000ffff05e224 */ /* 0x000fe200078e0a05 */
[----:B------:R-:W-:Y:S04]  /*18f30*/  STL [R1+0xf4], R49 ;  /* 0x0000f43101007387 */ /* 0x000fe80000100800 */
[----:B------:R0:W-:Y:S01]  /*18f40*/  STL [R1+0xa44], R7 ;  /* 0x000a440701007387 */ /* 0x0001e20000100800 */
[----:B------:R-:W-:-:S03]  /*18f50*/  @!P5 IMAD.MOV R4, RZ, RZ, -R4 ;  /* 0x000000ffff04d224 */ /* 0x000fc600078e0a04 */
[----:B------:R-:W4:Y:S04]  /*18f60*/  LDL R40, [R1+0xfcc] ;  /* 0x000fcc0001287983 */ /* 0x000f280000100800 */
[----:B------:R1:W-:Y:S01]  /*18f70*/  STL [R1+0xa40], R6 ;  /* 0x000a400601007387 */ /* 0x0003e20000100800 */
[----:B0-----:R-:W-:-:S04]  /*18f80*/  @P0 LOP3.LUT R7, R7, R6, RZ, 0x3c, !PT ;  /* 0x0000000607070212 */ /* 0x001fc800078e3cff */
[----:B-1----:R-:W-:-:S04]  /*18f90*/  @P0 LOP3.LUT R6, R7, R6, RZ, 0x3c, !PT ;  /* 0x0000000607060212 */ /* 0x002fc800078e3cff */
[----:B------:R-:W-:-:S05]  /*18fa0*/  @P0 LOP3.LUT R7, R7, R6, RZ, 0x3c, !PT ;  /* 0x0000000607070212 */ /* 0x000fca00078e3cff */
[----:B------:R0:W3:Y:S02]  /*18fb0*/  @P0 LDG.E.U16 R48, desc[UR20][R6.64] ;  /* 0x0000001406300981 */ /* 0x0000e4000c1e1500 */
[----:B0-----:R-:W-:Y:S02]  /*18fc0*/  PRMT R7, RZ, 0x7610, R7 ;  /* 0x00007610ff077816 */ /* 0x001fe40000000007 */
[----:B------:R0:W-:Y:S02]  /*18fd0*/  STL [R1+0xd4], R8 ;  /* 0x0000d40801007387 */ /* 0x0001e40000100800 */
[C---:B0-----:R-:W-:Y:S02]  /*18fe0*/  SEL R8, R73.reuse, R5, !P1 ;  /* 0x0000000549087207 */ /* 0x041fe40004800000 */
[----:B------:R-:W-:-:S03]  /*18ff0*/  SEL R5, R73, R4, !P1 ;  /* 0x0000000449057207 */ /* 0x000fc60004800000 */
[----:B------:R-:W-:Y:S01]  /*19000*/  IMAD R8, R8, UR4, RZ ;  /* 0x0000000408087c24 */ /* 0x000fe2000f8e02ff */
[----:B------:R0:W-:Y:S01]  /*19010*/  STL [R1+0xd8], R53 ;  /* 0x0000d83501007387 */ /* 0x0001e20000100800 */
[----:B------:R-:W-:Y:S01]  /*19020*/  IMAD.MOV.U32 R4, RZ, RZ, R45 ;  /* 0x000000ffff047224 */ /* 0x000fe200078e002d */
[----:B------:R-:W-:Y:S01]  /*19030*/  ISETP.GT.U32.AND P3, PT, R68, R47, PT ;  /* 0x0000002f4400720c */ /* 0x000fe20003f64070 */
[----:B------:R-:W-:Y:S01]  /*19040*/  IMAD R5, R5, UR5, RZ ;  /* 0x0000000505057c24 */ /* 0x000fe2000f8e02ff */
[----:B------:R-:W-:Y:S01]  /*19050*/  LEA R52, P6, R8, R72, 0x1 ;  /* 0x0000004808347211 */ /* 0x000fe200078c08ff */
[----:B------:R-:W-:Y:S01]  /*19060*/  @!P4 IMAD.MOV R4, RZ, RZ, -R4 ;  /* 0x000000ffff04c224 */ /* 0x000fe200078e0a04 */
[----:B------:R-:W-:Y:S01]  /*19070*/  ISETP.GT.U32.AND P5, PT, R68, R44, PT ;  /* 0x0000002c4400720c */ /* 0x000fe20003fa4070 */
[----:B------:R-:W1:Y:S01]  /*19080*/  LDCU UR4, c[0x0][0x3b0] ;  /* 0x00007600ff0477ac */ /* 0x000e620008000800 */
[C---:B------:R-:W-:Y:S02]  /*19090*/  LEA R49, P4, R5.reuse, R72, 0x1 ;  /* 0x0000004805317211 */ /* 0x040fe400078808ff */
[-C--:B0-----:R-:W-:Y:S01]  /*190a0*/  LEA.HI.X.SX32 R53, R8, R69.reuse, 0x1, P6 ;  /* 0x0000004508357211 */ /* 0x081fe200030f0eff */
[----:B------:R-:W0:Y:S01]  /*190b0*/  LDCU UR5, c[0x0][0x3b0] ;  /* 0x00007600ff0577ac */ /* 0x000e220008000800 */
[----:B------:R-:W-:-:S02]  /*190c0*/  LEA.HI.X.SX32 R50, R5, R69, 0x1, P4 ;  /* 0x0000004505327211 */ /* 0x000fc400020f0eff */
[----:B------:R-:W-:Y:S01]  /*190d0*/  SEL R6, R73, R4, !P1 ;  /* 0x0000000449067207 */ /* 0x000fe20004800000 */
[----:B------:R-:W-:Y:S02]  /*190e0*/  @P0 IMAD.MOV.U32 R4, RZ, RZ, R52 ;  /* 0x000000ffff040224 */ /* 0x000fe400078e0034 */
[----:B------:R-:W-:-:S05]  /*190f0*/  @P0 IMAD.MOV.U32 R5, RZ, RZ, R53 ;  /* 0x000000ffff050224 */ /* 0x000fca00078e0035 */
[----:B------:R0:W3:Y:S02]  /*19100*/  @P0 LDG.E.U16 R51, desc[UR20][R4.64] ;  /* 0x0000001404330981 */ /* 0x0000e4000c1e1500 */
[----:B0-----:R-:W-:Y:S02]  /*19110*/  @P0 IMAD.MOV.U32 R4, RZ, RZ, R49 ;  /* 0x000000ffff040224 */ /* 0x001fe400078e0031 */
[----:B------:R-:W-:-:S05]  /*19120*/  @P0 IMAD.MOV.U32 R5, RZ, RZ, R50 ;  /* 0x000000ffff050224 */ /* 0x000fca00078e0032 */
[----:B------:R0:W3:Y:S01]  /*19130*/  @P0 LDG.E.U16 R7, desc[UR20][R4.64] ;  /* 0x0000001404070981 */ /* 0x0000e2000c1e1500 */
[--C-:B------:R-:W-:Y:S02]  /*19140*/  @!P3 IMAD.IADD R47, R47, 0x1, -R68.reuse ;  /* 0x000000012f2fb824 */ /* 0x100fe400078e0a44 */
[----:B------:R-:W-:-:S03]  /*19150*/  @!P5 IMAD.IADD R44, R44, 0x1, -R68 ;  /* 0x000000012c2cd824 */ /* 0x000fc600078e0a44 */
[----:B------:R-:W-:Y:S01]  /*19160*/  ISETP.GT.U32.AND P3, PT, R68, R47, PT ;  /* 0x0000002f4400720c */ /* 0x000fe20003f64070 */
[----:B------:R-:W-:Y:S02]  /*19170*/  IMAD R6, R6, UR11, RZ ;  /* 0x0000000b06067c24 */ /* 0x000fe4000f8e02ff */
[----:B0-----:R-:W-:Y:S01]  /*19180*/  IMAD.MOV.U32 R4, RZ, RZ, R44 ;  /* 0x000000ffff047224 */ /* 0x001fe200078e002c */
[----:B------:R-:W-:-:S09]  /*19190*/  PRMT R43, RZ, 0x7610, R43 ;  /* 0x00007610ff2b7816 */ /* 0x000fd2000000002b */
[----:B------:R-:W-:Y:S01]  /*191a0*/  @!P3 IMAD.IADD R47, R47, 0x1, -R68 ;  /* 0x000000012f2fb824 */ /* 0x000fe200078e0a44 */
[----:B------:R-:W-:Y:S02]  /*191b0*/  PRMT R35, RZ, 0x7610, R35 ;  /* 0x00007610ff237816 */ /* 0x000fe40000000023 */
[----:B--2---:R-:W-:-:S13]  /*191c0*/  ISETP.GE.AND P5, PT, R36, RZ, PT ;  /* 0x000000ff2400720c */ /* 0x004fda0003fa6270 */
[----:B------:R-:W-:Y:S01]  /*191d0*/  @!P5 IMAD.MOV R4, RZ, RZ, -R4 ;  /* 0x000000ffff04d224 */ /* 0x000fe200078e0a04 */
[----:B----4-:R-:W-:-:S04]  /*191e0*/  ISETP.GE.AND P6, PT, R40, RZ, PT ;  /* 0x000000ff2800720c */ /* 0x010fc80003fc6270 */
[----:B------:R-:W-:Y:S01]  /*191f0*/  SEL R5, R73, R4, !P1 ;  /* 0x0000000449057207 */ /* 0x000fe20004800000 */
[----:B------:R-:W-:Y:S01]  /*19200*/  IMAD.MOV.U32 R4, RZ, RZ, R47 ;  /* 0x000000ffff047224 */ /* 0x000fe200078e002f */
[----:B---3--:R0:W-:Y:S04]  /*19210*/  STL [R1+0xc8], R48 ;  /* 0x0000c83001007387 */ /* 0x0081e80000100800 */
[----:B0-----:R-:W2:Y:S04]  /*19220*/  LDL.LU R48, [R1+0x26c] ;  /* 0x00026c0001307983 */ /* 0x001ea80000300800 */
[----:B------:R-:W3:Y:S04]  /*19230*/  LDL.LU R45, [R1+0x278] ;  /* 0x00027800012d7983 */ /* 0x000ee80000300800 */
[----:B------:R-:W-:Y:S04]  /*19240*/  STL [R1+0xa74], R52 ;  /* 0x000a743401007387 */ /* 0x000fe80000100800 */
[----:B------:R0:W-:Y:S04]  /*19250*/  STL [R1+0xaa4], R49 ;  /* 0x000aa43101007387 */ /* 0x0001e80000100800 */
[----:B------:R-:W4:Y:S04]  /*19260*/  LDL R36, [R1+0xfec] ;  /* 0x000fec0001247983 */ /* 0x000f280000100800 */
[----:B------:R-:W-:Y:S04]  /*19270*/  STL [R1+0xa70], R53 ;  /* 0x000a703501007387 */ /* 0x000fe80000100800 */
[----:B------:R-:W-:Y:S04]  /*19280*/  STL [R1+0x240], R44 ;  /* 0x0002402c01007387 */ /* 0x000fe80000100800 */
[----:B------:R-:W-:Y:S04]  /*19290*/  STL [R1+0xaa0], R50 ;  /* 0x000aa03201007387 */ /* 0x000fe80000100800 */
[----:B------:R-:W3:Y:S01]  /*192a0*/  LDL.LU R40, [R1+0x280] ;  /* 0x0002800001287983 */ /* 0x000ee20000300800 */
[----:B------:R-:W-:-:S02]  /*192b0*/  @!P6 IMAD.MOV R4, RZ, RZ, -R4 ;  /* 0x000000ffff04e224 */ /* 0x000fc400078e0a04 */
[----:B------:R-:W-:-:S03]  /*192c0*/  IMAD R5, R5, UR11, RZ ;  /* 0x0000000b05057c24 */ /* 0x000fc6000f8e02ff */
[----:B------:R-:W-:Y:S02]  /*192d0*/  SEL R4, R73, R4, !P1 ;  /* 0x0000000449047207 */ /* 0x000fe40004800000 */
[----:B0-----:R-:W-:-:S04]  /*192e0*/  LEA R49, P6, R5, R72, 0x1 ;  /* 0x0000004805317211 */ /* 0x001fc800078c08ff */
[-C--:B------:R-:W-:Y:S01]  /*192f0*/  LEA.HI.X.SX32 R5, R5, R69.reuse, 0x1, P6 ;  /* 0x0000004505057211 */ /* 0x080fe200030f0eff */
[----:B------:R0:W-:Y:S02]  /*19300*/  STL [R1+0xc0], R7 ;  /* 0x0000c00701007387 */ /* 0x0001e40000100800 */
[C---:B0-----:R-:W-:Y:S02]  /*19310*/  LEA R7, P5, R6.reuse, R72, 0x1 ;  /* 0x0000004806077211 */ /* 0x041fe400078a08ff */
[----:B------:R-:W-:Y:S02]  /*19320*/  STL [R1+0x250], R47 ;  /* 0x0002502f01007387 */ /* 0x000fe40000100800 */
[----:B------:R-:W-:Y:S02]  /*19330*/  LEA.HI.X.SX32 R44, R6, R69, 0x1, P5 ;  /* 0x00000045062c7211 */ /* 0x000fe400028f0eff */
[----:B------:R0:W-:Y:S01]  /*19340*/  STL [R1+0x2dc], R7 ;  /* 0x0002dc0701007387 */ /* 0x0001e20000100800 */
[----:B------:R-:W-:-:S02]  /*19350*/  @P0 IMAD.MOV.U32 R6, RZ, RZ, R7 ;  /* 0x000000ffff060224 */ /* 0x000fc400078e0007 */
[----:B0-----:R-:W-:-:S05]  /*19360*/  @P0 IMAD.MOV.U32 R7, RZ, RZ, R44 ;  /* 0x000000ffff070224 */ /* 0x001fca00078e002c */
[----:B------:R1:W3:Y:S02]  /*19370*/  @P0 LDG.E.U16 R43, desc[UR20][R6.64] ;  /* 0x00000014062b0981 */ /* 0x0002e4000c1e1500 */
[----:B-1----:R-:W-:Y:S01]  /*19380*/  IMAD R6, R4, UR4, RZ ;  /* 0x0000000404067c24 */ /* 0x002fe2000f8e02ff */
[----:B------:R-:W-:Y:S01]  /*19390*/  ISETP.GT.U32.AND P4, PT, R68, R18, PT ;  /* 0x000000124400720c */ /* 0x000fe20003f84070 */
[----:B------:R-:W-:Y:S01]  /*193a0*/  @P0 IMAD.MOV.U32 R4, RZ, RZ, R49 ;  /* 0x000000ffff040224 */ /* 0x000fe200078e0031 */
[----:B------:R-:W-:Y:S01]  /*193b0*/  STL [R1+0x2d8], R44 ;  /* 0x0002d82c01007387 */ /* 0x000fe20000100800 */
[----:B------:R-:W-:Y:S01]  /*193c0*/  PRMT R7, RZ, 0x7610, R7 ;  /* 0x00007610ff077816 */ /* 0x000fe20000000007 */
[----:B------:R-:W0:Y:S02]  /*193d0*/  LDCU UR4, c[0x0][0x3b0] ;  /* 0x00007600ff0477ac */ /* 0x000e240008000800 */
[----:B------:R1:W3:Y:S07]  /*193e0*/  @P0 LDG.E.U16 R35, desc[UR20][R4.64] ;  /* 0x0000001404230981 */ /* 0x0002ee000c1e1500 */
[----:B------:R-:W-:-:S05]  /*193f0*/  @!P4 IMAD.IADD R18, R18, 0x1, -R68 ;  /* 0x000000011212c824 */ /* 0x000fca00078e0a44 */
[----:B------:R-:W-:-:S13]  /*19400*/  ISETP.GT.U32.AND P4, PT, R68, R18, PT ;  /* 0x000000124400720c */ /* 0x000fda0003f84070 */
[----:B------:R-:W-:-:S04]  /*19410*/  @!P4 IMAD.IADD R18, R18, 0x1, -R68 ;  /* 0x000000011212c824 */ /* 0x000fc800078e0a44 */
[----:B-1----:R-:W-:Y:S01]  /*19420*/  IMAD.MOV.U32 R4, RZ, RZ, R18 ;  /* 0x000000ffff047224 */ /* 0x002fe200078e0012 */
[----:B--2---:R-:W-:-:S13]  /*19430*/  ISETP.GT.U32.AND P3, PT, R68, R48, PT ;  /* 0x000000304400720c */ /* 0x004fda0003f64070 */
[----:B------:R-:W-:Y:S01]  /*19440*/  @!P3 IMAD.IADD R48, R48, 0x1, -R68 ;  /* 0x000000013030b824 */ /* 0x000fe200078e0a44 */
[----:B----4-:R-:W-:-:S13]  /*19450*/  ISETP.GE.AND P3, PT, R36, RZ, PT ;  /* 0x000000ff2400720c */ /* 0x010fda0003f66270 */
[----:B------:R-:W-:Y:S01]  /*19460*/  @!P3 IMAD.MOV R4, RZ, RZ, -R4 ;  /* 0x000000ffff04b224 */ /* 0x000fe200078e0a04 */
[----:B---3--:R1:W-:Y:S04]  /*19470*/  STL [R1+0xbc], R43 ;  /* 0x0000bc2b01007387 */ /* 0x0083e80000100800 */
[----:B-1----:R-:W2:Y:S04]  /*19480*/  LDL R43, [R1+0x1018] ;  /* 0x00101800012b7983 */ /* 0x002ea80000100800 */
[----:B------:R-:W3:Y:S04]  /*19490*/  LDL.LU R47, [R1+0x288] ;  /* 0x00028800012f7983 */ /* 0x000ee80000300800 */
[----:B------:R-:W-:Y:S04]  /*194a0*/  STL [R1+0xc4], R51 ;  /* 0x0000c43301007387 */ /* 0x000fe80000100800 */
[----:B------:R-:W4:Y:S04]  /*194b0*/  LDL R44, [R1+0x10e8] ;  /* 0x0010e800012c7983 */ /* 0x000f280000100800 */
[----:B------:R-:W-:Y:S04]  /*194c0*/  STL [R1+0x50c], R49 ;  /* 0x00050c3101007387 */ /* 0x000fe80000100800 */
[----:B------:R-:W3:Y:S04]  /*194d0*/  LDL.LU R36, [R1+0x28c] ;  /* 0x00028c0001247983 */ /* 0x000ee80000300800 */
[----:B------:R1:W-:Y:S04]  /*194e0*/  STL [R1+0x508], R5 ;  /* 0x0005080501007387 */ /* 0x0003e80000100800 */
[----:B------:R0:W-:Y:S01]  /*194f0*/  STL [R1+0x264], R18 ;  /* 0x0002641201007387 */ /* 0x0001e20000100800 */
[----:B-1----:R-:W-:-:S03]  /*19500*/  LEA R5, P4, R6, R72, 0x1 ;  /* 0x0000004806057211 */ /* 0x002fc600078808ff */
[----:B0-----:R-:W3:Y:S04]  /*19510*/  LDL R18, [R1+0x105c] ;  /* 0x00105c0001127983 */ /* 0x001ee80000100800 */
[----:B------:R-:W-:Y:S04]  /*19520*/  STL [R1+0x53c], R5 ;  /* 0x00053c0501007387 */ /* 0x000fe80000100800 */
[----:B------:R0:W-:Y:S02]  /*19530*/  STL [R1+0xb8], R35 ;  /* 0x0000b82301007387 */ /* 0x0001e40000100800 */
        /* <DEDUP_REMOVED lines=11> */
[----:B0-----:R-:W-:Y:S01]  /*195f0*/  PRMT R4, RZ, 0x7610, R4 ;  /* 0x00007610ff047816 */ /* 0x001fe20000000004 */
[----:B------:R-:W0:Y:S05]  /*19600*/  LDCU UR5, c[0x0][0x3b0] ;  /* 0x00007600ff0577ac */ /* 0x000e2a0008000800 */
[----:B------:R-:W-:-:S04]  /*19610*/  @!P5 IMAD.IADD R48, R48, 0x1, -R68 ;  /* 0x000000013030d824 */ /* 0x000fc800078e0a44 */
[----:B------:R-:W-:Y:S01]  /*19620*/  @!P6 IMAD.IADD R45, R45, 0x1, -R68 ;  /* 0x000000012d2de824 */ /* 0x000fe200078e0a44 */
[----:B--2---:R-:W-:Y:S02]  /*19630*/  ISETP.GE.AND P4, PT, R43, RZ, PT ;  /* 0x000000ff2b00720c */ /* 0x004fe40003f86270 */
[----:B------:R-:W2:Y:S04]  /*19640*/  LDL R43, [R1+0x1088] ;  /* 0x00108800012b7983 */ /* 0x000ea80000100800 */
[----:B-1----:R-:W2:Y:S04]  /*19650*/  LDL.LU R35, [R1+0x2a4] ;  /* 0x0002a40001237983 */ /* 0x002ea80000300800 */
[----:B---3--:R1:W-:Y:S04]  /*19660*/  STL [R1+0xb4], R7 ;  /* 0x0000b40701007387 */ /* 0x0083e80000100800 */
[----:B------:R-:W-:Y:S01]  /*19670*/  STL [R1+0x26c], R48 ;  /* 0x00026c3001007387 */ /* 0x000fe20000100800 */
[----:B-1----:R-:W-:-:S03]  /*19680*/  LEA R7, P6, R6, R72, 0x1 ;  /* 0x0000004806077211 */ /* 0x002fc600078c08ff */
[----:B------:R-:W-:Y:S01]  /*19690*/  STL [R1+0x278], R45 ;  /* 0x0002782d01007387 */ /* 0x000fe20000100800 */
[----:B------:R-:W-:-:S03]  /*196a0*/  LEA.HI.X.SX32 R6, R6, R69, 0x1, P6 ;  /* 0x0000004506067211 */ /* 0x000fc600030f0eff */
[----:B------:R1:W-:Y:S04]  /*196b0*/  STL [R1+0x56c], R7 ;  /* 0x00056c0701007387 */ /* 0x0003e80000100800 */
[----:B------:R3:W-:Y:S01]  /*196c0*/  STL [R1+0x568], R6 ;  /* 0x0005680601007387 */ /* 0x0007e20000100800 */
[----:B-1----:R-:W-:-:S04]  /*196d0*/  @P0 LOP3.LUT R7, R7, R6, RZ, 0x3c, !PT ;  /* 0x0000000607070212 */ /* 0x002fc800078e3cff */
[----:B---3--:R-:W-:-:S04]  /*196e0*/  @P0 LOP3.LUT R6, R7, R6, RZ, 0x3c, !PT ;  /* 0x0000000607060212 */ /* 0x008fc800078e3cff */
[----:B------:R-:W-:-:S05]  /*196f0*/  @P0 LOP3.LUT R7, R7, R6, RZ, 0x3c, !PT ;  /* 0x0000000607070212 */ /* 0x000fca00078e3cff */
[----:B------:R1:W3:Y:S01]  /*19700*/  @P0 LDG.E.U16 R4, desc[UR20][R6.64] ;  /* 0x0000001406040981 */ /* 0x0002e2000c1e1500 */
[C---:B------:R-:W-:Y:S01]  /*19710*/  ISETP.GT.U32.AND P3, PT, R68.reuse, R40, PT ;  /* 0x000000284400720c */ /* 0x040fe20003f64070 */
[----:B------:R-:W-:Y:S01]  /*19720*/  IMAD.MOV.U32 R5, RZ, RZ, R48 ;  /* 0x000000ffff057224 */ /* 0x000fe200078e0030 */
[----:B------:R-:W-:-:S03]  /*19730*/  ISETP.GT.U32.AND P6, PT, R68, R36, PT ;  /* 0x000000244400720c */ /* 0x000fc60003fc4070 */
[----:B------:R-:W-:-:S08]  /*19740*/  @!P4 IMAD.MOV R5, RZ, RZ, -R5 ;  /* 0x000000ffff05c224 */ /* 0x000fd000078e0a05 */
[----:B------:R-:W-:Y:S01]  /*19750*/  @!P3 IMAD.IADD R40, R40, 0x1, -R68 ;  /* 0x000000012828b824 */ /* 0x000fe200078e0a44 */
[----:B----4-:R-:W-:Y:S02]  /*19760*/  ISETP.GE.AND P3, PT, R44, RZ, PT ;  /* 0x000000ff2c00720c */ /* 0x010fe40003f66270 */
[----:B------:R-:W-:Y:S01]  /*19770*/  SEL R5, R73, R5, !P1 ;  /* 0x0000000549057207 */ /* 0x000fe20004800000 */
[----:B------:R-:W4:Y:S01]  /*19780*/  LDL.LU R44, [R1+0x2a8] ;  /* 0x0002a800012c7983 */ /* 0x000f220000300800 */
[----:B------:R-:W-:-:S03]  /*19790*/  ISETP.GT.U32.AND P4, PT, R68, R40, PT ;  /* 0x000000284400720c */ /* 0x000fc60003f84070 */
[----:B-1----:R-:W-:Y:S01]  /*197a0*/  IMAD R6, R5, UR4, RZ ;  /* 0x0000000405067c24 */ /* 0x002fe2000f8e02ff */
[----:B------:R-:W-:Y:S01]  /*197b0*/  PRMT R32, RZ, 0x7610, R32 ;  /* 0x00007610ff207816 */ /* 0x000fe20000000020 */
[----:B------:R-:W-:Y:S01]  /*197c0*/  @!P6 IMAD.IADD R36, R36, 0x1, -R68 ;  /* 0x000000012424e824 */ /* 0x000fe200078e0a44 */
[----:B------:R-:W-:Y:S01]  /*197d0*/  PRMT R25, RZ, 0x7610, R25 ;  /* 0x00007610ff197816 */ /* 0x000fe20000000019 */
[----:B------:R-:W1:Y:S01]  /*197e0*/  LDCU UR4, c[0x0][0x3b0] ;  /* 0x00007600ff0477ac */ /* 0x000e620008000800 */
[----:B------:R-:W-:-:S05]  /*197f0*/  LEA R7, P6, R6, R72, 0x1 ;  /* 0x0000004806077211 */ /* 0x000fca00078c08ff */
[----:B------:R-:W-:Y:S01]  /*19800*/  @!P4 IMAD.IADD R40, R40, 0x1, -R68 ;  /* 0x000000012828c824 */ /* 0x000fe200078e0a44 */
[----:B------:R-:W-:Y:S02]  /*19810*/  LEA.HI.X.SX32 R6, R6, R69, 0x1, P6 ;  /* 0x0000004506067211 */ /* 0x000fe400030f0eff */
[----:B--2---:R-:W-:Y:S01]  /*19820*/  ISETP.GE.AND P4, PT, R43, RZ, PT ;  /* 0x000000ff2b00720c */ /* 0x004fe20003f86270 */
[----:B---3--:R2:W-:Y:S02]  /*19830*/  STL [R1+0xb0], R4 ;  /* 0x0000b00401007387 */ /* 0x0085e40000100800 */
[----:B--2---:R-:W-:-:S04]  /*19840*/  IMAD.MOV.U32 R4, RZ, RZ, R45 ;  /* 0x000000ffff047224 */ /* 0x004fc800078e002d */
[----:B------:R-:W-:Y:S01]  /*19850*/  @!P3 IMAD.MOV R4, RZ, RZ, -R4 ;  /* 0x000000ffff04b224 */ /* 0x000fe200078e0a04 */
[----:B------:R-:W-:Y:S02]  /*19860*/  ISETP.GE.AND P3, PT, R18, RZ, PT ;  /* 0x000000ff1200720c */ /* 0x000fe40003f66270 */
[----:B------:R-:W2:Y:S02]  /*19870*/  LDL R18, [R1+0x107c] ;  /* 0x00107c0001127983 */ /* 0x000ea40000100800 */
[----:B------:R-:W-:Y:S02]  /*19880*/  SEL R4, R73, R4, !P1 ;  /* 0x0000000449047207 */ /* 0x000fe40004800000 */
[----:B------:R-:W-:Y:S03]  /*19890*/  STL [R1+0x280], R40 ;  /* 0x0002802801007387 */ /* 0x000fe60000100800 */
[----:B0-----:R-:W-:Y:S01]  /*198a0*/  IMAD R4, R4, UR5, RZ ;  /* 0x0000000504047c24 */ /* 0x001fe2000f8e02ff */
[----:B------:R0:W-:Y:S01]  /*198b0*/  STL [R1+0x59c], R7 ;  /* 0x00059c0701007387 */ /* 0x0001e20000100800 */
[----:B------:R-:W-:Y:S01]  /*198c0*/  ISETP.GT.U32.AND P5, PT, R68, R47, PT ;  /* 0x0000002f4400720c */ /* 0x000fe20003fa4070 */
[----:B------:R-:W-:Y:S01]  /*198d0*/  IMAD.MOV.U32 R5, RZ, RZ, R40 ;  /* 0x000000ffff057224 */ /* 0x000fe200078e0028 */
[----:B------:R-:W-:Y:S01]  /*198e0*/  PRMT R46, RZ, 0x7610, R46 ;  /* 0x00007610ff2e7816 */ /* 0x000fe2000000002e */
[----:B------:R3:W-:Y:S01]  /*198f0*/  STL [R1+0x598], R6 ;  /* 0x0005980601007387 */ /* 0x0007e20000100800 */
[----:B------:R-:W-:Y:S01]  /*19900*/  LEA R43, P6, R4, R72, 0x1 ;  /* 0x00000048042b7211 */ /* 0x000fe200078c08ff */
[----:B------:R-:W1:Y:S01]  /*19910*/  LDCU UR5, c[0x0][0x3b0] ;  /* 0x00007600ff0577ac */ /* 0x000e620008000800 */
[----:B0-----:R-:W-:-:S04]  /*19920*/  @P0 LOP3.LUT R7, R7, R6, RZ, 0x3c, !PT ;  /* 0x0000000607070212 */ /* 0x001fc800078e3cff */
[C---:B---3--:R-:W-:Y:S02]  /*19930*/  @P0 LOP3.LUT R6, R7.reuse, R6, RZ, 0x3c, !PT ;  /* 0x0000000607060212 */ /* 0x048fe400078e3cff */
[----:B------:R-:W-:Y:S02]  /*19940*/  LEA.HI.X.SX32 R45, R4, R69, 0x1, P6 ;  /* 0x00000045042d7211 */ /* 0x000fe400030f0eff */
[----:B------:R-:W-:-:S05]  /*19950*/  @P0 LOP3.LUT R7, R7, R6, RZ, 0x3c, !PT ;  /* 0x0000000607070212 */ /* 0x000fca00078e3cff */
[----:B------:R0:W3:Y:S02]  /*19960*/  @P0 LDG.E.U16 R32, desc[UR20][R6.64] ;  /* 0x0000001406200981 */ /* 0x0000e4000c1e1500 */
[----:B0-----:R-:W-:Y:S02]  /*19970*/  @P0 IMAD.MOV.U32 R6, RZ, RZ, R43 ;  /* 0x000000ffff060224 */ /* 0x001fe400078e002b */
[----:B------:R-:W-:-:S05]  /*19980*/  @P0 IMAD.MOV.U32 R7, RZ, RZ, R45 ;  /* 0x000000ffff070224 */ /* 0x000fca00078e002d */
[----:B------:R0:W3:Y:S01]  /*19990*/  @P0 LDG.E.U16 R25, desc[UR20][R6.64] ;  /* 0x0000001406190981 */ /* 0x0000e2000c1e1500 */
[----:B------:R-:W-:-:S05]  /*199a0*/  @!P5 IMAD.IADD R47, R47, 0x1, -R68 ;  /* 0x000000012f2fd824 */ /* 0x000fca00078e0a44 */
[C---:B------:R-:W-:Y:S01]  /*199b0*/  ISETP.GT.U32.AND P5, PT, R68.reuse, R47, PT ;  /* 0x0000002f4400720c */ /* 0x040fe20003fa4070 */
[----:B------:R-:W-:Y:S01]  /*199c0*/  @!P3 IMAD.MOV R5, RZ, RZ, -R5 ;  /* 0x000000ffff05b224 */ /* 0x000fe200078e0a05 */
[C---:B------:R-:W-:Y:S02]  /*199d0*/  ISETP.GT.U32.AND P3, PT, R68.reuse, R36, PT ;  /* 0x000000244400720c */ /* 0x040fe40003f64070 */
[----:B----4-:R-:W-:-:S09]  /*199e0*/  ISETP.GT.U32.AND P6, PT, R68, R44, PT ;  /* 0x0000002c4400720c */ /* 0x010fd20003fc4070 */
[----:B------:R-:W-:-:S04]  /*199f0*/  @!P5 IMAD.IADD R47, R47, 0x1, -R68 ;  /* 0x000000012f2fd824 */ /* 0x000fc800078e0a44 */
[----:B------:R-:W-:Y:S01]  /*19a00*/  IMAD.MOV.U32 R4, RZ, RZ, R47 ;  /* 0x000000ffff047224 */ /* 0x000fe200078e002f */
[----:B0-----:R-:W-:-:S03]  /*19a10*/  SEL R6, R73, R5, !P1 ;  /* 0x0000000549067207 */ /* 0x001fc60004800000 */
[----:B------:R-:W-:Y:S01]  /*19a20*/  @!P4 IMAD.MOV R4, RZ, RZ, -R4 ;  /* 0x000000ffff04c224 */ /* 0x000fe200078e0a04 */
[----:B------:R0:W-:Y:S01]  /*19a30*/  STL [R1+0x288], R47 ;  /* 0x0002882f01007387 */ /* 0x0001e20000100800 */
[--C-:B------:R-:W-:Y:S02]  /*19a40*/  @!P3 IMAD.IADD R36, R36, 0x1, -R68.reuse ;  /* 0x000000012424b824 */ /* 0x100fe400078e0a44 */
[----:B------:R-:W-:Y:S01]  /*19a50*/  IMAD R6, R6, UR7, RZ ;  /* 0x0000000706067c24 */ /* 0x000fe2000f8e02ff */
[----:B------:R-:W-:Y:S01]  /*19a60*/  SEL R5, R73, R4, !P1 ;  /* 0x0000000449057207 */ /* 0x000fe20004800000 */
[----:B------:R-:W-:Y:S01]  /*19a70*/  @!P6 IMAD.IADD R44, R44, 0x1, -R68 ;  /* 0x000000012c2ce824 */ /* 0x000fe200078e0a44 */
[----:B------:R-:W-:Y:S01]  /*19a80*/  PRMT R7, RZ, 0x7610, R7 ;  /* 0x00007610ff077816 */ /* 0x000fe20000000007 */
[----:B------:R-:W-:Y:S01]  /*19a90*/  IMAD.MOV.U32 R4, RZ, RZ, R36 ;  /* 0x000000ffff047224 */ /* 0x000fe200078e0024 */
[----:B------:R-:W-:Y:S01]  /*19aa0*/  ISETP.GT.U32.AND P5, PT, R68, R35, PT ;  /* 0x000000234400720c */ /* 0x000fe20003fa4070 */
[----:B-1----:R-:W-:Y:S01]  /*19ab0*/  IMAD R5, R5, UR4, RZ ;  /* 0x0000000405057c24 */ /* 0x002fe2000f8e02ff */
[C---:B0-----:R-:W-:Y:S01]  /*19ac0*/  LEA R47, P6, R6.reuse, R72, 0x1 ;  /* 0x00000048062f7211 */ /* 0x041fe200078c08ff */
[----:B------:R-:W0:Y:S03]  /*19ad0*/  LDCU UR4, c[0x0][0x3b0] ;  /* 0x00007600ff0477ac */ /* 0x000e260008000800 */
[----:B------:R-:W-:Y:S01]  /*19ae0*/  LEA.HI.X.SX32 R48, R6, R69, 0x1, P6 ;  /* 0x0000004506307211 */ /* 0x000fe200030f0eff */
[----:B------:R-:W1:Y:S01]  /*19af0*/  LDCU UR7, c[0x0][0x3b0] ;  /* 0x00007600ff0777ac */ /* 0x000e620008000800 */
[----:B--2---:R-:W-:-:S13]  /*19b00*/  ISETP.GE.AND P4, PT, R18, RZ, PT ;  /* 0x000000ff1200720c */ /* 0x004fda0003f86270 */
[----:B------:R-:W-:-:S05]  /*19b10*/  @!P4 IMAD.MOV R4, RZ, RZ, -R4 ;  /* 0x000000ffff04c224 */ /* 0x000fca00078e0a04 */
[----:B------:R-:W-:Y:S01]  /*19b20*/  SEL R6, R73, R4, !P1 ;  /* 0x0000000449067207 */ /* 0x000fe20004800000 */
[----:B---3--:R2:W-:Y:S04]  /*19b30*/  STL [R1+0xac], R32 ;  /* 0x0000ac2001007387 */ /* 0x0085e80000100800 */
[----:B--2---:R-:W2:Y:S04]  /*19b40*/  LDL R32, [R1+0x1110] ;  /* 0x0011100001207983 */ /* 0x004ea80000100800 */
[----:B------:R-:W-:Y:S04]  /*19b50*/  STL [R1+0x5cc], R43 ;  /* 0x0005cc2b01007387 */ /* 0x000fe80000100800 */
[----:B------:R-:W3:Y:S04]  /*19b60*/  LDL.LU R40, [R1+0x2ac] ;  /* 0x0002ac0001287983 */ /* 0x000ee80000300800 */
[----:B------:R-:W-:Y:S04]  /*19b70*/  STL [R1+0x5c8], R45 ;  /* 0x0005c82d01007387 */ /* 0x000fe80000100800 */
[----:B------:R-:W4:Y:S04]  /*19b80*/  LDL R18, [R1+0x10b0] ;  /* 0x0010b00001127983 */ /* 0x000f280000100800 */
[----:B------:R0:W-:Y:S01]  /*19b90*/  STL [R1+0xa8], R25 ;  /* 0x0000a81901007387 */ /* 0x0001e20000100800 */
[----:B------:R-:W-:-:S03]  /*19ba0*/  @P0 IMAD.MOV.U32 R4, RZ, RZ, R47 ;  /* 0x000000ffff040224 */ /* 0x000fc600078e002f */
[----:B0-----:R-:W3:Y:S04]  /*19bb0*/  LDL.LU R25, [R1+0x2e0] ;  /* 0x0002e00001197983 */ /* 0x001ee80000300800 */
[----:B------:R0:W-:Y:S01]  /*19bc0*/  STL [R1+0x28c], R36 ;  /* 0x00028c2401007387 */ /* 0x0001e20000100800 */
[----:B------:R-:W-:Y:S01]  /*19bd0*/  @!P5 IMAD.IADD R35, R35, 0x1, -R68 ;  /* 0x000000012323d824 */ /* 0x000fe200078e0a44 */
[----:B------:R-:W-:Y:S02]  /*19be0*/  ISETP.GT.U32.AND P3, PT, R68, R44, PT ;  /* 0x0000002c4400720c */ /* 0x000fe40003f64070 */
[----:B------:R-:W3:Y:S01]  /*19bf0*/  LDL.LU R43, [R1+0x2ec] ;  /* 0x0002ec00012b7983 */ /* 0x000ee20000300800 */
[----:B0-----:R-:W-:-:S04]  /*19c00*/  LEA R36, P4, R5, R72, 0x1 ;  /* 0x0000004805247211 */ /* 0x001fc800078808ff */
[----:B------:R-:W-:Y:S01]  /*19c10*/  LEA.HI.X.SX32 R45, R5, R69, 0x1, P4 ;  /* 0x00000045052d7211 */ /* 0x000fe200020f0eff */
[----:B------:R-:W-:-:S05]  /*19c20*/  @P0 IMAD.MOV.U32 R5, RZ, RZ, R48 ;  /* 0x000000ffff050224 */ /* 0x000fca00078e0030 */
[----:B------:R0:W3:Y:S02]  /*19c30*/  @P0 LDG.E.U16 R46, desc[UR20][R4.64] ;  /* 0x00000014042e0981 */ /* 0x0000e4000c1e1500 */
[----:B0-----:R-:W-:Y:S02]  /*19c40*/  @P0 IMAD.MOV.U32 R4, RZ, RZ, R36 ;  /* 0x000000ffff040224 */ /* 0x001fe400078e0024 */
[----:B------:R-:W-:-:S05]  /*19c50*/  @P0 IMAD.MOV.U32 R5, RZ, RZ, R45 ;  /* 0x000000ffff050224 */ /* 0x000fca00078e002d */
[----:B------:R0:W3:Y:S01]  /*19c60*/  @P0 LDG.E.U16 R7, desc[UR20][R4.64] ;  /* 0x0000001404070981 */ /* 0x0000e2000c1e1500 */
[----:B------:R-:W-:-:S03]  /*19c70*/  ISETP.GT.U32.AND P5, PT, R68, R35, PT ;  /* 0x000000234400720c */ /* 0x000fc60003fa4070 */
[----:B------:R-:W-:Y:S10]  /*19c80*/  STL [R1+0x5fc], R47 ;  /* 0x0005fc2f01007387 */ /* 0x000ff40000100800 */
[----:B------:R-:W-:Y:S01]  /*19c90*/  @!P5 IMAD.IADD R35, R35, 0x1, -R68 ;  /* 0x000000012323d824 */ /* 0x000fe200078e0a44 */
[----:B------:R1:W-:Y:S01]  /*19ca0*/  STL [R1+0x62c], R36 ;  /* 0x00062c2401007387 */ /* 0x0003e20000100800 */
[----:B------:R-:W-:Y:S01]  /*19cb0*/  IMAD R6, R6, UR5, RZ ;  /* 0x0000000506067c24 */ /* 0x000fe2000f8e02ff */
[----:B------:R-:W-:Y:S01]  /*19cc0*/  PRMT R22, RZ, 0x7610, R22 ;  /* 0x00007610ff167816 */ /* 0x000fe20000000016 */
[----:B0-----:R-:W-:Y:S01]  /*19cd0*/  IMAD.MOV.U32 R4, RZ, RZ, R35 ;  /* 0x000000ffff047224 */ /* 0x001fe200078e0023 */
[----:B------:R-:W-:Y:S01]  /*19ce0*/  PRMT R42, RZ, 0x7610, R42 ;  /* 0x00007610ff2a7816 */ /* 0x000fe2000000002a */
[----:B------:R-:W-:Y:S01]  /*19cf0*/  @!P3 IMAD.IADD R44, R44, 0x1, -R68 ;  /* 0x000000012c2cb824 */ /* 0x000fe200078e0a44 */
[----:B------:R-:W0:Y:S01]  /*19d00*/  LDCU UR5, c[0x0][0x3b0] ;  /* 0x00007600ff0577ac */ /* 0x000e220008000800 */
[----:B--2---:R-:W-:-:S02]  /*19d10*/  ISETP.GE.AND P5, PT, R32, RZ, PT ;  /* 0x000000ff2000720c */ /* 0x004fc40003fa6270 */
[----:B------:R-:W2:Y:S04]  /*19d20*/  LDL R32, [R1+0x1038] ;  /* 0x0010380001207983 */ /* 0x000ea80000100800 */
[----:B------:R-:W-:Y:S04]  /*19d30*/  STL [R1+0x5f8], R48 ;  /* 0x0005f83001007387 */ /* 0x000fe80000100800 */
[----:B------:R-:W-:Y:S04]  /*19d40*/  STL [R1+0x2a4], R35 ;  /* 0x0002a42301007387 */ /* 0x000fe80000100800 */
[----:B------:R-:W-:Y:S01]  /*19d50*/  STL [R1+0x628], R45 ;  /* 0x0006282d01007387 */ /* 0x000fe20000100800 */
[----:B----4-:R-:W-:-:S03]  /*19d60*/  ISETP.GE.AND P6, PT, R18, RZ, PT ;  /* 0x000000ff1200720c */ /* 0x010fc60003fc6270 */
[----:B------:R-:W4:Y:S01]  /*19d70*/  LDL R18, [R1+0x112c] ;  /* 0x00112c0001127983 */ /* 0x000f220000100800 */
[----:B------:R-:W-:-:S03]  /*19d80*/  @!P5 IMAD.MOV R4, RZ, RZ, -R4 ;  /* 0x000000ffff04d224 */ /* 0x000fc600078e0a04 */
[----:B-1----:R-:W4:Y:S04]  /*19d90*/  LDL.LU R36, [R1+0x2f0] ;  /* 0x0002f00001247983 */ /* 0x002f280000300800 */
[----:B---3--:R1:W-:Y:S02]  /*19da0*/  STL [R1+0xa0], R7 ;  /* 0x0000a00701007387 */ /* 0x0083e40000100800 */
[C---:B-1----:R-:W-:Y:S02]  /*19db0*/  LEA R7, P5, R6.reuse, R72, 0x1 ;  /* 0x0000004806077211 */ /* 0x042fe400078a08ff */
[----:B------:R-:W-:Y:S02]  /*19dc0*/  STL [R1+0x2a8], R44 ;  /* 0x0002a82c01007387 */ /* 0x000fe40000100800 */
[----:B------:R-:W-:-:S02]  /*19dd0*/  LEA.HI.X.SX32 R35, R6, R69, 0x1, P5 ;  /* 0x0000004506237211 */ /* 0x000fc400028f0eff */
[----:B------:R1:W-:Y:S01]  /*19de0*/  STL [R1+0x65c], R7 ;  /* 0x00065c0701007387 */ /* 0x0003e20000100800 */
[----:B------:R-:W-:Y:S02]  /*19df0*/  @P0 IMAD.MOV.U32 R6, RZ, RZ, R7 ;  /* 0x000000ffff060224 */ /* 0x000fe400078e0007 */
[----:B-1----:R-:W-:-:S05]  /*19e00*/  @P0 IMAD.MOV.U32 R7, RZ, RZ, R35 ;  /* 0x000000ffff070224 */ /* 0x002fca00078e0023 */
[----:B------:R1:W3:Y:S01]  /*19e10*/  @P0 LDG.E.U16 R22, desc[UR20][R6.64] ;  /* 0x0000001406160981 */ /* 0x0002e2000c1e1500 */
[C---:B------:R-:W-:Y:S02]  /*19e20*/  ISETP.GT.U32.AND P4, PT, R68.reuse, R40, PT ;  /* 0x000000284400720c */ /* 0x040fe40003f84070 */
[----:B------:R-:W-:Y:S02]  /*19e30*/  ISETP.GT.U32.AND P3, PT, R68, R25, PT ;  /* 0x000000194400720c */ /* 0x000fe40003f64070 */
[----:B------:R-:W-:Y:S01]  /*19e40*/  SEL R5, R73, R4, !P1 ;  /* 0x0000000449057207 */ /* 0x000fe20004800000 */
[----:B------:R-:W-:-:S08]  /*19e50*/  IMAD.MOV.U32 R4, RZ, RZ, R44 ;  /* 0x000000ffff047224 */ /* 0x000fd000078e002c */
        /* <DEDUP_REMOVED lines=8> */
[----:B------:R-:W0:Y:S02]  /*19ee0*/  LDCU UR12, c[0x0][0x3b0] ;  /* 0x00007600ff0c77ac */ /* 0x000e240008000800 */
[----:B-1----:R-:W-:Y:S01]  /*19ef0*/  IMAD R6, R4, UR4, RZ ;  /* 0x0000000404067c24 */ /* 0x002fe2000f8e02ff */
[----:B------:R-:W-:Y:S01]  /*19f00*/  LEA.HI.X.SX32 R5, R5, R69, 0x1, P6 ;  /* 0x0000004505057211 */ /* 0x000fe200030f0eff */
[----:B------:R-:W-:Y:S01]  /*19f10*/  @P0 IMAD.MOV.U32 R4, RZ, RZ, R44 ;  /* 0x000000ffff040224 */ /* 0x000fe200078e002c */
[----:B------:R-:W-:Y:S01]  /*19f20*/  PRMT R7, RZ, 0x7610, R7 ;  /* 0x00007610ff077816 */ /* 0x000fe20000000007 */
[----:B------:R-:W1:Y:S02]  /*19f30*/  LDCU UR4, c[0x0][0x3b0] ;  /* 0x00007600ff0477ac */ /* 0x000e640008000800 */
[----:B------:R-:W-:Y:S01]  /*19f40*/  @!P4 IMAD.IADD R40, R40, 0x1, -R68 ;  /* 0x000000012828c824 */ /* 0x000fe200078e0a44 */
[----:B------:R0:W3:Y:S03]  /*19f50*/  @P0 LDG.E.U16 R42, desc[UR20][R4.64] ;  /* 0x00000014042a0981 */ /* 0x0000e6000c1e1500 */
[----:B0-----:R-:W-:Y:S01]  /*19f60*/  IMAD.MOV.U32 R4, RZ, RZ, R40 ;  /* 0x000000ffff047224 */ /* 0x001fe200078e0028 */
[----:B--2---:R-:W-:-:S13]  /*19f70*/  ISETP.GE.AND P3, PT, R32, RZ, PT ;  /* 0x000000ff2000720c */ /* 0x004fda0003f66270 */
[----:B------:R-:W-:Y:S01]  /*19f80*/  @!P3 IMAD.MOV R4, RZ, RZ, -R4 ;  /* 0x000000ffff04b224 */ /* 0x000fe200078e0a04 */
[----:B----4-:R-:W-:Y:S01]  /*19f90*/  ISETP.GE.AND P3, PT, R18, RZ, PT ;  /* 0x000000ff1200720c */ /* 0x010fe20003f66270 */
[----:B---3--:R0:W-:Y:S04]  /*19fa0*/  STL [R1+0x9c], R22 ;  /* 0x00009c1601007387 */ /* 0x0081e80000100800 */
[----:B0-----:R-:W2:Y:S04]  /*19fb0*/  LDL R22, [R1+0x1134] ;  /* 0x0011340001167983 */ /* 0x001ea80000100800 */
[----:B------:R-:W-:Y:S04]  /*19fc0*/  STL [R1+0xa4], R46 ;  /* 0x0000a42e01007387 */ /* 0x000fe80000100800 */
[----:B------:R-:W3:Y:S04]  /*19fd0*/  LDL.LU R35, [R1+0x2f4] ;  /* 0x0002f40001237983 */ /* 0x000ee80000300800 */
[----:B------:R-:W-:Y:S04]  /*19fe0*/  STL [R1+0x68c], R44 ;  /* 0x00068c2c01007387 */ /* 0x000fe80000100800 */
[----:B------:R-:W4:Y:S04]  /*19ff0*/  LDL.LU R32, [R1+0x2e4] ;  /* 0x0002e40001207983 */ /* 0x000f280000300800 */
[----:B------:R0:W-:Y:S04]  /*1a000*/  STL [R1+0x688], R5 ;  /* 0x0006880501007387 */ /* 0x0001e80000100800 */
[----:B------:R1:W-:Y:S04]  /*1a010*/  STL [R1+0x2ac], R40 ;  /* 0x0002ac2801007387 */ /* 0x0003e80000100800 */
[----:B------:R-:W3:Y:S01]  /*1a020*/  LDL R18, [R1+0x115c] ;  /* 0x00115c0001127983 */ /* 0x000ee20000100800 */
[----:B0-----:R-:W-:-:S04]  /*1a030*/  LEA R5, P6, R6, R72, 0x1 ;  /* 0x0000004806057211 */ /* 0x001fc800078c08ff */
[----:B-1----:R-:W-:Y:S01]  /*1a040*/  LEA.HI.X.SX32 R40, R6, R69, 0x1, P6 ;  /* 0x0000004506287211 */ /* 0x002fe200030f0eff */
[----:B------:R0:W-:Y:S01]  /*1a050*/  STL [R1+0x6bc], R5 ;  /* 0x0006bc0501007387 */ /* 0x0001e20000100800 */
[----:B------:R-:W-:Y:S01]  /*1a060*/  SEL R6, R73, R4, !P1 ;  /* 0x0000000449067207 */ /* 0x000fe20004800000 */
[----:B------:R-:W-:Y:S02]  /*1a070*/  @P0 IMAD.MOV.U32 R4, RZ, RZ, R5 ;  /* 0x000000ffff040224 */ /* 0x000fe400078e0005 */
[----:B0-----:R-:W-:-:S05]  /*1a080*/  @P0 IMAD.MOV.U32 R5, RZ, RZ, R40 ;  /* 0x000000ffff050224 */ /* 0x001fca00078e0028 */
[----:B------:R0:W3:Y:S01]  /*1a090*/  @P0 LDG.E.U16 R7, desc[UR20][R4.64] ;  /* 0x0000001404070981 */ /* 0x0000e2000c1e1500 */
[C---:B------:R-:W-:Y:S02]  /*1a0a0*/  ISETP.GT.U32.AND P5, PT, R68.reuse, R43, PT ;  /* 0x0000002b4400720c */ /* 0x040fe40003fa4070 */
[----:B------:R-:W-:-:S11]  /*1a0b0*/  ISETP.GT.U32.AND P4, PT, R68, R25, PT ;  /* 0x000000194400720c */ /* 0x000fd60003f84070 */
[----:B------:R-:W-:-:S05]  /*1a0c0*/  @!P5 IMAD.IADD R43, R43, 0x1, -R68 ;  /* 0x000000012b2bd824 */ /* 0x000fca00078e0a44 */
[----:B------:R-:W-:Y:S01]  /*1a0d0*/  ISETP.GT.U32.AND P5, PT, R68, R43, PT ;  /* 0x0000002b4400720c */ /* 0x000fe20003fa4070 */
[--C-:B------:R-:W-:Y:S01]  /*1a0e0*/  @!P4 IMAD.IADD R25, R25, 0x1, -R68.reuse ;  /* 0x000000011919c824 */ /* 0x100fe200078e0a44 */
[----:B------:R1:W-:Y:S01]  /*1a0f0*/  STL [R1+0x6b8], R40 ;  /* 0x0006b82801007387 */ /* 0x0003e20000100800 */
[----:B------:R-:W-:Y:S01]  /*1a100*/  IMAD R6, R6, UR5, RZ ;  /* 0x0000000506067c24 */ /* 0x000fe2000f8e02ff */
[----:B------:R-:W-:Y:S01]  /*1a110*/  PRMT R37, RZ, 0x7610, R37 ;  /* 0x00007610ff257816 */ /* 0x000fe20000000025 */
[----:B0-----:R-:W-:Y:S01]  /*1a120*/  IMAD.MOV.U32 R4, RZ, RZ, R25 ;  /* 0x000000ffff047224 */ /* 0x001fe200078e0019 */
[----:B------:R0:W-:Y:S07]  /*1a130*/  STL [R1+0x2e0], R25 ;  /* 0x0002e01901007387 */ /* 0x0001ee0000100800 */
[----:B------:R-:W-:Y:S01]  /*1a140*/  @!P5 IMAD.IADD R43, R43, 0x1, -R68 ;  /* 0x000000012b2bd824 */ /* 0x000fe200078e0a44 */
[----:B-1----:R-:W4:Y:S01]  /*1a150*/  LDL R40, [R1+0x1168] ;  /* 0x0011680001287983 */ /* 0x002f220000100800 */
[----:B--2---:R-:W-:-:S03]  /*1a160*/  ISETP.GE.AND P6, PT, R22, RZ, PT ;  /* 0x000000ff1600720c */ /* 0x004fc60003fc6270 */
[----:B0-----:R-:W2:Y:S01]  /*1a170*/  LDL.LU R25, [R1+0x2b4] ;  /* 0x0002b40001197983 */ /* 0x001ea20000300800 */
[----:B------:R-:W-:Y:S01]  /*1a180*/  ISETP.GT.U32.AND P4, PT, R68, R36, PT ;  /* 0x000000244400720c */ /* 0x000fe20003f84070 */
[----:B------:R-:W0:Y:S02]  /*1a190*/  LDCU UR5, c[0x0][0x3b0] ;  /* 0x00007600ff0577ac */ /* 0x000e240008000800 */
[----:B------:R-:W2:Y:S04]  /*1a1a0*/  LDL.LU R22, [R1+0x298] ;  /* 0x0002980001167983 */ /* 0x000ea80000300800 */
[----:B---3--:R1:W-:Y:S04]  /*1a1b0*/  STL [R1+0x94], R7 ;  /* 0x0000940701007387 */ /* 0x0083e80000100800 */
[----:B------:R3:W-:Y:S01]  /*1a1c0*/  STL [R1+0x98], R42 ;  /* 0x0000982a01007387 */ /* 0x0007e20000100800 */
[----:B-1----:R-:W-:-:S03]  /*1a1d0*/  LEA R7, P5, R6, R72, 0x1 ;  /* 0x0000004806077211 */ /* 0x002fc600078a08ff */
[----:B------:R-:W-:Y:S01]  /*1a1e0*/  STL [R1+0x2ec], R43 ;  /* 0x0002ec2b01007387 */ /* 0x000fe20000100800 */
[----:B---3--:R-:W-:-:S03]  /*1a1f0*/  LEA.HI.X.SX32 R42, R6, R69, 0x1, P5 ;  /* 0x00000045062a7211 */ /* 0x008fc600028f0eff */
[----:B------:R1:W-:Y:S01]  /*1a200*/  STL [R1+0x6ec], R7 ;  /* 0x0006ec0701007387 */ /* 0x0003e20000100800 */
[----:B------:R-:W-:Y:S02]  /*1a210*/  @P0 IMAD.MOV.U32 R6, RZ, RZ, R7 ;  /* 0x000000ffff060224 */ /* 0x000fe400078e0007 */
[----:B-1----:R-:W-:-:S05]  /*1a220*/  @P0 IMAD.MOV.U32 R7, RZ, RZ, R42 ;  /* 0x000000ffff070224 */ /* 0x002fca00078e002a */
[----:B------:R1:W3:Y:S01]  /*1a230*/  @P0 LDG.E.U16 R37, desc[UR20][R6.64] ;  /* 0x0000001406250981 */ /* 0x0002e2000c1e1500 */
[----:B------:R-:W-:Y:S01]  /*1a240*/  @!P3 IMAD.MOV R4, RZ, RZ, -R4 ;  /* 0x000000ffff04b224 */ /* 0x000fe200078e0a04 */
[----:B------:R-:W-:Y:S01]  /*1a250*/  ISETP.GT.U32.AND P3, PT, R68, R35, PT ;  /* 0x000000234400720c */ /* 0x000fe20003f64070 */
[----:B------:R-:W-:-:S03]  /*1a260*/  @!P4 IMAD.IADD R36, R36, 0x1, -R68 ;  /* 0x000000012424c824 */ /* 0x000fc600078e0a44 */
[----:B------:R-:W-:Y:S01]  /*1a270*/  SEL R5, R73, R4, !P1 ;  /* 0x0000000449057207 */ /* 0x000fe20004800000 */
[----:B------:R-:W-:Y:S01]  /*1a280*/  IMAD.MOV.U32 R4, RZ, RZ, R43 ;  /* 0x000000ffff047224 */ /* 0x000fe200078e002b */
[----:B------:R-:W-:-:S03]  /*1a290*/  ISETP.GT.U32.AND P5, PT, R68, R36, PT ;  /* 0x000000244400720c */ /* 0x000fc60003fa4070 */
[----:B------:R-:W-:Y:S02]  /*1a2a0*/  @!P6 IMAD.MOV R4, RZ, RZ, -R4 ;  /* 0x000000ffff04e224 */ /* 0x000fe400078e0a04 */
[----:B------:R-:W-:Y:S01]  /*1a2b0*/  IMAD R5, R5, UR4, RZ ;  /* 0x0000000405057c24 */ /* 0x000fe2000f8e02ff */
[----:B------:R0:W-:Y:S01]  /*1a2c0*/  STL [R1+0x6e8], R42 ;  /* 0x0006e82a01007387 */ /* 0x0001e20000100800 */
[--C-:B------:R-:W-:Y:S01]  /*1a2d0*/  @!P3 IMAD.IADD R35, R35, 0x1, -R68.reuse ;  /* 0x000000012323b824 */ /* 0x100fe200078e0a44 */
[----:B------:R-:W-:Y:S01]  /*1a2e0*/  SEL R4, R73, R4, !P1 ;  /* 0x0000000449047207 */ /* 0x000fe20004800000 */
[----:B------:R-:W2:Y:S01]  /*1a2f0*/  LDCU UR4, c[0x0][0x3b0] ;  /* 0x00007600ff0477ac */ /* 0x000ea20008000800 */
[----:B------:R-:W-:Y:S02]  /*1a300*/  ISETP.GE.AND P3, PT, R18, RZ, PT ;  /* 0x000000ff1200720c */ /* 0x000fe40003f66270 */
[----:B------:R-:W-:Y:S02]  /*1a310*/  PRMT R41, RZ, 0x7610, R41 ;  /* 0x00007610ff297816 */ /* 0x000fe40000000029 */
[C---:B0-----:R-:W-:Y:S01]  /*1a320*/  LEA R42, P6, R5.reuse, R72, 0x1 ;  /* 0x00000048052a7211 */ /* 0x041fe200078c08ff */
[----:B-1----:R-:W-:Y:S01]  /*1a330*/  IMAD R6, R4, UR7, RZ ;  /* 0x0000000704067c24 */ /* 0x002fe2000f8e02ff */
[----:B------:R-:W-:Y:S01]  /*1a340*/  PRMT R7, RZ, 0x7610, R7 ;  /* 0x00007610ff077816 */ /* 0x000fe20000000007 */
[----:B------:R-:W-:Y:S01]  /*1a350*/  @!P5 IMAD.IADD R36, R36, 0x1, -R68 ;  /* 0x000000012424d824 */ /* 0x000fe200078e0a44 */
[----:B------:R-:W-:Y:S01]  /*1a360*/  LEA.HI.X.SX32 R5, R5, R69, 0x1, P6 ;  /* 0x0000004505057211 */ /* 0x000fe200030f0eff */
[----:B------:R-:W-:Y:S01]  /*1a370*/  @P0 IMAD.MOV.U32 R4, RZ, RZ, R42 ;  /* 0x000000ffff040224 */ /* 0x000fe200078e002a */
[----:B----4-:R-:W-:Y:S01]  /*1a380*/  ISETP.GT.U32.AND P4, PT, R68, R32, PT ;  /* 0x000000204400720c */ /* 0x010fe20003f84070 */
[----:B------:R-:W0:Y:S03]  /*1a390*/  LDCU UR7, c[0x0][0x3b0] ;  /* 0x00007600ff0777ac */ /* 0x000e260008000800 */
[----:B------:R1:W4:Y:S02]  /*1a3a0*/  @P0 LDG.E.U16 R41, desc[UR20][R4.64] ;  /* 0x0000001404290981 */ /* 0x000324000c1e1500 */
[----:B-1----:R-:W-:-:S04]  /*1a3b0*/  IMAD.MOV.U32 R4, RZ, RZ, R36 ;  /* 0x000000ffff047224 */ /* 0x002fc800078e0024 */
[----:B------:R-:W-:Y:S01]  /*1a3c0*/  @!P3 IMAD.MOV R4, RZ, RZ, -R4 ;  /* 0x000000ffff04b224 */ /* 0x000fe200078e0a04 */
[----:B---3--:R1:W-:Y:S04]  /*1a3d0*/  STL [R1+0x90], R37 ;  /* 0x0000902501007387 */ /* 0x0083e80000100800 */
[----:B-1----:R-:W3:Y:S04]  /*1a3e0*/  LDL R37, [R1+0x1188] ;  /* 0x0011880001257983 */ /* 0x002ee80000100800 */
[----:B------:R-:W3:Y:S04]  /*1a3f0*/  LDL.LU R18, [R1+0x284] ;  /* 0x0002840001127983 */ /* 0x000ee80000300800 */
[----:B------:R-:W-:Y:S04]  /*1a400*/  STL [R1+0x71c], R42 ;  /* 0x00071c2a01007387 */ /* 0x000fe80000100800 */
        /* <DEDUP_REMOVED lines=8> */
[----:B------:R-:W3:Y:S01]  /*1a490*/  @P0 LDG.E.U16 R7, desc[UR20][R4.64] ;  /* 0x0000001404070981 */ /* 0x000ee2000c1e1500 */
[----:B------:R-:W-:Y:S01]  /*1a4a0*/  @!P4 IMAD.IADD R32, R32, 0x1, -R68 ;  /* 0x000000012020c824 */ /* 0x000fe200078e0a44 */
[----:B------:R-:W-:-:S04]  /*1a4b0*/  ISETP.GT.U32.AND P4, PT, R68, R35, PT ;  /* 0x000000234400720c */ /* 0x000fc80003f84070 */
[C---:B------:R-:W-:Y:S02]  /*1a4c0*/  ISETP.GT.U32.AND P6, PT, R68.reuse, R32, PT ;  /* 0x000000204400720c */ /* 0x040fe40003fc4070 */
[----:B--2---:R-:W-:Y:S01]  /*1a4d0*/  ISETP.GT.U32.AND P3, PT, R68, R25, PT ;  /* 0x000000194400720c */ /* 0x004fe20003f64070 */
[----:B------:R0:W-:Y:S01]  /*1a4e0*/  STL [R1+0x748], R36 ;  /* 0x0007482401007387 */ /* 0x0001e20000100800 */
[----:B------:R-:W-:Y:S01]  /*1a4f0*/  IMAD R6, R6, UR4, RZ ;  /* 0x0000000406067c24 */ /* 0x000fe2000f8e02ff */
[----:B------:R-:W-:Y:S01]  /*1a500*/  PRMT R21, RZ, 0x7610, R21 ;  /* 0x00007610ff157816 */ /* 0x000fe20000000015 */
[----:B------:R-:W1:Y:S03]  /*1a510*/  LDCU UR4, c[0x0][0x3b0] ;  /* 0x00007600ff0477ac */ /* 0x000e660008000800 */
[----:B------:R-:W-:-:S04]  /*1a520*/  @!P4 IMAD.IADD R35, R35, 0x1, -R68 ;  /* 0x000000012323c824 */ /* 0x000fc800078e0a44 */
[--C-:B------:R-:W-:Y:S01]  /*1a530*/  @!P6 IMAD.IADD R32, R32, 0x1, -R68.reuse ;  /* 0x000000012020e824 */ /* 0x100fe200078e0a44 */
[----:B------:R-:W-:Y:S01]  /*1a540*/  STL [R1+0x2f4], R35 ;  /* 0x0002f42301007387 */ /* 0x000fe20000100800 */
[----:B------:R-:W-:-:S03]  /*1a550*/  @!P3 IMAD.IADD R25, R25, 0x1, -R68 ;  /* 0x000000011919b824 */ /* 0x000fc600078e0a44 */
[----:B0-----:R-:W2:Y:S04]  /*1a560*/  LDL.LU R36, [R1+0x270] ;  /* 0x0002700001247983 */ /* 0x001ea80000300800 */
[----:B------:R-:W-:Y:S04]  /*1a570*/  STL [R1+0x2e4], R32 ;  /* 0x0002e42001007387 */ /* 0x000fe80000100800 */
[----:B------:R-:W2:Y:S04]  /*1a580*/  LDL R43, [R1+0x11a8] ;  /* 0x0011a800012b7983 */ /* 0x000ea80000100800 */
[----:B---3--:R0:W-:Y:S04]  /*1a590*/  STL [R1+0x88], R7 ;  /* 0x0000880701007387 */ /* 0x0081e80000100800 */
[----:B----4-:R-:W-:Y:S04]  /*1a5a0*/  STL [R1+0x8c], R41 ;  /* 0x00008c2901007387 */ /* 0x010fe80000100800 */
[----:B------:R-:W3:Y:S01]  /*1a5b0*/  LDL R42, [R1+0x11c8] ;  /* 0x0011c800012a7983 */ /* 0x000ee20000100800 */
[----:B0-----:R-:W-:-:S04]  /*1a5c0*/  LEA R7, P3, R6, R72, 0x1 ;  /* 0x0000004806077211 */ /* 0x001fc800078608ff */
[----:B------:R-:W-:Y:S01]  /*1a5d0*/  LEA.HI.X.SX32 R6, R6, R69, 0x1, P3 ;  /* 0x0000004506067211 */ /* 0x000fe200018f0eff */
[----:B------:R0:W-:Y:S04]  /*1a5e0*/  STL [R1+0x77c], R7 ;  /* 0x00077c0701007387 */ /* 0x0001e80000100800 */
[----:B------:R4:W-:Y:S01]  /*1a5f0*/  STL [R1+0x778], R6 ;  /* 0x0007780601007387 */ /* 0x0009e20000100800 */
[----:B0-----:R-:W-:-:S04]  /*1a600*/  @P0 LOP3.LUT R7, R7, R6, RZ, 0x3c, !PT ;  /* 0x0000000607070212 */ /* 0x001fc800078e3cff */
[----:B----4-:R-:W-:-:S04]  /*1a610*/  @P0 LOP3.LUT R6, R7, R6, RZ, 0x3c, !PT ;  /* 0x0000000607060212 */ /* 0x010fc800078e3cff */
[----:B------:R-:W-:-:S05]  /*1a620*/  @P0 LOP3.LUT R7, R7, R6, RZ, 0x3c, !PT ;  /* 0x0000000607070212 */ /* 0x000fca00078e3cff */
[----:B------:R0:W4:Y:S01]  /*1a630*/  @P0 LDG.E.U16 R21, desc[UR20][R6.64] ;  /* 0x0000001406150981 */ /* 0x000122000c1e1500 */
[----:B------:R-:W-:Y:S02]  /*1a640*/  ISETP.GE.AND P4, PT, R40, RZ, PT ;  /* 0x000000ff2800720c */ /* 0x000fe40003f86270 */
[----:B------:R-:W-:Y:S01]  /*1a650*/  ISETP.GE.AND P6, PT, R37, RZ, PT ;  /* 0x000000ff2500720c */ /* 0x000fe20003fc6270 */
[----:B------:R-:W-:Y:S02]  /*1a660*/  IMAD.MOV.U32 R5, RZ, RZ, R35 ;  /* 0x000000ffff057224 */ /* 0x000fe400078e0023 */
[----:B------:R-:W-:Y:S01]  /*1a670*/  IMAD.MOV.U32 R4, RZ, RZ, R32 ;  /* 0x000000ffff047224 */ /* 0x000fe200078e0020 */
[----:B------:R-:W-:-:S07]  /*1a680*/  ISETP.GT.U32.AND P3, PT, R68, R18, PT ;  /* 0x000000124400720c */ /* 0x000fce0003f64070 */
[----:B------:R-:W-:Y:S02]  /*1a690*/  @!P4 IMAD.MOV R5, RZ, RZ, -R5 ;  /* 0x000000ffff05c224 */ /* 0x000fe400078e0a05 */
[----:B------:R-:W-:-:S03]  /*1a6a0*/  @!P6 IMAD.MOV R4, RZ, RZ, -R4 ;  /* 0x000000ffff04e224 */ /* 0x000fc600078e0a04 */
[C---:B------:R-:W-:Y:S02]  /*1a6b0*/  SEL R5, R73.reuse, R5, !P1 ;  /* 0x0000000549057207 */ /* 0x040fe40004800000 */
[----:B------:R-:W-:-:S03]  /*1a6c0*/  SEL R4, R73, R4, !P1 ;  /* 0x0000000449047207 */ /* 0x000fc60004800000 */
[----:B------:R-:W-:Y:S02]  /*1a6d0*/  IMAD R5, R5, UR5, RZ ;  /* 0x0000000505057c24 */ /* 0x000fe4000f8e02ff */
[----:B------:R-:W-:Y:S01]  /*1a6e0*/  @!P3 IMAD.IADD R18, R18, 0x1, -R68 ;  /* 0x000000011212b824 */ /* 0x000fe200078e0a44 */
[----:B------:R-:W-:Y:S01]  /*1a6f0*/  PRMT R38, RZ, 0x7610, R38 ;  /* 0x00007610ff267816 */ /* 0x000fe20000000026 */
[----:B-1----:R-:W-:Y:S01]  /*1a700*/  IMAD R4, R4, UR4, RZ ;  /* 0x0000000404047c24 */ /* 0x002fe2000f8e02ff */
[CC--:B------:R-:W-:Y:S01]  /*1a710*/  LEA R40, P6, R5.reuse, R72.reuse, 0x1 ;  /* 0x0000004805287211 */ /* 0x0c0fe200078c08ff */
[----:B------:R-:W1:Y:S03]  /*1a720*/  LDCU UR4, c[0x0][0x3b0] ;  /* 0x00007600ff0477ac */ /* 0x000e660008000800 */
[----:B------:R-:W-:Y:S01]  /*1a730*/  LEA R37, P3, R4, R72, 0x1 ;  /* 0x0000004804257211 */ /* 0x000fe200078608ff */
[----:B------:R-:W1:Y:S01]  /*1a740*/  LDCU UR5, c[0x0][0x3b0] ;  /* 0x00007600ff0577ac */ /* 0x000e620008000800 */
[----:B------:R-:W-:-:S02]  /*1a750*/  LEA.HI.X.SX32 R41, R5, R69, 0x1, P6 ;  /* 0x0000004505297211 */ /* 0x000fc400030f0eff */
[----:B0-----:R-:W-:Y:S01]  /*1a760*/  LEA.HI.X.SX32 R6, R4, R69, 0x1, P3 ;  /* 0x0000004504067211 */ /* 0x001fe200018f0eff */
[----:B------:R-:W-:Y:S02]  /*1a770*/  @P0 IMAD.MOV.U32 R4, RZ, RZ, R40 ;  /* 0x000000ffff040224 */ /* 0x000fe400078e0028 */
[----:B------:R-:W-:Y:S01]  /*1a780*/  @P0 IMAD.MOV.U32 R5, RZ, RZ, R41 ;  /* 0x000000ffff050224 */ /* 0x000fe200078e0029 */
[----:B------:R-:W-:-:S04]  /*1a790*/  PRMT R34, RZ, 0x7610, R34 ;  /* 0x00007610ff227816 */ /* 0x000fc80000000022 */
[----:B------:R0:W3:Y:S02]  /*1a7a0*/  @P0 LDG.E.U16 R38, desc[UR20][R4.64] ;  /* 0x0000001404260981 */ /* 0x0000e4000c1e1500 */
[----:B0-----:R-:W-:Y:S02]  /*1a7b0*/  @P0 IMAD.MOV.U32 R4, RZ, RZ, R37 ;  /* 0x000000ffff040224 */ /* 0x001fe400078e0025 */
[----:B------:R-:W-:-:S05]  /*1a7c0*/  @P0 IMAD.MOV.U32 R5, RZ, RZ, R6 ;  /* 0x000000ffff050224 */ /* 0x000fca00078e0006 */
[----:B------:R0:W3:Y:S04]  /*1a7d0*/  @P0 LDG.E.U16 R34, desc[UR20][R4.64] ;  /* 0x0000001404220981 */ /* 0x0000e8000c1e1500 */
[----:B----4-:R4:W-:Y:S04]  /*1a7e0*/  STL [R1+0x84], R21 ;  /* 0x0000841501007387 */ /* 0x0109e80000100800 */
[----:B----4-:R-:W4:Y:S01]  /*1a7f0*/  LDL R21, [R1+0x11e8] ;  /* 0x0011e80001157983 */ /* 0x010f220000100800 */
[C---:B------:R-:W-:Y:S02]  /*1a800*/  ISETP.GT.U32.AND P5, PT, R68.reuse, R22, PT ;  /* 0x000000164400720c */ /* 0x040fe40003fa4070 */
[----:B------:R-:W-:Y:S01]  /*1a810*/  ISETP.GT.U32.AND P4, PT, R68, R25, PT ;  /* 0x000000194400720c */ /* 0x000fe20003f84070 */
[----:B------:R-:W4:Y:S01]  /*1a820*/  LDL.LU R35, [R1+0x254] ;  /* 0x0002540001237983 */ /* 0x000f220000300800 */
[----:B--2---:R-:W-:-:S02]  /*1a830*/  ISETP.GE.AND P6, PT, R43, RZ, PT ;  /* 0x000000ff2b00720c */ /* 0x004fc40003fc6270 */
[----:B------:R-:W-:Y:S01]  /*1a840*/  ISETP.GT.U32.AND P3, PT, R68, R18, PT ;  /* 0x000000124400720c */ /* 0x000fe20003f64070 */
[----:B------:R-:W2:Y:S06]  /*1a850*/  LDL.LU R32, [R1+0x230] ;  /* 0x0002300001207983 */ /* 0x000eac0000300800 */
[----:B------:R-:W-:-:S05]  /*1a860*/  @!P5 IMAD.IADD R22, R22, 0x1, -R68 ;  /* 0x000000011616d824 */ /* 0x000fca00078e0a44 */
[C---:B------:R-:W-:Y:S01]  /*1a870*/  ISETP.GT.U32.AND P5, PT, R68.reuse, R22, PT ;  /* 0x000000164400720c */ /* 0x040fe20003fa4070 */
[----:B------:R-:W-:Y:S01]  /*1a880*/  @!P4 IMAD.IADD R25, R25, 0x1, -R68 ;  /* 0x000000011919c824 */ /* 0x000fe200078e0a44 */
[----:B------:R-:W-:-:S03]  /*1a890*/  ISETP.GT.U32.AND P4, PT, R68, R36, PT ;  /* 0x000000244400720c */ /* 0x000fc60003f84070 */
[----:B0-----:R-:W-:-:S08]  /*1a8a0*/  IMAD.MOV.U32 R5, RZ, RZ, R25 ;  /* 0x000000ffff057224 */ /* 0x001fd000078e0019 */
[--C-:B------:R-:W-:Y:S01]  /*1a8b0*/  @!P5 IMAD.IADD R22, R22, 0x1, -R68.reuse ;  /* 0x000000011616d824 */ /* 0x100fe200078e0a44 */
[----:B---3--:R-:W-:Y:S01]  /*1a8c0*/  ISETP.GE.AND P5, PT, R42, RZ, PT ;  /* 0x000000ff2a00720c */ /* 0x008fe20003fa6270 */
[----:B------:R0:W-:Y:S01]  /*1a8d0*/  STL [R1+0x2b4], R25 ;  /* 0x0002b41901007387 */ /* 0x0001e20000100800 */
[----:B------:R-:W-:Y:S02]  /*1a8e0*/  @!P4 IMAD.IADD R36, R36, 0x1, -R68 ;  /* 0x000000012424c824 */ /* 0x000fe400078e0a44 */
[----:B------:R-:W-:Y:S01]  /*1a8f0*/  IMAD.MOV.U32 R4, RZ, RZ, R22 ;  /* 0x000000ffff047224 */ /* 0x000fe200078e0016 */
[----:B------:R-:W-:Y:S01]  /*1a900*/  STL [R1+0x7ac], R40 ;  /* 0x0007ac2801007387 */ /* 0x000fe20000100800 */
[----:B------:R-:W-:-:S03]  /*1a910*/  @!P6 IMAD.MOV R5, RZ, RZ, -R5 ;  /* 0x000000ffff05e224 */ /* 0x000fc600078e0a05 */
[----:B------:R-:W-:Y:S01]  /*1a920*/  STL [R1+0x7dc], R37 ;  /* 0x0007dc2501007387 */ /* 0x000fe20000100800 */
[----:B------:R-:W-:-:S03]  /*1a930*/  ISETP.GT.U32.AND P6, PT, R68, R36, PT ;  /* 0x000000244400720c */ /* 0x000fc60003fc4070 */
[----:B------:R-:W-:Y:S01]  /*1a940*/  STL [R1+0x7a8], R41 ;  /* 0x0007a82901007387 */ /* 0x000fe20000100800 */
[----:B------:R-:W-:-:S03]  /*1a950*/  @!P5 IMAD.MOV R4, RZ, RZ, -R4 ;  /* 0x000000ffff04d224 */ /* 0x000fc600078e0a04 */
[----:B------:R-:W-:Y:S01]  /*1a960*/  STL [R1+0x298], R22 ;  /* 0x0002981601007387 */ /* 0x000fe20000100800 */
[----:B------:R-:W-:-:S03]  /*1a970*/  @!P3 IMAD.IADD R18, R18, 0x1, -R68 ;  /* 0x000000011212b824 */ /* 0x000fc600078e0a44 */
[----:B------:R3:W-:Y:S02]  /*1a980*/  STL [R1+0x7d8], R6 ;  /* 0x0007d80601007387 */ /* 0x0007e40000100800 */
[----:B------:R-:W-:Y:S02]  /*1a990*/  @!P6 IMAD.IADD R36, R36, 0x1, -R68 ;  /* 0x000000012424e824 */ /* 0x000fe400078e0a44 */
[----:B0-----:R-:W2:Y:S01]  /*1a9a0*/  LDL R25, [R1+0x11ec] ;  /* 0x0011ec0001197983 */ /* 0x001ea20000100800 */
[C---:B---3--:R-:W-:Y:S02]  /*1a9b0*/  SEL R6, R73.reuse, R5, !P1 ;  /* 0x0000000549067207 */ /* 0x048fe40004800000 */
[----:B------:R-:W-:Y:S01]  /*1a9c0*/  SEL R5, R73, R4, !P1 ;  /* 0x0000000449057207 */ /* 0x000fe20004800000 */
[----:B------:R-:W-:Y:S02]  /*1a9d0*/  IMAD.MOV.U32 R4, RZ, RZ, R18 ;  /* 0x000000ffff047224 */ /* 0x000fe400078e0012 */
[----:B------:R-:W-:Y:S01]  /*1a9e0*/  IMAD R6, R6, UR7, RZ ;  /* 0x0000000706067c24 */ /* 0x000fe2000f8e02ff */
[----:B------:R-:W-:Y:S01]  /*1a9f0*/  PRMT R39, RZ, 0x7610, R39 ;  /* 0x00007610ff277816 */ /* 0x000fe20000000027 */
[----:B-1----:R-:W-:Y:S01]  /*1aa00*/  IMAD R5, R5, UR4, RZ ;  /* 0x0000000405057c24 */ /* 0x002fe2000f8e02ff */
[----:B------:R-:W-:Y:S01]  /*1aa10*/  PRMT R7, RZ, 0x7610, R7 ;  /* 0x00007610ff077816 */ /* 0x000fe20000000007 */
[----:B------:R-:W0:Y:S03]  /*1aa20*/  LDCU UR4, c[0x0][0x3b0] ;  /* 0x00007600ff0477ac */ /* 0x000e260008000800 */
[----:B------:R-:W-:Y:S01]  /*1aa30*/  LEA R37, P6, R5, R72, 0x1 ;  /* 0x0000004805257211 */ /* 0x000fe200078c08ff */
[----:B------:R-:W1:Y:S01]  /*1aa40*/  LDCU UR7, c[0x0][0x3b0] ;  /* 0x00007600ff0777ac */ /* 0x000e620008000800 */
[----:B----4-:R-:W-:-:S02]  /*1aa50*/  ISETP.GE.AND P4, PT, R21, RZ, PT ;  /* 0x000000ff1500720c */ /* 0x010fc40003f86270 */
[----:B------:R-:W3:Y:S04]  /*1aa60*/  LDL R21, [R1+0x1218] ;  /* 0x0012180001157983 */ /* 0x000ee80000100800 */
[----:B------:R-:W-:Y:S07]  /*1aa70*/  STL [R1+0x284], R18 ;  /* 0x0002841201007387 */ /* 0x000fee0000100800 */
[----:B------:R-:W-:Y:S01]  /*1aa80*/  @!P4 IMAD.MOV R4, RZ, RZ, -R4 ;  /* 0x000000ffff04c224 */ /* 0x000fe200078e0a04 */
[C---:B------:R-:W-:Y:S01]  /*1aa90*/  LEA R22, P4, R6.reuse, R72, 0x1 ;  /* 0x0000004806167211 */ /* 0x040fe200078808ff */
[----:B------:R4:W-:Y:S03]  /*1aaa0*/  STL [R1+0x7c], R34 ;  /* 0x00007c2201007387 */ /* 0x0009e60000100800 */
[----:B------:R-:W-:-:S02]  /*1aab0*/  LEA.HI.X.SX32 R40, R6, R69, 0x1, P4 ;  /* 0x0000004506287211 */ /* 0x000fc400020f0eff */
[----:B------:R-:W-:Y:S01]  /*1aac0*/  SEL R6, R73, R4, !P1 ;  /* 0x0000000449067207 */ /* 0x000fe20004800000 */
[----:B------:R-:W-:Y:S01]  /*1aad0*/  @P0 IMAD.MOV.U32 R4, RZ, RZ, R22 ;  /* 0x000000ffff040224 */ /* 0x000fe200078e0016 */
[----:B----4-:R-:W4:Y:S04]  /*1aae0*/  LDL R34, [R1+0x123c] ;  /* 0x00123c0001227983 */ /* 0x010f280000100800 */
[----:B------:R-:W4:Y:S04]  /*1aaf0*/  LDL.LU R18, [R1+0x20c] ;  /* 0x00020c0001127983 */ /* 0x000f280000300800 */
[----:B------:R0:W-:Y:S02]  /*1ab00*/  STL [R1+0x80], R38 ;  /* 0x0000802601007387 */ /* 0x0001e40000100800 */
[----:B0-----:R-:W-:Y:S01]  /*1ab10*/  LEA.HI.X.SX32 R38, R5, R69, 0x1, P6 ;  /* 0x0000004505267211 */ /* 0x001fe200030f0eff */
[----:B------:R-:W-:-:S05]  /*1ab20*/  @P0 IMAD.MOV.U32 R5, RZ, RZ, R40 ;  /* 0x000000ffff050224 */ /* 0x000fca00078e0028 */
[----:B------:R0:W4:Y:S02]  /*1ab30*/  @P0 LDG.E.U16 R39, desc[UR20][R4.64] ;  /* 0x0000001404270981 */ /* 0x000124000c1e1500 */
[----:B0-----:R-:W-:Y:S02]  /*1ab40*/  @P0 IMAD.MOV.U32 R4, RZ, RZ, R37 ;  /* 0x000000ffff040224 */ /* 0x001fe400078e0025 */
[----:B------:R-:W-:-:S05]  /*1ab50*/  @P0 IMAD.MOV.U32 R5, RZ, RZ, R38 ;  /* 0x000000ffff050224 */ /* 0x000fca00078e0026 */
[----:B------:R0:W4:Y:S01]  /*1ab60*/  @P0 LDG.E.U16 R7, desc[UR20][R4.64] ;  /* 0x0000001404070981 */ /* 0x000122000c1e1500 */
[----:B--2---:R-:W-:-:S03]  /*1ab70*/  ISETP.GT.U32.AND P3, PT, R68, R32, PT ;  /* 0x000000204400720c */ /* 0x004fc60003f64070 */
[----:B------:R2:W-:Y:S01]  /*1ab80*/  STL [R1+0x80c], R22 ;  /* 0x00080c1601007387 */ /* 0x0005e20000100800 */
[----:B------:R-:W-:Y:S01]  /*1ab90*/  ISETP.GE.AND P4, PT, R25, RZ, PT ;  /* 0x000000ff1900720c */ /* 0x000fe20003f86270 */
[----:B------:R-:W-:Y:S01]  /*1aba0*/  IMAD R6, R6, UR5, RZ ;  /* 0x0000000506067c24 */ /* 0x000fe2000f8e02ff */
[----:B------:R-:W-:Y:S01]  /*1abb0*/  PRMT R30, RZ, 0x7610, R30 ;  /* 0x00007610ff1e7816 */ /* 0x000fe2000000001e */
[----:B------:R-:W-:Y:S01]  /*1abc0*/  STL [R1+0x270], R36 ;  /* 0x0002702401007387 */ /* 0x000fe20000100800 */
[----:B------:R-:W-:Y:S01]  /*1abd0*/  ISETP.GT.U32.AND P5, PT, R68, R35, PT ;  /* 0x000000234400720c */ /* 0x000fe20003fa4070 */
[----:B0-----:R-:W-:Y:S01]  /*1abe0*/  IMAD.MOV.U32 R4, RZ, RZ, R36 ;  /* 0x000000ffff047224 */ /* 0x001fe200078e0024 */
[----:B------:R-:W0:Y:S01]  /*1abf0*/  LDCU UR5, c[0x0][0x3b0] ;  /* 0x00007600ff0577ac */ /* 0x000e220008000800 */
[----:B------:R-:W-:Y:S04]  /*1ac00*/  STL [R1+0x83c], R37 ;  /* 0x00083c2501007387 */ /* 0x000fe80000100800 */
[----:B------:R-:W-:Y:S04]  /*1ac10*/  STL [R1+0x808], R40 ;  /* 0x0008082801007387 */ /* 0x000fe80000100800 */
[----:B------:R-:W4:Y:S04]  /*1ac20*/  LDL.LU R25, [R1+0x1e4] ;  /* 0x0001e40001197983 */ /* 0x000f280000300800 */
[----:B------:R-:W-:Y:S04]  /*1ac30*/  STL [R1+0x838], R38 ;  /* 0x0008382601007387 */ /* 0x000fe80000100800 */
[----:B--2---:R-:W2:Y:S01]  /*1ac40*/  LDL.LU R22, [R1+0x1bc] ;  /* 0x0001bc0001167983 */ /* 0x004ea20000300800 */
[----:B------:R-:W-:Y:S01]  /*1ac50*/  @!P3 IMAD.IADD R32, R32, 0x1, -R68 ;  /* 0x000000012020b824 */ /* 0x000fe200078e0a44 */
[----:B---3--:R-:W-:-:S02]  /*1ac60*/  ISETP.GE.AND P3, PT, R21, RZ, PT ;  /* 0x000000ff1500720c */ /* 0x008fc40003f66270 */
[----:B----4-:R3:W-:Y:S02]  /*1ac70*/  STL [R1+0x74], R7 ;  /* 0x0000740701007387 */ /* 0x0107e40000100800 */
[----:B---3--:R-:W-:-:S04]  /*1ac80*/  LEA R7, P6, R6, R72, 0x1 ;  /* 0x0000004806077211 */ /* 0x008fc800078c08ff */
[----:B------:R-:W-:Y:S01]  /*1ac90*/  LEA.HI.X.SX32 R21, R6, R69, 0x1, P6 ;  /* 0x0000004506157211 */ /* 0x000fe200030f0eff */
[----:B------:R3:W-:Y:S01]  /*1aca0*/  STL [R1+0x86c], R7 ;  /* 0x00086c0701007387 */ /* 0x0007e20000100800 */
[----:B------:R-:W-:-:S03]  /*1acb0*/  @P0 IMAD.MOV.U32 R6, RZ, RZ, R7 ;  /* 0x000000ffff060224 */ /* 0x000fc600078e0007 */
[----:B---3--:R-:W-:-:S05]  /*1acc0*/  @P0 IMAD.MOV.U32 R7, RZ, RZ, R21 ;  /* 0x000000ffff070224 */ /* 0x008fca00078e0015 */
[----:B------:R3:W4:Y:S01]  /*1acd0*/  @P0 LDG.E.U16 R30, desc[UR20][R6.64] ;  /* 0x00000014061e0981 */ /* 0x000722000c1e1500 */
[----:B------:R-:W-:-:S05]  /*1ace0*/  @!P5 IMAD.IADD R35, R35, 0x1, -R68 ;  /* 0x000000012323d824 */ /* 0x000fca00078e0a44 */
[C---:B------:R-:W-:Y:S01]  /*1acf0*/  ISETP.GT.U32.AND P5, PT, R68.reuse, R35, PT ;  /* 0x000000234400720c */ /* 0x040fe20003fa4070 */
[----:B------:R-:W-:Y:S01]  /*1ad00*/  @!P4 IMAD.MOV R4, RZ, RZ, -R4 ;  /* 0x000000ffff04c224 */ /* 0x000fe200078e0a04 */
[----:B------:R-:W-:-:S04]  /*1ad10*/  ISETP.GT.U32.AND P4, PT, R68, R32, PT ;  /* 0x000000204400720c */ /* 0x000fc80003f84070 */
[----:B------:R-:W-:-:S07]  /*1ad20*/  SEL R4, R73, R4, !P1 ;  /* 0x0000000449047207 */ /* 0x000fce0004800000 */
[----:B------:R-:W-:-:S04]  /*1ad30*/  @!P5 IMAD.IADD R35, R35, 0x1, -R68 ;  /* 0x000000012323d824 */ /* 0x000fc800078e0a44 */
[----:B------:R-:W-:Y:S01]  /*1ad40*/  IMAD.MOV.U32 R5, RZ, RZ, R35 ;  /* 0x000000ffff057224 */ /* 0x000fe200078e0023 */
[----:B------:R-:W-:Y:S01]  /*1ad50*/  ISETP.GE.AND P5, PT, R34, RZ, PT ;  /* 0x000000ff2200720c */ /* 0x000fe20003fa6270 */
[----:B------:R-:W-:Y:S02]  /*1ad60*/  IMAD R4, R4, UR12, RZ ;  /* 0x0000000c04047c24 */ /* 0x000fe4000f8e02ff */
[----:B------:R-:W-:Y:S02]  /*1ad70*/  @!P4 IMAD.IADD R32, R32, 0x1, -R68 ;  /* 0x000000012020c824 */ /* 0x000fe400078e0a44 */
[----:B------:R-:W-:Y:S01]  /*1ad80*/  @!P3 IMAD.MOV R5, RZ, RZ, -R5 ;  /* 0x000000ffff05b224 */ /* 0x000fe200078e0a05 */
[----:B---3--:R-:W-:Y:S01]  /*1ad90*/  LEA R6, P3, R4, R72, 0x1 ;  /* 0x0000004804067211 */ /* 0x008fe200078608ff */
[----:B------:R3:W-:Y:S01]  /*1ada0*/  STL [R1+0x254], R35 ;  /* 0x0002542301007387 */ /* 0x0007e20000100800 */
[----:B------:R-:W-:Y:S01]  /*1adb0*/  PRMT R29, RZ, 0x7610, R29 ;  /* 0x00007610ff1d7816 */ /* 0x000fe2000000001d */
[----:B------:R-:W0:Y:S01]  /*1adc0*/  LDCU UR12, c[0x0][0x3b0] ;  /* 0x00007600ff0c77ac */ /* 0x000e220008000800 */
[----:B------:R-:W-:-:S02]  /*1add0*/  SEL R5, R73, R5, !P1 ;  /* 0x0000000549057207 */ /* 0x000fc40004800000 */
[----:B------:R-:W-:Y:S01]  /*1ade0*/  LEA.HI.X.SX32 R7, R4, R69, 0x1, P3 ;  /* 0x0000004504077211 */ /* 0x000fe200018f0eff */
[----:B------:R-:W-:Y:S02]  /*1adf0*/  IMAD.MOV.U32 R4, RZ, RZ, R32 ;  /* 0x000000ffff047224 */ /* 0x000fe400078e0020 */
[----:B------:R-:W-:Y:S01]  /*1ae00*/  IMAD R5, R5, UR4, RZ ;  /* 0x0000000405057c24 */ /* 0x000fe2000f8e02ff */
[----:B------:R1:W-:Y:S01]  /*1ae10*/  STL [R1+0x868], R21 ;  /* 0x0008681501007387 */ /* 0x0003e20000100800 */
[----:B------:R-:W-:Y:S01]  /*1ae20*/  @!P5 IMAD.MOV R4, RZ, RZ, -R4 ;  /* 0x000000ffff04d224 */ /* 0x000fe200078e0a04 */
[----:B------:R-:W-:Y:S01]  /*1ae30*/  PRMT R13, RZ, 0x7610, R13 ;  /* 0x00007610ff0d7816 */ /* 0x000fe2000000000d */
[----:B------:R-:W0:Y:S01]  /*1ae40*/  LDCU UR4, c[0x0][0x3b0] ;  /* 0x00007600ff0477ac */ /* 0x000e220008000800 */
[----:B---3--:R-:W-:Y:S01]  /*1ae50*/  LEA R35, P5, R5, R72, 0x1 ;  /* 0x0000004805237211 */ /* 0x008fe200078a08ff */
[----:B------:R0:W3:Y:S01]  /*1ae60*/  @P0 LDG.E.U16 R29, desc[UR20][R6.64] ;  /* 0x00000014061d0981 */ /* 0x0000e2000c1e1500 */
[----:B------:R-:W-:-:S02]  /*1ae70*/  SEL R4, R73, R4, !P1 ;  /* 0x0000000449047207 */ /* 0x000fc40004800000 */
[----:B------:R-:W-:Y:S01]  /*1ae80*/  LEA.HI.X.SX32 R36, R5, R69, 0x1, P5 ;  /* 0x0000004505247211 */ /* 0x000fe200028f0eff */
[----:B-1----:R-:W3:Y:S04]  /*1ae90*/  LDL.LU R21, [R1+0x1b0] ;  /* 0x0001b00001157983 */ /* 0x002ee80000300800 */
[----:B------:R-:W-:Y:S01]  /*1aea0*/  @P0 IMAD.MOV.U32 R5, RZ, RZ, R36 ;  /* 0x000000ffff050224 */ /* 0x000fe200078e0024 */
[----:B----4-:R1:W-:Y:S04]  /*1aeb0*/  STL [R1+0x70], R30 ;  /* 0x0000701e01007387 */ /* 0x0103e80000100800 */
[----:B-1----:R-:W4:Y:S04]  /*1aec0*/  LDL R30, [R1+0x124c] ;  /* 0x00124c00011e7983 */ /* 0x002f280000100800 */
[----:B------:R-:W-:Y:S04]  /*1aed0*/  STL [R1+0x78], R39 ;  /* 0x0000782701007387 */ /* 0x000fe80000100800 */
[----:B------:R0:W-:Y:S02]  /*1aee0*/  STL [R1+0x89c], R6 ;  /* 0x00089c0601007387 */ /* 0x0001e40000100800 */
[----:B0-----:R-:W-:Y:S01]  /*1aef0*/  IMAD R6, R4, UR5, RZ ;  /* 0x0000000504067c24 */ /* 0x001fe2000f8e02ff */
[----:B------:R-:W-:Y:S01]  /*1af00*/  ISETP.GT.U32.AND P6, PT, R68, R18, PT ;  /* 0x000000124400720c */ /* 0x000fe20003fc4070 */
[----:B------:R-:W-:Y:S01]  /*1af10*/  @P0 IMAD.MOV.U32 R4, RZ, RZ, R35 ;  /* 0x000000ffff040224 */ /* 0x000fe200078e0023 */
[----:B------:R0:W-:Y:S01]  /*1af20*/  STL [R1+0x230], R32 ;  /* 0x0002302001007387 */ /* 0x0001e20000100800 */
[----:B------:R-:W-:Y:S01]  /*1af30*/  PRMT R33, RZ, 0x7610, R33 ;  /* 0x00007610ff217816 */ /* 0x000fe20000000021 */
[----:B------:R-:W1:Y:S02]  /*1af40*/  LDCU UR5, c[0x0][0x3b0] ;  /* 0x00007600ff0577ac */ /* 0x000e640008000800 */
[----:B------:R-:W4:Y:S04]  /*1af50*/  @P0 LDG.E.U16 R13, desc[UR20][R4.64] ;  /* 0x00000014040d0981 */ /* 0x000f28000c1e1500 */
[----:B------:R1:W-:Y:S03]  /*1af60*/  STL [R1+0x898], R7 ;  /* 0x0008980701007387 */ /* 0x0003e60000100800 */
[----:B------:R-:W-:Y:S01]  /*1af70*/  @!P6 IMAD.IADD R18, R18, 0x1, -R68 ;  /* 0x000000011212e824 */ /* 0x000fe200078e0a44 */
[----:B------:R-:W4:Y:S01]  /*1af80*/  LDL R34, [R1+0x127c] ;  /* 0x00127c0001227983 */ /* 0x000f220000100800 */
[----:B--2---:R-:W-:-:S03]  /*1af90*/  ISETP.GT.U32.AND P6, PT, R68, R22, PT ;  /* 0x000000164400720c */ /* 0x004fc60003fc4070 */
[----:B------:R-:W-:Y:S01]  /*1afa0*/  ISETP.GT.U32.AND P3, PT, R68, R18, PT ;  /* 0x000000124400720c */ /* 0x000fe20003f64070 */
[----:B0-----:R-:W2:Y:S04]  /*1afb0*/  LDL R32, [R1+0x1284] ;  /* 0x0012840001207983 */ /* 0x001ea80000100800 */
[----:B---3--:R0:W-:Y:S05]  /*1afc0*/  STL [R1+0x6c], R29 ;  /* 0x00006c1d01007387 */ /* 0x0081ea0000100800 */
[----:B------:R-:W-:Y:S01]  /*1afd0*/  @!P6 IMAD.IADD R22, R22, 0x1, -R68 ;  /* 0x000000011616e824 */ /* 0x000fe200078e0a44 */
[----:B-1----:R-:W-:-:S02]  /*1afe0*/  LEA R7, P6, R6, R72, 0x1 ;  /* 0x0000004806077211 */ /* 0x002fc400078c08ff */
[----:B------:R-:W-:Y:S01]  /*1aff0*/  @!P3 IMAD.IADD R18, R18, 0x1, -R68 ;  /* 0x000000011212b824 */ /* 0x000fe200078e0a44 */
[----:B0-----:R-:W3:Y:S01]  /*1b000*/  LDL.LU R29, [R1+0x1a0] ;  /* 0x0001a000011d7983 */ /* 0x001ee20000300800 */
[----:B------:R-:W-:-:S03]  /*1b010*/  LEA.HI.X.SX32 R6, R6, R69, 0x1, P6 ;  /* 0x0000004506067211 */ /* 0x000fc600030f0eff */
[----:B------:R-:W-:Y:S01]  /*1b020*/  STL [R1+0x8cc], R35 ;  /* 0x0008cc2301007387 */ /* 0x000fe20000100800 */
[----:B----4-:R-:W-:-:S03]  /*1b030*/  ISETP.GE.AND P5, PT, R30, RZ, PT ;  /* 0x000000ff1e00720c */ /* 0x010fc60003fa6270 */
[----:B------:R-:W4:Y:S04]  /*1b040*/  LDL R30, [R1+0x12ac] ;  /* 0x0012ac00011e7983 */ /* 0x000f280000100800 */
[----:B------:R-:W-:Y:S04]  /*1b050*/  STL [R1+0x8c8], R36 ;  /* 0x0008c82401007387 */ /* 0x000fe80000100800 */
[----:B------:R-:W-:Y:S04]  /*1b060*/  STL [R1+0x20c], R18 ;  /* 0x00020c1201007387 */ /* 0x000fe80000100800 */
[----:B------:R0:W-:Y:S04]  /*1b070*/  STL [R1+0x68], R13 ;  /* 0x0000680d01007387 */ /* 0x0001e80000100800 */
[----:B0-----:R-:W4:Y:S04]  /*1b080*/  LDL.LU R13, [R1+0x190] ;  /* 0x00019000010d7983 */ /* 0x001f280000300800 */
[----:B------:R0:W-:Y:S04]  /*1b090*/  STL [R1+0x8fc], R7 ;  /* 0x0008fc0701007387 */ /* 0x0001e80000100800 */
[----:B------:R1:W-:Y:S01]  /*1b0a0*/  STL [R1+0x8f8], R6 ;  /* 0x0008f80601007387 */ /* 0x0003e20000100800 */
[----:B0-----:R-:W-:-:S04]  /*1b0b0*/  @P0 LOP3.LUT R7, R7, R6, RZ, 0x3c, !PT ;  /* 0x0000000607070212 */ /* 0x001fc800078e3cff */
[----:B-1----:R-:W-:-:S04]  /*1b0c0*/  @P0 LOP3.LUT R6, R7, R6, RZ, 0x3c, !PT ;  /* 0x0000000607060212 */ /* 0x002fc800078e3cff */
[----:B------:R-:W-:-:S05]  /*1b0d0*/  @P0 LOP3.LUT R7, R7, R6, RZ, 0x3c, !PT ;  /* 0x0000000607070212 */ /* 0x000fca00078e3cff */
[----:B------:R0:W4:Y:S01]  /*1b0e0*/  @P0 LDG.E.U16 R33, desc[UR20][R6.64] ;  /* 0x0000001406210981 */ /* 0x000122000c1e1500 */
[C---:B------:R-:W-:Y:S02]  /*1b0f0*/  ISETP.GT.U32.AND P4, PT, R68.reuse, R25, PT ;  /* 0x000000194400720c */ /* 0x040fe40003f84070 */
[----:B------:R-:W-:-:S11]  /*1b100*/  ISETP.GT.U32.AND P3, PT, R68, R21, PT ;  /* 0x000000154400720c */ /* 0x000fd60003f64070 */
[----:B------:R-:W-:-:S05]  /*1b110*/  @!P4 IMAD.IADD R25, R25, 0x1, -R68 ;  /* 0x000000011919c824 */ /* 0x000fca00078e0a44 */
[C---:B------:R-:W-:Y:S01]  /*1b120*/  ISETP.GT.U32.AND P4, PT, R68.reuse, R25, PT ;  /* 0x000000194400720c */ /* 0x040fe20003f84070 */
[----:B------:R-:W-:Y:S01]  /*1b130*/  @!P3 IMAD.IADD R21, R21, 0x1, -R68 ;  /* 0x000000011515b824 */ /* 0x000fe200078e0a44 */
[----:B------:R-:W-:Y:S01]  /*1b140*/  ISETP.GT.U32.AND P6, PT, R68, R22, PT ;  /* 0x000000164400720c */ /* 0x000fe20003fc4070 */
[----:B------:R-:W-:-:S10]  /*1b150*/  IMAD.MOV.U32 R5, RZ, RZ, R18 ;  /* 0x000000ffff057224 */ /* 0x000fd400078e0012 */
[--C-:B------:R-:W-:Y:S01]  /*1b160*/  @!P4 IMAD.IADD R25, R25, 0x1, -R68.reuse ;  /* 0x000000011919c824 */ /* 0x100fe200078e0a44 */
[----:B------:R-:W-:Y:S02]  /*1b170*/  ISETP.GE.AND P4, PT, R34, RZ, PT ;  /* 0x000000ff2200720c */ /* 0x000fe40003f86270 */
[----:B------:R-:W-:Y:S01]  /*1b180*/  ISETP.GT.U32.AND P3, PT, R68, R21, PT ;  /* 0x000000154400720c */ /* 0x000fe20003f64070 */
[----:B------:R-:W-:Y:S02]  /*1b190*/  IMAD.MOV.U32 R4, RZ, RZ, R25 ;  /* 0x000000ffff047224 */ /* 0x000fe400078e0019 */
[----:B------:R-:W-:Y:S01]  /*1b1a0*/  @!P5 IMAD.MOV R5, RZ, RZ, -R5 ;  /* 0x000000ffff05d224 */ /* 0x000fe200078e0a05 */
[----:B--2---:R-:W-:Y:S01]  /*1b1b0*/  ISETP.GE.AND P5, PT, R32, RZ, PT ;  /* 0x000000ff2000720c */ /* 0x004fe20003fa6270 */
[----:B------:R-:W-:-:S06]  /*1b1c0*/  @!P6 IMAD.IADD R22, R22, 0x1, -R68 ;  /* 0x000000011616e824 */ /* 0x000fcc00078e0a44 */
[----:B------:R-:W-:Y:S01]  /*1b1d0*/  @!P4 IMAD.MOV R4, RZ, RZ, -R4 ;  /* 0x000000ffff04c224 */ /* 0x000fe200078e0a04 */
[----:B---3--:R-:W-:Y:S02]  /*1b1e0*/  ISETP.GT.U32.AND P4, PT, R68, R29, PT ;  /* 0x0000001d4400720c */ /* 0x008fe40003f84070 */
[C---:B0-----:R-:W-:Y:S02]  /*1b1f0*/  SEL R6, R73.reuse, R5, !P1 ;  /* 0x0000000549067207 */ /* 0x041fe40004800000 */
[----:B------:R-:W-:Y:S01]  /*1b200*/  SEL R4, R73, R4, !P1 ;  /* 0x0000000449047207 */ /* 0x000fe20004800000 */
[----:B------:R-:W-:Y:S01]  /*1b210*/  @!P3 IMAD.IADD R21, R21, 0x1, -R68 ;  /* 0x000000011515b824 */ /* 0x000fe200078e0a44 */
[----:B------:R0:W-:Y:S01]  /*1b220*/  STL [R1+0x1e4], R25 ;  /* 0x0001e41901007387 */ /* 0x0001e20000100800 */
[----:B------:R-:W-:Y:S01]  /*1b230*/  IMAD R7, R6, UR4, RZ ;  /* 0x0000000406077c24 */ /* 0x000fe2000f8e02ff */
[----:B------:R-:W-:Y:S01]  /*1b240*/  PRMT R26, RZ, 0x7610, R26 ;  /* 0x00007610ff1a7816 */ /* 0x000fe2000000001a */
[----:B------:R-:W-:Y:S01]  /*1b250*/  IMAD.MOV.U32 R5, RZ, RZ, R22 ;  /* 0x000000ffff057224 */ /* 0x000fe200078e0016 */
[----:B------:R-:W2:Y:S01]  /*1b260*/  LDL.LU R18, [R1+0x178] ;  /* 0x0001780001127983 */ /* 0x000ea20000300800 */
[----:B------:R-:W-:Y:S01]  /*1b270*/  IMAD R6, R4, UR5, RZ ;  /* 0x0000000504067c24 */ /* 0x000fe2000f8e02ff */
[----:B------:R-:W-:Y:S01]  /*1b280*/  PRMT R9, RZ, 0x7610, R9 ;  /* 0x00007610ff097816 */ /* 0x000fe20000000009 */
[----:B------:R-:W-:Y:S01]  /*1b290*/  @!P5 IMAD.MOV R5, RZ, RZ, -R5 ;  /* 0x000000ffff05d224 */ /* 0x000fe200078e0a05 */
[----:B------:R-:W-:Y:S01]  /*1b2a0*/  PRMT R31, RZ, 0x7610, R31 ;  /* 0x00007610ff1f7816 */ /* 0x000fe2000000001f */
[----:B------:R-:W-:Y:S01]  /*1b2b0*/  @!P4 IMAD.IADD R29, R29, 0x1, -R68 ;  /* 0x000000011d1dc824 */ /* 0x000fe200078e0a44 */
[----:B0-----:R-:W3:Y:S01]  /*1b2c0*/  LDL.LU R25, [R1+0x15c] ;  /* 0x00015c0001197983 */ /* 0x001ee20000300800 */
[----:B------:R-:W-:Y:S01]  /*1b2d0*/  IMAD.MOV.U32 R4, RZ, RZ, R21 ;  /* 0x000000ffff047224 */ /* 0x000fe200078e0015 */
[C---:B------:R-:W-:Y:S01]  /*1b2e0*/  LEA R32, P5, R7.reuse, R72, 0x1 ;  /* 0x0000004807207211 */ /* 0x040fe200078a08ff */
[----:B------:R-:W0:Y:S01]  /*1b2f0*/  LDCU UR4, c[0x0][0x3b0] ;  /* 0x00007600ff0477ac */ /* 0x000e220008000800 */
[----:B------:R-:W-:Y:S01]  /*1b300*/  STL [R1+0x1bc], R22 ;  /* 0x0001bc1601007387 */ /* 0x000fe20000100800 */
[----:B------:R-:W-:Y:S01]  /*1b310*/  PRMT R23, RZ, 0x7610, R23 ;  /* 0x00007610ff177816 */ /* 0x000fe20000000017 */
[----:B------:R-:W1:Y:S02]  /*1b320*/  LDCU UR5, c[0x0][0x3b0] ;  /* 0x00007600ff0577ac */ /* 0x000e640008000800 */
[----:B------:R0:W-:Y:S01]  /*1b330*/  STL [R1+0x1b0], R21 ;  /* 0x0001b01501007387 */ /* 0x0001e20000100800 */
[----:B------:R-:W-:-:S03]  /*1b340*/  LEA.HI.X.SX32 R7, R7, R69, 0x1, P5 ;  /* 0x0000004507077211 */ /* 0x000fc600028f0eff */
[----:B------:R-:W2:Y:S01]  /*1b350*/  LDL R34, [R1+0x12b4] ;  /* 0x0012b40001227983 */ /* 0x000ea20000100800 */
[----:B0-----:R-:W-:-:S04]  /*1b360*/  LEA R21, P4, R6, R72, 0x1 ;  /* 0x0000004806157211 */ /* 0x001fc800078808ff */
[----:B------:R-:W-:Y:S01]  /*1b370*/  LEA.HI.X.SX32 R22, R6, R69, 0x1, P4 ;  /* 0x0000004506167211 */ /* 0x000fe200020f0eff */
[----:B------:R-:W-:-:S05]  /*1b380*/  @P0 IMAD.MOV.U32 R6, RZ, RZ, R32 ;  /* 0x000000ffff060224 */ /* 0x000fca00078e0020 */
[----:B------:R0:W2:Y:S02]  /*1b390*/  @P0 LDG.E.U16 R26, desc[UR20][R6.64] ;  /* 0x00000014061a0981 */ /* 0x0000a4000c1e1500 */
[----:B0-----:R-:W-:Y:S01]  /*1b3a0*/  @P0 IMAD.MOV.U32 R6, RZ, RZ, R21 ;  /* 0x000000ffff060224 */ /* 0x001fe200078e0015 */
[----:B----4-:R-:W-:Y:S02]  /*1b3b0*/  ISETP.GE.AND P6, PT, R30, RZ, PT ;  /* 0x000000ff1e00720c */ /* 0x010fe40003fc6270 */
[----:B------:R-:W4:Y:S04]  /*1b3c0*/  LDL R30, [R1+0x1248] ;  /* 0x00124800011e7983 */ /* 0x000f280000100800 */
[----:B------:R-:W-:Y:S04]  /*1b3d0*/  STL [R1+0x92c], R32 ;  /* 0x00092c2001007387 */ /* 0x000fe80000100800 */
[----:B------:R-:W-:Y:S04]  /*1b3e0*/  STL [R1+0x64], R33 ;  /* 0x0000642101007387 */ /* 0x000fe80000100800 */
[----:B------:R-:W-:Y:S04]  /*1b3f0*/  STL [R1+0x95c], R21 ;  /* 0x00095c1501007387 */ /* 0x000fe80000100800 */
[----:B------:R0:W-:Y:S02]  /*1b400*/  STL [R1+0x928], R7 ;  /* 0x0009280701007387 */ /* 0x0001e40000100800 */
[----:B0-----:R-:W-:-:S05]  /*1b410*/  @P0 IMAD.MOV.U32 R7, RZ, RZ, R22 ;  /* 0x000000ffff070224 */ /* 0x001fca00078e0016 */
[----:B------:R-:W2:Y:S01]  /*1b420*/  @P0 LDG.E.U16 R9, desc[UR20][R6.64] ;  /* 0x0000001406090981 */ /* 0x000ea2000c1e1500 */
[C---:B------:R-:W-:Y:S01]  /*1b430*/  ISETP.GT.U32.AND P3, PT, R68.reuse, R13, PT ;  /* 0x0000000d4400720c */ /* 0x040fe20003f64070 */
[----:B------:R-:W-:Y:S01]  /*1b440*/  @!P6 IMAD.MOV R4, RZ, RZ, -R4 ;  /* 0x000000ffff04e224 */ /* 0x000fe200078e0a04 */
[----:B------:R-:W-:Y:S02]  /*1b450*/  ISETP.GT.U32.AND P6, PT, R68, R29, PT ;  /* 0x0000001d4400720c */ /* 0x000fe40003fc4070 */
[C---:B------:R-:W-:Y:S02]  /*1b460*/  SEL R5, R73.reuse, R5, !P1 ;  /* 0x0000000549057207 */ /* 0x040fe40004800000 */
[----:B------:R-:W-:-:S03]  /*1b470*/  SEL R4, R73, R4, !P1 ;  /* 0x0000000449047207 */ /* 0x000fc60004800000 */
[----:B------:R-:W-:Y:S01]  /*1b480*/  IMAD R5, R5, UR7, RZ ;  /* 0x0000000705057c24 */ /* 0x000fe2000f8e02ff */
[----:B------:R0:W-:Y:S01]  /*1b490*/  STL [R1+0x958], R22 ;  /* 0x0009581601007387 */ /* 0x0001e20000100800 */
[----:B------:R-:W-:Y:S01]  /*1b4a0*/  IMAD R4, R4, UR12, RZ ;  /* 0x0000000c04047c24 */ /* 0x000fe2000f8e02ff */
[----:B------:R-:W1:Y:S01]  /*1b4b0*/  LDCU UR7, c[0x0][0x3b0] ;  /* 0x00007600ff0777ac */ /* 0x000e620008000800 */
[--C-:B------:R-:W-:Y:S01]  /*1b4c0*/  @!P3 IMAD.IADD R13, R13, 0x1, -R68.reuse ;  /* 0x000000010d0db824 */ /* 0x100fe200078e0a44 */
[----:B------:R-:W3:Y:S01]  /*1b4d0*/  LDL R21, [R1+0x1028] ;  /* 0x0010280001157983 */ /* 0x000ee20000100800 */
[----:B------:R-:W-:Y:S01]  /*1b4e0*/  LEA R32, P3, R5, R72, 0x1 ;  /* 0x0000004805207211 */ /* 0x000fe200078608ff */
[----:B------:R-:W-:Y:S01]  /*1b4f0*/  @!P6 IMAD.IADD R29, R29, 0x1, -R68 ;  /* 0x000000011d1de824 */ /* 0x000fe200078e0a44 */
[----:B------:R-:W-:Y:S01]  /*1b500*/  PRMT R27, RZ, 0x7610, R27 ;  /* 0x00007610ff1b7816 */ /* 0x000fe2000000001b */
[----:B------:R-:W1:Y:S01]  /*1b510*/  LDCU UR12, c[0x0][0x3b0] ;  /* 0x00007600ff0c77ac */ /* 0x000e620008000800 */
[----:B0-----:R-:W3:Y:S01]  /*1b520*/  LDL R22, [R1+0x1198] ;  /* 0x0011980001167983 */ /* 0x001ee20000100800 */
[----:B------:R-:W-:-:S05]  /*1b530*/  LEA.HI.X.SX32 R33, R5, R69, 0x1, P3 ;  /* 0x0000004505217211 */ /* 0x000fca00018f0eff */
[----:B------:R-:W-:Y:S01]  /*1b540*/  @P0 IMAD.MOV.U32 R5, RZ, RZ, R33 ;  /* 0x000000ffff050224 */ /* 0x000fe200078e0021 */
[----:B--2---:R0:W-:Y:S04]  /*1b550*/  STL [R1+0x5c], R9 ;  /* 0x00005c0901007387 */ /* 0x0041e80000100800 */
[----:B0-----:R-:W2:Y:S04]  /*1b560*/  LDL.LU R9, [R1+0x110] ;  /* 0x0001100001097983 */ /* 0x001ea80000300800 */
[----:B------:R0:W-:Y:S02]  /*1b570*/  STL [R1+0x60], R26 ;  /* 0x0000601a01007387 */ /* 0x0001e40000100800 */
[----:B0-----:R-:W-:-:S04]  /*1b580*/  LEA R26, P6, R4, R72, 0x1 ;  /* 0x00000048041a7211 */ /* 0x001fc800078c08ff */
[----:B------:R-:W-:Y:S01]  /*1b590*/  LEA.HI.X.SX32 R6, R4, R69, 0x1, P6 ;  /* 0x0000004504067211 */ /* 0x000fe200030f0eff */
[----:B------:R-:W-:-:S05]  /*1b5a0*/  @P0 IMAD.MOV.U32 R4, RZ, RZ, R32 ;  /* 0x000000ffff040224 */ /* 0x000fca00078e0020 */
[----:B------:R0:W2:Y:S02]  /*1b5b0*/  @P0 LDG.E.U16 R31, desc[UR20][R4.64] ;  /* 0x00000014041f0981 */ /* 0x0000a4000c1e1500 */
[----:B0-----:R-:W-:Y:S02]  /*1b5c0*/  @P0 IMAD.MOV.U32 R4, RZ, RZ, R26 ;  /* 0x000000ffff040224 */ /* 0x001fe400078e001a */
[----:B------:R-:W-:-:S05]  /*1b5d0*/  @P0 IMAD.MOV.U32 R5, RZ, RZ, R6 ;  /* 0x000000ffff050224 */ /* 0x000fca00078e0006 */
[----:B------:R0:W2:Y:S01]  /*1b5e0*/  @P0 LDG.E.U16 R23, desc[UR20][R4.64] ;  /* 0x0000001404170981 */ /* 0x0000a2000c1e1500 */
[----:B------:R-:W-:-:S13]  /*1b5f0*/  ISETP.GT.U32.AND P5, PT, R68, R18, PT ;  /* 0x000000124400720c */ /* 0x000fda0003fa4070 */
[--C-:B------:R-:W-:Y:S01]  /*1b600*/  @!P5 IMAD.IADD R18, R18, 0x1, -R68.reuse ;  /* 0x000000011212d824 */ /* 0x100fe200078e0a44 */
[----:B------:R-:W-:Y:S01]  /*1b610*/  ISETP.GT.U32.AND P5, PT, R68, R13, PT ;  /* 0x0000000d4400720c */ /* 0x000fe20003fa4070 */
[----:B------:R-:W-:Y:S04]  /*1b620*/  STL [R1+0x98c], R32 ;  /* 0x00098c2001007387 */ /* 0x000fe80000100800 */
[----:B------:R-:W-:Y:S04]  /*1b630*/  STL [R1+0x1a0], R29 ;  /* 0x0001a01d01007387 */ /* 0x000fe80000100800 */
[----:B------:R1:W-:Y:S04]  /*1b640*/  STL [R1+0x9bc], R26 ;  /* 0x0009bc1a01007387 */ /* 0x0003e80000100800 */
[----:B------:R-:W-:Y:S01]  /*1b650*/  STL [R1+0x988], R33 ;  /* 0x0009882101007387 */ /* 0x000fe20000100800 */
[----:B------:R-:W-:-:S03]  /*1b660*/  @!P5 IMAD.IADD R13, R13, 0x1, -R68 ;  /* 0x000000010d0dd824 */ /* 0x000fc600078e0a44 */
[----:B------:R-:W-:Y:S01]  /*1b670*/  STL [R1+0x9b8], R6 ;  /* 0x0009b80601007387 */ /* 0x000fe20000100800 */
[----:B0-----:R-:W-:-:S03]  /*1b680*/  IMAD.MOV.U32 R4, RZ, RZ, R13 ;  /* 0x000000ffff047224 */ /* 0x001fc600078e000d */
[----:B-1----:R-:W2:Y:S01]  /*1b690*/  LDL.LU R26, [R1+0x390] ;  /* 0x00039000011a7983 */ /* 0x002ea20000300800 */
[----:B---3--:R-:W-:Y:S02]  /*1b6a0*/  ISETP.GT.U32.AND P4, PT, R68, R25, PT ;  /* 0x000000194400720c */ /* 0x008fe40003f84070 */
[----:B------:R-:W-:Y:S02]  /*1b6b0*/  ISETP.GE.AND P3, PT, R34, RZ, PT ;  /* 0x000000ff2200720c */ /* 0x000fe40003f66270 */
[----:B----4-:R-:W-:Y:S01]  /*1b6c0*/  ISETP.GE.AND P6, PT, R30, RZ, PT ;  /* 0x000000ff1e00720c */ /* 0x010fe20003fc6270 */
[----:B------:R-:W-:Y:S01]  /*1b6d0*/  IMAD.MOV.U32 R5, RZ, RZ, R29 ;  /* 0x000000ffff057224 */ /* 0x000fe200078e001d */
[----:B--2---:R0:W-:Y:S04]  /*1b6e0*/  STL [R1+0x54], R23 ;  /* 0x0000541701007387 */ /* 0x0041e80000100800 */
[----:B0-----:R-:W2:Y:S04]  /*1b6f0*/  LDL.LU R23, [R1+0x394] ;  /* 0x0003940001177983 */ /* 0x001ea80000300800 */
[----:B------:R0:W-:Y:S04]  /*1b700*/  STL [R1+0x190], R13 ;  /* 0x0001900d01007387 */ /* 0x0001e80000100800 */
[----:B0-----:R-:W3:Y:S01]  /*1b710*/  LDL R13, [R1+0xf84] ;  /* 0x000f8400010d7983 */ /* 0x001ee20000100800 */
[----:B------:R-:W-:Y:S01]  /*1b720*/  @!P4 IMAD.IADD R25, R25, 0x1, -R68 ;  /* 0x000000011919c824 */ /* 0x000fe200078e0a44 */
[----:B------:R-:W-:Y:S01]  /*1b730*/  ISETP.GT.U32.AND P5, PT, R68, R18, PT ;  /* 0x000000124400720c */ /* 0x000fe20003fa4070 */
[----:B------:R-:W-:-:S03]  /*1b740*/  @!P3 IMAD.MOV R5, RZ, RZ, -R5 ;  /* 0x000000ffff05b224 */ /* 0x000fc600078e0a05 */
[C---:B------:R-:W-:Y:S01]  /*1b750*/  ISETP.GT.U32.AND P4, PT, R68.reuse, R25, PT ;  /* 0x000000194400720c */ /* 0x040fe20003f84070 */
[----:B------:R-:W-:Y:S01]  /*1b760*/  @!P6 IMAD.MOV R4, RZ, RZ, -R4 ;  /* 0x000000ffff04e224 */ /* 0x000fe200078e0a04 */
[C---:B------:R-:W-:Y:S02]  /*1b770*/  SEL R5, R73.reuse, R5, !P1 ;  /* 0x0000000549057207 */ /* 0x040fe40004800000 */
[----:B------:R-:W-:Y:S02]  /*1b780*/  ISETP.GT.U32.AND P3, PT, R68, R9, PT ;  /* 0x000000094400720c */ /* 0x000fe40003f64070 */
[----:B------:R-:W-:Y:S01]  /*1b790*/  SEL R4, R73, R4, !P1 ;  /* 0x0000000449047207 */ /* 0x000fe20004800000 */
[----:B------:R-:W-:Y:S02]  /*1b7a0*/  IMAD R6, R5, UR4, RZ ;  /* 0x0000000405067c24 */ /* 0x000fe4000f8e02ff */
[----:B------:R-:W-:Y:S02]  /*1b7b0*/  @!P5 IMAD.IADD R18, R18, 0x1, -R68 ;  /* 0x000000011212d824 */ /* 0x000fe400078e0a44 */
[----:B------:R-:W-:-:S02]  /*1b7c0*/  IMAD R4, R4, UR5, RZ ;  /* 0x0000000504047c24 */ /* 0x000fc4000f8e02ff */
[----:B------:R-:W-:Y:S01]  /*1b7d0*/  @!P4 IMAD.IADD R25, R25, 0x1, -R68 ;  /* 0x000000011919c824 */ /* 0x000fe200078e0a44 */
[CC--:B------:R-:W-:Y:S01]  /*1b7e0*/  LEA R7, P4, R6.reuse, R72.reuse, 0x1 ;  /* 0x0000004806077211 */ /* 0x0c0fe200078808ff */
[----:B------:R-:W-:Y:S01]  /*1b7f0*/  STL [R1+0x58], R31 ;  /* 0x0000581f01007387 */ /* 0x000fe20000100800 */
[----:B------:R-:W-:Y:S01]  /*1b800*/  ISETP.GE.AND P5, PT, R21, RZ, PT ;  /* 0x000000ff1500720c */ /* 0x000fe20003fa6270 */
[----:B------:R-:W-:Y:S01]  /*1b810*/  IMAD.MOV.U32 R5, RZ, RZ, R18 ;  /* 0x000000ffff057224 */ /* 0x000fe200078e0012 */
[----:B------:R-:W-:Y:S01]  /*1b820*/  LEA.HI.X.SX32 R6, R6, R69, 0x1, P4 ;  /* 0x0000004506067211 */ /* 0x000fe200020f0eff */
[----:B------:R0:W-:Y:S01]  /*1b830*/  STL [R1+0x178], R18 ;  /* 0x0001781201007387 */ /* 0x0001e20000100800 */
[----:B------:R-:W-:Y:S01]  /*1b840*/  @!P3 IMAD.IADD R9, R9, 0x1, -R68 ;  /* 0x000000010909b824 */ /* 0x000fe200078e0a44 */
[----:B------:R-:W-:Y:S01]  /*1b850*/  LEA R21, P3, R4, R72, 0x1 ;  /* 0x0000004804157211 */ /* 0x000fe200078608ff */
[----:B------:R-:W1:Y:S01]  /*1b860*/  LDCU UR4, c[0x0][0x3b0] ;  /* 0x00007600ff0477ac */ /* 0x000e620008000800 */
[----:B------:R-:W-:-:S02]  /*1b870*/  ISETP.GE.AND P6, PT, R22, RZ, PT ;  /* 0x000000ff1600720c */ /* 0x000fc40003fc6270 */
[----:B------:R-:W-:Y:S01]  /*1b880*/  PRMT R16, RZ, 0x7610, R16 ;  /* 0x00007610ff107816 */ /* 0x000fe20000000010 */
[----:B------:R-:W4:Y:S01]  /*1b890*/  LDCU UR5, c[0x0][0x3b0] ;  /* 0x00007600ff0577ac */ /* 0x000f220008000800 */
[----:B0-----:R-:W2:Y:S04]  /*1b8a0*/  LDL.LU R18, [R1+0x39c] ;  /* 0x00039c0001127983 */ /* 0x001ea80000300800 */
[----:B------:R-:W-:Y:S04]  /*1b8b0*/  STL [R1+0x15c], R25 ;  /* 0x00015c1901007387 */ /* 0x000fe80000100800 */
[----:B------:R0:W-:Y:S04]  /*1b8c0*/  STL [R1+0x9ec], R7 ;  /* 0x0009ec0701007387 */ /* 0x0001e80000100800 */
[----:B------:R-:W-:Y:S01]  /*1b8d0*/  STL [R1+0xa1c], R21 ;  /* 0x000a1c1501007387 */ /* 0x000fe20000100800 */
[----:B0-----:R-:W-:-:S03]  /*1b8e0*/  @P0 LOP3.LUT R7, R7, R6, RZ, 0x3c, !PT ;  /* 0x0000000607070212 */ /* 0x001fc600078e3cff */
[----:B------:R0:W-:Y:S01]  /*1b8f0*/  STL [R1+0x9e8], R6 ;  /* 0x0009e80601007387 */ /* 0x0001e20000100800 */
[----:B------:R-:W-:Y:S02]  /*1b900*/  LEA.HI.X.SX32 R22, R4, R69, 0x1, P3 ;  /* 0x0000004504167211 */ /* 0x000fe400018f0eff */
[----:B0-----:R-:W-:-:S04]  /*1b910*/  @P0 LOP3.LUT R6, R7, R6, RZ, 0x3c, !PT ;  /* 0x0000000607060212 */ /* 0x001fc800078e3cff */
[----:B------:R-:W-:Y:S02]  /*1b920*/  @P0 LOP3.LUT R7, R7, R6, RZ, 0x3c, !PT ;  /* 0x0000000607070212 */ /* 0x000fe400078e3cff */
[C---:B------:R-:W-:Y:S01]  /*1b930*/  ISETP.GT.U32.AND P4, PT, R68.reuse, R9, PT ;  /* 0x000000094400720c */ /* 0x040fe20003f84070 */
[----:B------:R-:W-:Y:S02]  /*1b940*/  @!P6 IMAD.MOV R5, RZ, RZ, -R5 ;  /* 0x000000ffff05e224 */ /* 0x000fe400078e0a05 */
[----:B------:R0:W4:Y:S01]  /*1b950*/  @P0 LDG.E.U16 R27, desc[UR20][R6.64] ;  /* 0x00000014061b0981 */ /* 0x000122000c1e1500 */
[----:B------:R-:W-:Y:S01]  /*1b960*/  IMAD.MOV.U32 R4, RZ, RZ, R25 ;  /* 0x000000ffff047224 */ /* 0x000fe200078e0019 */
[----:B------:R-:W-:-:S03]  /*1b970*/  ISETP.GT.U32.AND P6, PT, R68, R26, PT ;  /* 0x0000001a4400720c */ /* 0x000fc60003fc4070 */
[----:B------:R-:W-:Y:S02]  /*1b980*/  @!P5 IMAD.MOV R4, RZ, RZ, -R4 ;  /* 0x000000ffff04d224 */ /* 0x000fe400078e0a04 */
[----:B0-----:R-:W-:Y:S02]  /*1b990*/  @P0 IMAD.MOV.U32 R6, RZ, RZ, R21 ;  /* 0x000000ffff060224 */ /* 0x001fe400078e0015 */
[----:B------:R-:W-:-:S05]  /*1b9a0*/  @P0 IMAD.MOV.U32 R7, RZ, RZ, R22 ;  /* 0x000000ffff070224 */ /* 0x000fca00078e0016 */
[----:B------:R0:W4:Y:S01]  /*1b9b0*/  @P0 LDG.E.U16 R16, desc[UR20][R6.64] ;  /* 0x0000001406100981 */ /* 0x000122000c1e1500 */
[----:B------:R-:W-:Y:S01]  /*1b9c0*/  @!P4 IMAD.IADD R9, R9, 0x1, -R68 ;  /* 0x000000010909c824 */ /* 0x000fe200078e0a44 */
[C---:B0-----:R-:W-:Y:S02]  /*1b9d0*/  SEL R6, R73.reuse, R5, !P1 ;  /* 0x0000000549067207 */ /* 0x041fe40004800000 */
[----:B------:R-:W-:-:S03]  /*1b9e0*/  SEL R5, R73, R4, !P1 ;  /* 0x0000000449057207 */ /* 0x000fc60004800000 */
[----:B------:R-:W-:Y:S02]  /*1b9f0*/  IMAD R6, R6, UR7, RZ ;  /* 0x0000000706067c24 */ /* 0x000fe4000f8e02ff */
[----:B------:R-:W-:Y:S01]  /*1ba00*/  @!P6 IMAD.IADD R26, R26, 0x1, -R68 ;  /* 0x000000011a1ae824 */ /* 0x000fe200078e0a44 */
[----:B------:R-:W-:Y:S01]  /*1ba10*/  PRMT R28, RZ, 0x7610, R28 ;  /* 0x00007610ff1c7816 */ /* 0x000fe2000000001c */
[----:B------:R-:W-:Y:S01]  /*1ba20*/  IMAD.MOV.U32 R4, RZ, RZ, R9 ;  /* 0x000000ffff047224 */ /* 0x000fe200078e0009 */
[C---:B------:R-:W-:Y:S01]  /*1ba30*/  LEA R29, P6, R6.reuse, R72, 0x1 ;  /* 0x00000048061d7211 */ /* 0x040fe200078c08ff */
[----:B------:R-:W-:Y:S01]  /*1ba40*/  IMAD R5, R5, UR12, RZ ;  /* 0x0000000c05057c24 */ /* 0x000fe2000f8e02ff */
[----:B------:R-:W-:Y:S01]  /*1ba50*/  PRMT R7, RZ, 0x7610, R7 ;  /* 0x00007610ff077816 */ /* 0x000fe20000000007 */
[----:B------:R-:W-:Y:S01]  /*1ba60*/  STL [R1+0xa18], R22 ;  /* 0x000a181601007387 */ /* 0x000fe20000100800 */
[----:B------:R-:W-:Y:S01]  /*1ba70*/  LEA.HI.X.SX32 R30, R6, R69, 0x1, P6 ;  /* 0x00000045061e7211 */ /* 0x000fe200030f0eff */
[----:B------:R-:W0:Y:S01]  /*1ba80*/  LDCU UR7, c[0x0][0x3b0] ;  /* 0x00007600ff0777ac */ /* 0x000e220008000800 */
[----:B---3--:R-:W-:Y:S01]  /*1ba90*/  ISETP.GE.AND P5, PT, R13, RZ, PT ;  /* 0x000000ff0d00720c */ /* 0x008fe20003fa6270 */
[----:B------:R-:W3:-:S12]  /*1baa0*/  LDCU UR12, c[0x0][0x3b0] ;  /* 0x00007600ff0c77ac */ /* 0x000ed80008000800 */
[----:B------:R-:W-:Y:S01]  /*1bab0*/  @!P5 IMAD.MOV R4, RZ, RZ, -R4 ;  /* 0x000000ffff04d224 */ /* 0x000fe200078e0a04 */
[----:B------:R-:W-:-:S04]  /*1bac0*/  LEA R13, P5, R5, R72, 0x1 ;  /* 0x00000048050d7211 */ /* 0x000fc800078a08ff */
[----:B------:R-:W-:Y:S01]  /*1bad0*/  SEL R6, R73, R4, !P1 ;  /* 0x0000000449067207 */ /* 0x000fe20004800000 */
[----:B------:R-:W-:Y:S01]  /*1bae0*/  @P0 IMAD.MOV.U32 R4, RZ, RZ, R29 ;  /* 0x000000ffff040224 */ /* 0x000fe200078e001d */
[----:B------:R-:W-:Y:S01]  /*1baf0*/  LEA.HI.X.SX32 R21, R5, R69, 0x1, P5 ;  /* 0x0000004505157211 */ /* 0x000fe200028f0eff */
[----:B------:R-:W-:-:S05]  /*1bb00*/  @P0 IMAD.MOV.U32 R5, RZ, RZ, R30 ;  /* 0x000000ffff050224 */ /* 0x000fca00078e001e */
[----:B------:R0:W3:Y:S02]  /*1bb10*/  @P0 LDG.E.U16 R28, desc[UR20][R4.64] ;  /* 0x00000014041c0981 */ /* 0x0000e4000c1e1500 */
[----:B0-----:R-:W-:Y:S02]  /*1bb20*/  @P0 IMAD.MOV.U32 R4, RZ, RZ, R13 ;  /* 0x000000ffff040224 */ /* 0x001fe400078e000d */
[----:B------:R-:W-:-:S05]  /*1bb30*/  @P0 IMAD.MOV.U32 R5, RZ, RZ, R21 ;  /* 0x000000ffff050224 */ /* 0x000fca00078e0015 */
[----:B------:R0:W3:Y:S01]  /*1bb40*/  @P0 LDG.E.U16 R7, desc[UR20][R4.64] ;  /* 0x0000001404070981 */ /* 0x0000e2000c1e1500 */
[C---:B--2---:R-:W-:Y:S02]  /*1bb50*/  ISETP.GT.U32.AND P3, PT, R68.reuse, R23, PT ;  /* 0x000000174400720c */ /* 0x044fe40003f64070 */
[----:B------:R-:W-:-:S11]  /*1bb60*/  ISETP.GT.U32.AND P4, PT, R68, R26, PT ;  /* 0x0000001a4400720c */ /* 0x000fd60003f84070 */
[----:B------:R-:W-:-:S05]  /*1bb70*/  @!P3 IMAD.IADD R23, R23, 0x1, -R68 ;  /* 0x000000011717b824 */ /* 0x000fca00078e0a44 */
[----:B------:R-:W-:Y:S01]  /*1bb80*/  ISETP.GT.U32.AND P3, PT, R68, R23, PT ;  /* 0x000000174400720c */ /* 0x000fe20003f64070 */
[----:B-1----:R-:W-:Y:S01]  /*1bb90*/  IMAD R6, R6, UR4, RZ ;  /* 0x0000000406067c24 */ /* 0x002fe2000f8e02ff */
[----:B----4-:R1:W-:Y:S01]  /*1bba0*/  STL [R1+0x50], R27 ;  /* 0x0000501b01007387 */ /* 0x0103e20000100800 */
[----:B------:R-:W-:Y:S01]  /*1bbb0*/  @!P4 IMAD.IADD R26, R26, 0x1, -R68 ;  /* 0x000000011a1ac824 */ /* 0x000fe200078e0a44 */
[----:B0-----:R-:W-:-:S09]  /*1bbc0*/  PRMT R4, RZ, 0x7610, R4 ;  /* 0x00007610ff047816 */ /* 0x001fd20000000004 */
[----:B------:R-:W-:Y:S01]  /*1bbd0*/  @!P3 IMAD.IADD R23, R23, 0x1, -R68 ;  /* 0x000000011717b824 */ /* 0x000fe200078e0a44 */
[----:B------:R-:W-:Y:S01]  /*1bbe0*/  ISETP.GT.U32.AND P6, PT, R68, R18, PT ;  /* 0x000000124400720c */ /* 0x000fe20003fc4070 */
[----:B------:R-:W0:Y:S01]  /*1bbf0*/  LDCU UR4, c[0x0][0x3b0] ;  /* 0x00007600ff0477ac */ /* 0x000e220008000800 */
[----:B-1----:R-:W2:Y:S04]  /*1bc00*/  LDL R27, [R1+0xf94] ;  /* 0x000f9400011b7983 */ /* 0x002ea80000100800 */
[----:B------:R-:W4:Y:S04]  /*1bc10*/  LDL.LU R25, [R1+0x3a0] ;  /* 0x0003a00001197983 */ /* 0x000f280000300800 */
[----:B------:R-:W4:Y:S04]  /*1bc20*/  LDL R22, [R1+0xfb0] ;  /* 0x000fb00001167983 */ /* 0x000f280000100800 */
[----:B------:R1:W-:Y:S04]  /*1bc30*/  STL [R1+0x4c], R16 ;  /* 0x00004c1001007387 */ /* 0x0003e80000100800 */
[----:B-1----:R-:W4:Y:S04]  /*1bc40*/  LDL.LU R16, [R1+0x3a4] ;  /* 0x0003a40001107983 */ /* 0x002f280000300800 */
[----:B------:R1:W-:Y:S04]  /*1bc50*/  STL [R1+0x110], R9 ;  /* 0x0001100901007387 */ /* 0x0003e80000100800 */
[----:B-1----:R-:W4:Y:S04]  /*1bc60*/  LDL R9, [R1+0xfd0] ;  /* 0x000fd00001097983 */ /* 0x002f280000100800 */
[----:B------:R-:W-:Y:S04]  /*1bc70*/  STL [R1+0xa4c], R29 ;  /* 0x000a4c1d01007387 */ /* 0x000fe80000100800 */
[----:B------:R-:W-:Y:S04]  /*1bc80*/  STL [R1+0xa7c], R13 ;  /* 0x000a7c0d01007387 */ /* 0x000fe80000100800 */
[----:B------:R-:W-:Y:S04]  /*1bc90*/  STL [R1+0xa48], R30 ;  /* 0x000a481e01007387 */ /* 0x000fe80000100800 */
[----:B------:R1:W-:Y:S04]  /*1bca0*/  STL [R1+0xa78], R21 ;  /* 0x000a781501007387 */ /* 0x0003e80000100800 */
[----:B-1----:R-:W4:Y:S04]  /*1bcb0*/  LDL R21, [R1+0xff0] ;  /* 0x000ff00001157983 */ /* 0x002f280000100800 */
[----:B------:R-:W4:Y:S04]  /*1bcc0*/  LDL.LU R13, [R1+0x3a8] ;  /* 0x0003a800010d7983 */ /* 0x000f280000300800 */
        /* <DEDUP_REMOVED lines=11> */
[----:B--2---:R-:W-:Y:S01]  /*1bd80*/  ISETP.GE.AND P5, PT, R27, RZ, PT ;  /* 0x000000ff1b00720c */ /* 0x004fe20003fa6270 */
[----:B------:R-:W-:Y:S02]  /*1bd90*/  IMAD.MOV.U32 R5, RZ, RZ, R26 ;  /* 0x000000ffff057224 */ /* 0x000fe400078e001a */
[----:B------:R-:W-:Y:S01]  /*1bda0*/  @!P6 IMAD.IADD R18, R18, 0x1, -R68 ;  /* 0x000000011212e824 */ /* 0x000fe200078e0a44 */
[----:B----4-:R-:W-:-:S04]  /*1bdb0*/  ISETP.GE.AND P6, PT, R22, RZ, PT ;  /* 0x000000ff1600720c */ /* 0x010fc80003fc6270 */
[----:B------:R-:W-:Y:S01]  /*1bdc0*/  ISETP.GT.U32.AND P3, PT, R68, R18, PT ;  /* 0x000000124400720c */ /* 0x000fe20003f64070 */
[----:B------:R-:W2:Y:S04]  /*1bdd0*/  LDL.LU R22, [R1+0x3b0] ;  /* 0x0003b00001167983 */ /* 0x000ea80000300800 */
[----:B------:R-:W-:-:S05]  /*1bde0*/  @!P5 IMAD.MOV R5, RZ, RZ, -R5 ;  /* 0x000000ffff05d224 */ /* 0x000fca00078e0a05 */
[----:B------:R-:W-:Y:S02]  /*1bdf0*/  SEL R5, R73, R5, !P1 ;  /* 0x0000000549057207 */ /* 0x000fe40004800000 */
[----:B------:R-:W-:-:S03]  /*1be00*/  ISETP.GT.U32.AND P5, PT, R68, R16, PT ;  /* 0x000000104400720c */ /* 0x000fc60003fa4070 */
[----:B-1----:R-:W-:Y:S02]  /*1be10*/  IMAD R6, R5, UR11, RZ ;  /* 0x0000000b05067c24 */ /* 0x002fe4000f8e02ff */
[----:B------:R-:W-:-:S08]  /*1be20*/  @!P3 IMAD.IADD R18, R18, 0x1, -R68 ;  /* 0x000000011212b824 */ /* 0x000fd000078e0a44 */
[----:B------:R-:W-:Y:S01]  /*1be30*/  @!P5 IMAD.IADD R16, R16, 0x1, -R68 ;  /* 0x000000011010d824 */ /* 0x000fe200078e0a44 */
[----:B------:R-:W-:-:S04]  /*1be40*/  LEA R7, P5, R6, R72, 0x1 ;  /* 0x0000004806077211 */ /* 0x000fc800078a08ff */
[----:B------:R-:W-:Y:S02]  /*1be50*/  LEA.HI.X.SX32 R6, R6, R69, 0x1, P5 ;  /* 0x0000004506067211 */ /* 0x000fe400028f0eff */
[----:B------:R-:W-:Y:S02]  /*1be60*/  PRMT R11, RZ, 0x7610, R11 ;  /* 0x00007610ff0b7816 */ /* 0x000fe4000000000b */
[----:B------:R-:W-:Y:S02]  /*1be70*/  PRMT R15, RZ, 0x7610, R15 ;  /* 0x00007610ff0f7816 */ /* 0x000fe4000000000f */
[----:B------:R-:W-:Y:S01]  /*1be80*/  ISETP.GE.AND P3, PT, R21, RZ, PT ;  /* 0x000000ff1500720c */ /* 0x000fe20003f66270 */
[----:B---3--:R1:W-:Y:S02]  /*1be90*/  STL [R1+0x3c], R4 ;  /* 0x00003c0401007387 */ /* 0x0083e40000100800 */
[----:B-1----:R-:W-:-:S04]  /*1bea0*/  IMAD.MOV.U32 R4, RZ, RZ, R23 ;  /* 0x000000ffff047224 */ /* 0x002fc800078e0017 */
[----:B------:R-:W-:Y:S01]  /*1beb0*/  @!P6 IMAD.MOV R4, RZ, RZ, -R4 ;  /* 0x000000ffff04e224 */ /* 0x000fe200078e0a04 */
[----:B------:R-:W-:Y:S01]  /*1bec0*/  STL [R1+0x48], R28 ;  /* 0x0000481c01007387 */ /* 0x000fe20000100800 */
[----:B------:R-:W-:-:S03]  /*1bed0*/  ISETP.GE.AND P6, PT, R9, RZ, PT ;  /* 0x000000ff0900720c */ /* 0x000fc60003fc6270 */
[----:B------:R-:W-:Y:S01]  /*1bee0*/  SEL R4, R73, R4, !P1 ;  /* 0x0000000449047207 */ /* 0x000fe20004800000 */
[----:B------:R-:W3:Y:S04]  /*1bef0*/  LDL R9, [R1+0x1020] ;  /* 0x0010200001097983 */ /* 0x000ee80000100800 */
[----:B------:R-:W-:Y:S01]  /*1bf00*/  STL [R1+0x39c], R18 ;  /* 0x00039c1201007387 */ /* 0x000fe20000100800 */
[----:B------:R-:W-:-:S03]  /*1bf10*/  IMAD R4, R4, UR11, RZ ;  /* 0x0000000b04047c24 */ /* 0x000fc6000f8e02ff */
[----:B------:R1:W-:Y:S02]  /*1bf20*/  STL [R1+0x2e4], R7 ;  /* 0x0002e40701007387 */ /* 0x0003e40000100800 */
[----:B------:R-:W-:Y:S02]  /*1bf30*/  LEA R21, P5, R4, R72, 0x1 ;  /* 0x0000004804157211 */ /* 0x000fe400078a08ff */
[----:B------:R4:W-:Y:S01]  /*1bf40*/  STL [R1+0x2e0], R6 ;  /* 0x0002e00601007387 */ /* 0x0009e20000100800 */
[----:B-1----:R-:W-:-:S04]  /*1bf50*/  @P0 LOP3.LUT R7, R7, R6, RZ, 0x3c, !PT ;  /* 0x0000000607070212 */ /* 0x002fc800078e3cff */
[C---:B----4-:R-:W-:Y:S02]  /*1bf60*/  @P0 LOP3.LUT R6, R7.reuse, R6, RZ, 0x3c, !PT ;  /* 0x0000000607060212 */ /* 0x050fe400078e3cff */
[----:B------:R-:W-:Y:S02]  /*1bf70*/  LEA.HI.X.SX32 R23, R4, R69, 0x1, P5 ;  /* 0x0000004504177211 */ /* 0x000fe400028f0eff */
[----:B------:R-:W-:-:S05]  /*1bf80*/  @P0 LOP3.LUT R7, R7, R6, RZ, 0x3c, !PT ;  /* 0x0000000607070212 */ /* 0x000fca00078e3cff */
[----:B------:R1:W4:Y:S02]  /*1bf90*/  @P0 LDG.E.U16 R11, desc[UR20][R6.64] ;  /* 0x00000014060b0981 */ /* 0x000324000c1e1500 */
[----:B-1----:R-:W-:Y:S02]  /*1bfa0*/  @P0 IMAD.MOV.U32 R6, RZ, RZ, R21 ;  /* 0x000000ffff060224 */ /* 0x002fe400078e0015 */
[----:B------:R-:W-:-:S05]  /*1bfb0*/  @P0 IMAD.MOV.U32 R7, RZ, RZ, R23 ;  /* 0x000000ffff070224 */ /* 0x000fca00078e0017 */
[----:B------:R1:W2:Y:S01]  /*1bfc0*/  @P0 LDG.E.U16 R15, desc[UR20][R6.64] ;  /* 0x00000014060f0981 */ /* 0x0002a2000c1e1500 */
[----:B------:R-:W-:-:S13]  /*1bfd0*/  ISETP.GT.U32.AND P4, PT, R68, R25, PT ;  /* 0x000000194400720c */ /* 0x000fda0003f84070 */
[----:B------:R-:W-:-:S05]  /*1bfe0*/  @!P4 IMAD.IADD R25, R25, 0x1, -R68 ;  /* 0x000000011919c824 */ /* 0x000fca00078e0a44 */
[----:B------:R-:W-:Y:S01]  /*1bff0*/  ISETP.GT.U32.AND P4, PT, R68, R25, PT ;  /* 0x000000194400720c */ /* 0x000fe20003f84070 */
[----:B------:R-:W-:-:S04]  /*1c000*/  IMAD.MOV.U32 R5, RZ, RZ, R18 ;  /* 0x000000ffff057224 */ /* 0x000fc800078e0012 */
[----:B------:R-:W-:Y:S01]  /*1c010*/  @!P6 IMAD.MOV R5, RZ, RZ, -R5 ;  /* 0x000000ffff05e224 */ /* 0x000fe200078e0a05 */
[----:B------:R-:W-:-:S07]  /*1c020*/  ISETP.GT.U32.AND P6, PT, R68, R16, PT ;  /* 0x000000104400720c */ /* 0x000fce0003fc4070 */
[----:B------:R-:W-:Y:S01]  /*1c030*/  @!P4 IMAD.IADD R25, R25, 0x1, -R68 ;  /* 0x000000011919c824 */ /* 0x000fe200078e0a44 */
[----:B------:R-:W-:-:S03]  /*1c040*/  ISETP.GT.U32.AND P4, PT, R68, R13, PT ;  /* 0x0000000d4400720c */ /* 0x000fc60003f84070 */
[----:B------:R-:W-:Y:S01]  /*1c050*/  IMAD.MOV.U32 R4, RZ, RZ, R25 ;  /* 0x000000ffff047224 */ /* 0x000fe200078e0019 */
[----:B-1----:R-:W-:-:S03]  /*1c060*/  SEL R6, R73, R5, !P1 ;  /* 0x0000000549067207 */ /* 0x002fc60004800000 */
[----:B------:R-:W-:Y:S01]  /*1c070*/  @!P3 IMAD.MOV R4, RZ, RZ, -R4 ;  /* 0x000000ffff04b224 */ /* 0x000fe200078e0a04 */
[----:B------:R1:W-:Y:S05]  /*1c080*/  STL [R1+0x3a0], R25 ;  /* 0x0003a01901007387 */ /* 0x0003ea0000100800 */
[--C-:B------:R-:W-:Y:S01]  /*1c090*/  @!P4 IMAD.IADD R13, R13, 0x1, -R68.reuse ;  /* 0x000000010d0dc824 */ /* 0x100fe200078e0a44 */
[----:B------:R-:W-:Y:S01]  /*1c0a0*/  SEL R5, R73, R4, !P1 ;  /* 0x0000000449057207 */ /* 0x000fe20004800000 */
[----:B------:R-:W-:Y:S02]  /*1c0b0*/  @!P6 IMAD.IADD R16, R16, 0x1, -R68 ;  /* 0x000000011010e824 */ /* 0x000fe400078e0a44 */
[----:B0-----:R-:W-:Y:S01]  /*1c0c0*/  IMAD R6, R6, UR4, RZ ;  /* 0x0000000406067c24 */ /* 0x001fe2000f8e02ff */
[----:B------:R-:W-:Y:S01]  /*1c0d0*/  PRMT R24, RZ, 0x7610, R24 ;  /* 0x00007610ff187816 */ /* 0x000fe20000000018 */
[----:B------:R-:W-:Y:S01]  /*1c0e0*/  IMAD.MOV.U32 R4, RZ, RZ, R16 ;  /* 0x000000ffff047224 */ /* 0x000fe200078e0010 */
[----:B------:R-:W-:Y:S01]  /*1c0f0*/  PRMT R7, RZ, 0x7610, R7 ;  /* 0x00007610ff077816 */ /* 0x000fe20000000007 */
[----:B------:R-:W-:Y:S01]  /*1c100*/  IMAD R5, R5, UR5, RZ ;  /* 0x0000000505057c24 */ /* 0x000fe2000f8e02ff */
[C---:B-1----:R-:W-:Y:S01]  /*1c110*/  LEA R25, P6, R6.reuse, R72, 0x1 ;  /* 0x0000004806197211 */ /* 0x042fe200078c08ff */
[----:B------:R-:W0:Y:S03]  /*1c120*/  LDCU UR4, c[0x0][0x3b0] ;  /* 0x00007600ff0477ac */ /* 0x000e260008000800 */
[----:B------:R-:W-:Y:S01]  /*1c130*/  LEA.HI.X.SX32 R26, R6, R69, 0x1, P6 ;  /* 0x00000045061a7211 */ /* 0x000fe200030f0eff */
[----:B------:R-:W1:Y:S01]  /*1c140*/  LDCU UR5, c[0x0][0x3b0] ;  /* 0x00007600ff0577ac */ /* 0x000e620008000800 */
[----:B---3--:R-:W-:-:S13]  /*1c150*/  ISETP.GE.AND P4, PT, R9, RZ, PT ;  /* 0x000000ff0900720c */ /* 0x008fda0003f86270 */
[----:B------:R-:W-:-:S05]  /*1c160*/  @!P4 IMAD.MOV R4, RZ, RZ, -R4 ;  /* 0x000000ffff04c224 */ /* 0x000fca00078e0a04 */
[----:B------:R-:W-:Y:S01]  /*1c170*/  SEL R6, R73, R4, !P1 ;  /* 0x0000000449067207 */ /* 0x000fe20004800000 */
[----:B----4-:R3:W-:Y:S04]  /*1c180*/  STL [R1+0x38], R11 ;  /* 0x0000380b01007387 */ /* 0x0107e80000100800 */
[----:B---3--:R-:W3:Y:S04]  /*1c190*/  LDL R11, [R1+0x1098] ;  /* 0x00109800010b7983 */ /* 0x008ee80000100800 */
[----:B------:R-:W-:Y:S04]  /*1c1a0*/  STL [R1+0x514], R21 ;  /* 0x0005141501007387 */ /* 0x000fe80000100800 */
[----:B------:R-:W4:Y:S04]  /*1c1b0*/  LDL.LU R18, [R1+0x3b8] ;  /* 0x0003b80001127983 */ /* 0x000f280000300800 */
[----:B------:R-:W-:Y:S04]  /*1c1c0*/  STL [R1+0x510], R23 ;  /* 0x0005101701007387 */ /* 0x000fe80000100800 */
[----:B------:R-:W4:Y:S04]  /*1c1d0*/  LDL R9, [R1+0x108c] ;  /* 0x00108c0001097983 */ /* 0x000f280000100800 */
[----:B--2---:R2:W-:Y:S01]  /*1c1e0*/  STL [R1+0x34], R15 ;  /* 0x0000340f01007387 */ /* 0x0045e20000100800 */
[----:B------:R-:W-:-:S03]  /*1c1f0*/  @P0 IMAD.MOV.U32 R4, RZ, RZ, R25 ;  /* 0x000000ffff040224 */ /* 0x000fc600078e0019 */
[----:B--2---:R-:W2:Y:S04]  /*1c200*/  LDL.LU R15, [R1+0x3bc] ;  /* 0x0003bc00010f7983 */ /* 0x004ea80000300800 */
[----:B------:R0:W-:Y:S01]  /*1c210*/  STL [R1+0x3a4], R16 ;  /* 0x0003a41001007387 */ /* 0x0001e20000100800 */
[C---:B------:R-:W-:Y:S02]  /*1c220*/  ISETP.GT.U32.AND P5, PT, R68.reuse, R22, PT ;  /* 0x000000164400720c */ /* 0x040fe40003fa4070 */
[----:B------:R-:W-:Y:S01]  /*1c230*/  ISETP.GT.U32.AND P3, PT, R68, R13, PT ;  /* 0x0000000d4400720c */ /* 0x000fe20003f64070 */
[----:B------:R-:W2:Y:S01]  /*1c240*/  LDL.LU R21, [R1+0x3c0] ;  /* 0x0003c00001157983 */ /* 0x000ea20000300800 */
[----:B0-----:R-:W-:-:S04]  /*1c250*/  LEA R16, P4, R5, R72, 0x1 ;  /* 0x0000004805107211 */ /* 0x001fc800078808ff */
[----:B------:R-:W-:Y:S01]  /*1c260*/  LEA.HI.X.SX32 R23, R5, R69, 0x1, P4 ;  /* 0x0000004505177211 */ /* 0x000fe200020f0eff */
[----:B------:R-:W-:-:S05]  /*1c270*/  @P0 IMAD.MOV.U32 R5, RZ, RZ, R26 ;  /* 0x000000ffff050224 */ /* 0x000fca00078e001a */
[----:B------:R0:W2:Y:S02]  /*1c280*/  @P0 LDG.E.U16 R24, desc[UR20][R4.64] ;  /* 0x0000001404180981 */ /* 0x0000a4000c1e1500 */
[----:B0-----:R-:W-:Y:S02]  /*1c290*/  @P0 IMAD.MOV.U32 R4, RZ, RZ, R16 ;  /* 0x000000ffff040224 */ /* 0x001fe400078e0010 */
[----:B------:R-:W-:-:S05]  /*1c2a0*/  @P0 IMAD.MOV.U32 R5, RZ, RZ, R23 ;  /* 0x000000ffff050224 */ /* 0x000fca00078e0017 */
[----:B------:R0:W2:Y:S01]  /*1c2b0*/  @P0 LDG.E.U16 R7, desc[UR20][R4.64] ;  /* 0x0000001404070981 */ /* 0x0000a2000c1e1500 */
[----:B------:R-:W-:-:S05]  /*1c2c0*/  @!P5 IMAD.IADD R22, R22, 0x1, -R68 ;  /* 0x000000011616d824 */ /* 0x000fca00078e0a44 */
[----:B------:R-:W-:Y:S01]  /*1c2d0*/  ISETP.GT.U32.AND P5, PT, R68, R22, PT ;  /* 0x000000164400720c */ /* 0x000fe20003fa4070 */
[----:B------:R-:W-:Y:S01]  /*1c2e0*/  @!P3 IMAD.IADD R13, R13, 0x1, -R68 ;  /* 0x000000010d0db824 */ /* 0x000fe200078e0a44 */
[----:B------:R-:W-:Y:S01]  /*1c2f0*/  STL [R1+0x544], R25 ;  /* 0x0005441901007387 */ /* 0x000fe20000100800 */
[----:B------:R-:W-:Y:S01]  /*1c300*/  IMAD R6, R6, UR7, RZ ;  /* 0x0000000706067c24 */ /* 0x000fe2000f8e02ff */
[----:B------:R-:W-:Y:S01]  /*1c310*/  PRMT R12, RZ, 0x7610, R12 ;  /* 0x00007610ff0c7816 */ /* 0x000fe2000000000c */
[----:B0-----:R-:W-:Y:S01]  /*1c320*/  IMAD.MOV.U32 R4, RZ, RZ, R13 ;  /* 0x000000ffff047224 */ /* 0x001fe200078e000d */
[----:B------:R0:W-:Y:S01]  /*1c330*/  STL [R1+0x574], R16 ;  /* 0x0005741001007387 */ /* 0x0001e20000100800 */
[----:B------:R-:W-:Y:S01]  /*1c340*/  PRMT R20, RZ, 0x7610, R20 ;  /* 0x00007610ff147816 */ /* 0x000fe20000000014 */
[----:B------:R-:W0:Y:S05]  /*1c350*/  LDCU UR7, c[0x0][0x3b0] ;  /* 0x00007600ff0777ac */ /* 0x000e2a0008000800 */
[----:B------:R-:W-:Y:S01]  /*1c360*/  @!P5 IMAD.IADD R22, R22, 0x1, -R68 ;  /* 0x000000011616d824 */ /* 0x000fe200078e0a44 */
[----:B---3--:R-:W-:-:S02]  /*1c370*/  ISETP.GE.AND P3, PT, R11, RZ, PT ;  /* 0x000000ff0b00720c */ /* 0x008fc40003f66270 */
[----:B------:R-:W3:Y:S04]  /*1c380*/  LDL R11, [R1+0x1118] ;  /* 0x00111800010b7983 */ /* 0x000ee80000100800 */
[----:B------:R-:W-:Y:S04]  /*1c390*/  STL [R1+0x540], R26 ;  /* 0x0005401a01007387 */ /* 0x000fe80000100800 */
[----:B------:R-:W-:Y:S04]  /*1c3a0*/  STL [R1+0x3a8], R13 ;  /* 0x0003a80d01007387 */ /* 0x000fe80000100800 */
[----:B------:R-:W-:Y:S01]  /*1c3b0*/  STL [R1+0x570], R23 ;  /* 0x0005701701007387 */ /* 0x000fe20000100800 */
[----:B----4-:R-:W-:-:S03]  /*1c3c0*/  ISETP.GE.AND P4, PT, R9, RZ, PT ;  /* 0x000000ff0900720c */ /* 0x010fc60003f86270 */
[----:B------:R-:W4:Y:S04]  /*1c3d0*/  LDL R9, [R1+0x10c8] ;  /* 0x0010c80001097983 */ /* 0x000f280000100800 */
[----:B0-----:R-:W4:Y:S04]  /*1c3e0*/  LDL.LU R16, [R1+0x3c8] ;  /* 0x0003c80001107983 */ /* 0x001f280000300800 */
[----:B--2---:R0:W-:Y:S02]  /*1c3f0*/  STL [R1+0x2c], R7 ;  /* 0x00002c0701007387 */ /* 0x0041e40000100800 */
[----:B0-----:R-:W-:-:S02]  /*1c400*/  LEA R7, P5, R6, R72, 0x1 ;  /* 0x0000004806077211 */ /* 0x001fc400078a08ff */
[----:B------:R-:W-:Y:S02]  /*1c410*/  STL [R1+0x3b0], R22 ;  /* 0x0003b01601007387 */ /* 0x000fe40000100800 */
[----:B------:R-:W-:Y:S02]  /*1c420*/  LEA.HI.X.SX32 R13, R6, R69, 0x1, P5 ;  /* 0x00000045060d7211 */ /* 0x000fe400028f0eff */
[----:B------:R0:W-:Y:S01]  /*1c430*/  STL [R1+0x5a4], R7 ;  /* 0x0005a40701007387 */ /* 0x0001e20000100800 */
[----:B------:R-:W-:Y:S02]  /*1c440*/  @P0 IMAD.MOV.U32 R6, RZ, RZ, R7 ;  /* 0x000000ffff060224 */ /* 0x000fe400078e0007 */
[----:B0-----:R-:W-:-:S05]  /*1c450*/  @P0 IMAD.MOV.U32 R7, RZ, RZ, R13 ;  /* 0x000000ffff070224 */ /* 0x001fca00078e000d */
[----:B------:R0:W2:Y:S01]  /*1c460*/  @P0 LDG.E.U16 R12, desc[UR20][R6.64] ;  /* 0x00000014060c0981 */ /* 0x0000a2000c1e1500 */
[C---:B------:R-:W-:Y:S01]  /*1c470*/  ISETP.GT.U32.AND P6, PT, R68.reuse, R18, PT ;  /* 0x000000124400720c */ /* 0x040fe20003fc4070 */
[----:B------:R-:W-:Y:S01]  /*1c480*/  @!P3 IMAD.MOV R4, RZ, RZ, -R4 ;  /* 0x000000ffff04b224 */ /* 0x000fe200078e0a04 */
[----:B------:R-:W-:-:S04]  /*1c490*/  ISETP.GT.U32.AND P3, PT, R68, R15, PT ;  /* 0x0000000f4400720c */ /* 0x000fc80003f64070 */
[----:B------:R-:W-:Y:S01]  /*1c4a0*/  SEL R5, R73, R4, !P1 ;  /* 0x0000000449057207 */ /* 0x000fe20004800000 */
[----:B------:R-:W-:-:S06]  /*1c4b0*/  IMAD.MOV.U32 R4, RZ, RZ, R22 ;  /* 0x000000ffff047224 */ /* 0x000fcc00078e0016 */
[----:B------:R-:W-:Y:S02]  /*1c4c0*/  @!P6 IMAD.IADD R18, R18, 0x1, -R68 ;  /* 0x000000011212e824 */ /* 0x000fe400078e0a44 */
[----:B------:R-:W-:Y:S02]  /*1c4d0*/  @!P4 IMAD.MOV R4, RZ, RZ, -R4 ;  /* 0x000000ffff04c224 */ /* 0x000fe400078e0a04 */
[----:B------:R-:W-:Y:S01]  /*1c4e0*/  IMAD R5, R5, UR12, RZ ;  /* 0x0000000c05057c24 */ /* 0x000fe2000f8e02ff */
[C---:B------:R-:W-:Y:S02]  /*1c4f0*/  ISETP.GT.U32.AND P6, PT, R68.reuse, R18, PT ;  /* 0x000000124400720c */ /* 0x040fe40003fc4070 */
[----:B------:R-:W-:Y:S01]  /*1c500*/  ISETP.GT.U32.AND P5, PT, R68, R21, PT ;  /* 0x000000154400720c */ /* 0x000fe20003fa4070 */
[----:B------:R-:W-:Y:S01]  /*1c510*/  @!P3 IMAD.IADD R15, R15, 0x1, -R68 ;  /* 0x000000010f0fb824 */ /* 0x000fe200078e0a44 */
[----:B------:R-:W-:Y:S01]  /*1c520*/  SEL R4, R73, R4, !P1 ;  /* 0x0000000449047207 */ /* 0x000fe20004800000 */
[----:B------:R1:W-:Y:S01]  /*1c530*/  STL [R1+0x5a0], R13 ;  /* 0x0005a00d01007387 */ /* 0x0003e20000100800 */
[C---:B------:R-:W-:Y:S01]  /*1c540*/  LEA R22, P4, R5.reuse, R72, 0x1 ;  /* 0x0000004805167211 */ /* 0x040fe200078808ff */
[----:B------:R-:W2:Y:S02]  /*1c550*/  LDCU UR12, c[0x0][0x3b0] ;  /* 0x00007600ff0c77ac */ /* 0x000ea40008000800 */
[----:B0-----:R-:W-:Y:S01]  /*1c560*/  IMAD R6, R4, UR4, RZ ;  /* 0x0000000404067c24 */ /* 0x001fe2000f8e02ff */
[----:B------:R-:W-:Y:S01]  /*1c570*/  LEA.HI.X.SX32 R5, R5, R69, 0x1, P4 ;  /* 0x0000004505057211 */ /* 0x000fe200020f0eff */
[----:B------:R-:W-:Y:S01]  /*1c580*/  @P0 IMAD.MOV.U32 R4, RZ, RZ, R22 ;  /* 0x000000ffff040224 */ /* 0x000fe200078e0016 */
[----:B------:R-:W-:Y:S01]  /*1c590*/  PRMT R7, RZ, 0x7610, R7 ;  /* 0x00007610ff077816 */ /* 0x000fe20000000007 */
[----:B------:R-:W-:Y:S01]  /*1c5a0*/  @!P6 IMAD.IADD R18, R18, 0x1, -R68 ;  /* 0x000000011212e824 */ /* 0x000fe200078e0a44 */
[----:B------:R-:W-:Y:S01]  /*1c5b0*/  PRMT R14, RZ, 0x7610, R14 ;  /* 0x00007610ff0e7816 */ /* 0x000fe2000000000e */
[----:B-1----:R-:W2:Y:S01]  /*1c5c0*/  LDL R13, [R1+0x1040] ;  /* 0x00104000010d7983 */ /* 0x002ea20000100800 */
[----:B------:R-:W-:Y:S01]  /*1c5d0*/  @!P5 IMAD.IADD R21, R21, 0x1, -R68 ;  /* 0x000000011515d824 */ /* 0x000fe200078e0a44 */
[----:B------:R-:W0:Y:S02]  /*1c5e0*/  LDCU UR4, c[0x0][0x3b0] ;  /* 0x00007600ff0477ac */ /* 0x000e240008000800 */
[----:B------:R-:W-:Y:S04]  /*1c5f0*/  STL [R1+0x30], R24 ;  /* 0x0000301801007387 */ /* 0x000fe80000100800 */
[----:B------:R1:W2:Y:S02]  /*1c600*/  @P0 LDG.E.U16 R20, desc[UR20][R4.64] ;  /* 0x0000001404140981 */ /* 0x0002a4000c1e1500 */
[----:B-1----:R-:W-:Y:S01]  /*1c610*/  IMAD.MOV.U32 R4, RZ, RZ, R18 ;  /* 0x000000ffff047224 */ /* 0x002fe200078e0012 */
[----:B---3--:R-:W-:-:S13]  /*1c620*/  ISETP.GE.AND P3, PT, R11, RZ, PT ;  /* 0x000000ff0b00720c */ /* 0x008fda0003f66270 */
[----:B------:R-:W-:Y:S01]  /*1c630*/  @!P3 IMAD.MOV R4, RZ, RZ, -R4 ;  /* 0x000000ffff04b224 */ /* 0x000fe200078e0a04 */
[----:B----4-:R-:W-:Y:S01]  /*1c640*/  ISETP.GE.AND P6, PT, R9, RZ, PT ;  /* 0x000000ff0900720c */ /* 0x010fe20003fc6270 */
[----:B--2---:R1:W-:Y:S04]  /*1c650*/  STL [R1+0x28], R12 ;  /* 0x0000280c01007387 */ /* 0x0043e80000100800 */
[----:B-1----:R-:W2:Y:S04]  /*1c660*/  LDL.LU R12, [R1+0x3d0] ;  /* 0x0003d000010c7983 */ /* 0x002ea80000300800 */
[----:B------:R-:W-:Y:S04]  /*1c670*/  STL [R1+0x5d4], R22 ;  /* 0x0005d41601007387 */ /* 0x000fe80000100800 */
[----:B------:R-:W3:Y:S04]  /*1c680*/  LDL.LU R11, [R1+0x3d4] ;  /* 0x0003d400010b7983 */ /* 0x000ee80000300800 */
[----:B------:R1:W-:Y:S04]  /*1c690*/  STL [R1+0x5d0], R5 ;  /* 0x0005d00501007387 */ /* 0x0003e80000100800 */
[----:B------:R4:W-:Y:S04]  /*1c6a0*/  STL [R1+0x3b8], R18 ;  /* 0x0003b81201007387 */ /* 0x0009e80000100800 */
[----:B------:R-:W2:Y:S01]  /*1c6b0*/  LDL R9, [R1+0x10ac] ;  /* 0x0010ac0001097983 */ /* 0x000ea20000100800 */
[----:B-1----:R-:W-:-:S04]  /*1c6c0*/  LEA R5, P5, R6, R72, 0x1 ;  /* 0x0000004806057211 */ /* 0x002fc800078a08ff */
[----:B----4-:R-:W-:Y:S01]  /*1c6d0*/  LEA.HI.X.SX32 R18, R6, R69, 0x1, P5 ;  /* 0x0000004506127211 */ /* 0x010fe200028f0eff */
[----:B------:R1:W-:Y:S01]  /*1c6e0*/  STL [R1+0x604], R5 ;  /* 0x0006040501007387 */ /* 0x0003e20000100800 */
[----:B------:R-:W-:Y:S01]  /*1c6f0*/  SEL R6, R73, R4, !P1 ;  /* 0x0000000449067207 */ /* 0x000fe20004800000 */
[----:B------:R-:W-:Y:S02]  /*1c700*/  @P0 IMAD.MOV.U32 R4, RZ, RZ, R5 ;  /* 0x000000ffff040224 */ /* 0x000fe400078e0005 */
[----:B-1----:R-:W-:-:S05]  /*1c710*/  @P0 IMAD.MOV.U32 R5, RZ, RZ, R18 ;  /* 0x000000ffff050224 */ /* 0x002fca00078e0012 */
[----:B------:R1:W4:Y:S01]  /*1c720*/  @P0 LDG.E.U16 R7, desc[UR20][R4.64] ;  /* 0x0000001404070981 */ /* 0x000322000c1e1500 */
[C---:B------:R-:W-:Y:S02]  /*1c730*/  ISETP.GT.U32.AND P4, PT, R68.reuse, R15, PT ;  /* 0x0000000f4400720c */ /* 0x040fe40003f84070 */
[----:B------:R-:W-:Y:S01]  /*1c740*/  ISETP.GT.U32.AND P3, PT, R68, R21, PT ;  /* 0x000000154400720c */ /* 0x000fe20003f64070 */
[----:B------:R0:W-:Y:S01]  /*1c750*/  STL [R1+0x600], R18 ;  /* 0x0006001201007387 */ /* 0x0001e20000100800 */
[----:B------:R-:W-:Y:S01]  /*1c760*/  IMAD R6, R6, UR5, RZ ;  /* 0x0000000506067c24 */ /* 0x000fe2000f8e02ff */
[----:B------:R-:W-:Y:S01]  /*1c770*/  ISETP.GE.AND P5, PT, R13, RZ, PT ;  /* 0x000000ff0d00720c */ /* 0x000fe20003fa6270 */
[----:B------:R-:W2:Y:S07]  /*1c780*/  LDCU UR5, c[0x0][0x3b0] ;  /* 0x00007600ff0577ac */ /* 0x000eae0008000800 */
[----:B------:R-:W-:-:S04]  /*1c790*/  @!P4 IMAD.IADD R15, R15, 0x1, -R68 ;  /* 0x000000010f0fc824 */ /* 0x000fc800078e0a44 */
[----:B-1----:R-:W-:Y:S01]  /*1c7a0*/  IMAD.MOV.U32 R4, RZ, RZ, R15 ;  /* 0x000000ffff047224 */ /* 0x002fe200078e000f */
[----:B------:R1:W-:Y:S01]  /*1c7b0*/  STL [R1+0x3bc], R15 ;  /* 0x0003bc0f01007387 */ /* 0x0003e20000100800 */
[----:B------:R-:W-:-:S03]  /*1c7c0*/  @!P3 IMAD.IADD R21, R21, 0x1, -R68 ;  /* 0x000000011515b824 */ /* 0x000fc600078e0a44 */
[----:B0-----:R-:W2:Y:S04]  /*1c7d0*/  LDL R18, [R1+0x1064] ;  /* 0x0010640001127983 */ /* 0x001ea80000100800 */
[----:B-1----:R-:W3:Y:S04]  /*1c7e0*/  LDL.LU R15, [R1+0x3cc] ;  /* 0x0003cc00010f7983 */ /* 0x002ee80000300800 */
[----:B------:R-:W3:Y:S04]  /*1c7f0*/  LDL.LU R13, [R1+0x3c4] ;  /* 0x0003c400010d7983 */ /* 0x000ee80000300800 */
[----:B----4-:R0:W-:Y:S04]  /*1c800*/  STL [R1+0x20], R7 ;  /* 0x0000200701007387 */ /* 0x0101e80000100800 */
[----:B------:R1:W-:Y:S01]  /*1c810*/  STL [R1+0x24], R20 ;  /* 0x0000241401007387 */ /* 0x0003e20000100800 */
[----:B0-----:R-:W-:-:S03]  /*1c820*/  LEA R7, P3, R6, R72, 0x1 ;  /* 0x0000004806077211 */ /* 0x001fc600078608ff */
[----:B------:R-:W-:Y:S01]  /*1c830*/  STL [R1+0x3c0], R21 ;  /* 0x0003c01501007387 */ /* 0x000fe20000100800 */
[----:B-1----:R-:W-:-:S03]  /*1c840*/  LEA.HI.X.SX32 R20, R6, R69, 0x1, P3 ;  /* 0x0000004506147211 */ /* 0x002fc600018f0eff */
        /* <DEDUP_REMOVED lines=13> */
[----:B------:R1:W-:Y:S01]  /*1c920*/  STL [R1+0x630], R20 ;  /* 0x0006301401007387 */ /* 0x0003e20000100800 */
[----:B------:R-:W-:Y:S01]  /*1c930*/  @!P6 IMAD.IADD R12, R12, 0x1, -R68 ;  /* 0x000000010c0ce824 */ /* 0x000fe200078e0a44 */
[----:B------:R-:W-:Y:S01]  /*1c940*/  SEL R4, R73, R4, !P1 ;  /* 0x0000000449047207 */ /* 0x000fe20004800000 */
[----:B------:R-:W2:Y:S01]  /*1c950*/  LDCU UR4, c[0x0][0x3b0] ;  /* 0x00007600ff0477ac */ /* 0x000ea20008000800 */
[----:B------:R-:W-:-:S02]  /*1c960*/  ISETP.GE.AND P5, PT, R9, RZ, PT ;  /* 0x000000ff0900720c */ /* 0x000fc40003fa6270 */
[----:B------:R-:W-:Y:S02]  /*1c970*/  PRMT R19, RZ, 0x7610, R19 ;  /* 0x00007610ff137816 */ /* 0x000fe40000000013 */
[C---:B-1----:R-:W-:Y:S01]  /*1c980*/  LEA R20, P6, R5.reuse, R72, 0x1 ;  /* 0x0000004805147211 */ /* 0x042fe200078c08ff */
[----:B0-----:R-:W-:Y:S01]  /*1c990*/  IMAD R6, R4, UR7, RZ ;  /* 0x0000000704067c24 */ /* 0x001fe2000f8e02ff */
[----:B------:R-:W-:Y:S02]  /*1c9a0*/  PRMT R7, RZ, 0x7610, R7 ;  /* 0x00007610ff077816 */ /* 0x000fe40000000007 */
[----:B------:R-:W-:Y:S01]  /*1c9b0*/  @!P3 IMAD.IADD R16, R16, 0x1, -R68 ;  /* 0x000000011010b824 */ /* 0x000fe200078e0a44 */
[----:B------:R-:W-:Y:S01]  /*1c9c0*/  LEA.HI.X.SX32 R5, R5, R69, 0x1, P6 ;  /* 0x0000004505057211 */ /* 0x000fe200030f0eff */
[----:B------:R-:W-:Y:S01]  /*1c9d0*/  @P0 IMAD.MOV.U32 R4, RZ, RZ, R20 ;  /* 0x000000ffff040224 */ /* 0x000fe200078e0014 */
[----:B---3--:R-:W-:Y:S01]  /*1c9e0*/  ISETP.GT.U32.AND P4, PT, R68, R11, PT ;  /* 0x0000000b4400720c */ /* 0x008fe20003f84070 */
[----:B------:R-:W0:Y:S03]  /*1c9f0*/  LDCU UR7, c[0x0][0x3b0] ;  /* 0x00007600ff0777ac */ /* 0x000e260008000800 */
[----:B------:R1:W3:Y:S02]  /*1ca00*/  @P0 LDG.E.U16 R19, desc[UR20][R4.64] ;  /* 0x0000001404130981 */ /* 0x0002e4000c1e1500 */
[----:B-1----:R-:W-:-:S04]  /*1ca10*/  IMAD.MOV.U32 R4, RZ, RZ, R16 ;  /* 0x000000ffff047224 */ /* 0x002fc800078e0010 */
[----:B------:R-:W-:Y:S01]  /*1ca20*/  @!P5 IMAD.MOV R4, RZ, RZ, -R4 ;  /* 0x000000ffff04d224 */ /* 0x000fe200078e0a04 */
[----:B----4-:R1:W-:Y:S04]  /*1ca30*/  STL [R1+0x1c], R14 ;  /* 0x00001c0e01007387 */ /* 0x0103e80000100800 */
[----:B-1----:R-:W4:Y:S04]  /*1ca40*/  LDL R14, [R1+0x10f8] ;  /* 0x0010f800010e7983 */ /* 0x002f280000100800 */
        /* <DEDUP_REMOVED lines=10> */
[----:B------:R0:W3:Y:S01]  /*1caf0*/  @P0 LDG.E.U16 R7, desc[UR20][R4.64] ;  /* 0x0000001404070981 */ /* 0x0000e2000c1e1500 */
[----:B------:R-:W-:Y:S01]  /*1cb00*/  @!P4 IMAD.IADD R11, R11, 0x1, -R68 ;  /* 0x000000010b0bc824 */ /* 0x000fe200078e0a44 */
[----:B------:R-:W-:-:S04]  /*1cb10*/  ISETP.GT.U32.AND P4, PT, R68, R12, PT ;  /* 0x0000000c4400720c */ /* 0x000fc80003f84070 */
[C---:B------:R-:W-:Y:S02]  /*1cb20*/  ISETP.GT.U32.AND P3, PT, R68.reuse, R11, PT ;  /* 0x0000000b4400720c */ /* 0x040fe40003f64070 */
[----:B------:R-:W-:Y:S01]  /*1cb30*/  ISETP.GT.U32.AND P5, PT, R68, R15, PT ;  /* 0x0000000f4400720c */ /* 0x000fe20003fa4070 */
[----:B------:R1:W-:Y:S01]  /*1cb40*/  STL [R1+0x690], R16 ;  /* 0x0006901001007387 */ /* 0x0003e20000100800 */
[----:B------:R-:W-:-:S05]  /*1cb50*/  ISETP.GE.AND P6, PT, R18, RZ, PT ;  /* 0x000000ff1200720c */ /* 0x000fca0003fc6270 */
[----:B------:R-:W-:-:S04]  /*1cb60*/  @!P4 IMAD.IADD R12, R12, 0x1, -R68 ;  /* 0x000000010c0cc824 */ /* 0x000fc800078e0a44 */
[--C-:B------:R-:W-:Y:S01]  /*1cb70*/  @!P3 IMAD.IADD R11, R11, 0x1, -R68.reuse ;  /* 0x000000010b0bb824 */ /* 0x100fe200078e0a44 */
[----:B------:R-:W-:Y:S01]  /*1cb80*/  STL [R1+0x3d0], R12 ;  /* 0x0003d00c01007387 */ /* 0x000fe20000100800 */
[----:B--2---:R-:W-:Y:S01]  /*1cb90*/  IMAD R6, R6, UR4, RZ ;  /* 0x0000000406067c24 */ /* 0x004fe2000f8e02ff */
[----:B------:R-:W-:Y:S01]  /*1cba0*/  ISETP.GT.U32.AND P4, PT, R68, R13, PT ;  /* 0x0000000d4400720c */ /* 0x000fe20003f84070 */
[----:B------:R-:W-:Y:S01]  /*1cbb0*/  @!P5 IMAD.IADD R15, R15, 0x1, -R68 ;  /* 0x000000010f0fd824 */ /* 0x000fe200078e0a44 */
[----:B-1----:R-:W2:Y:S01]  /*1cbc0*/  LDL.LU R16, [R1+0x3ac] ;  /* 0x0003ac0001107983 */ /* 0x002ea20000300800 */
[----:B------:R-:W1:Y:S03]  /*1cbd0*/  LDCU UR4, c[0x0][0x3b0] ;  /* 0x00007600ff0477ac */ /* 0x000e660008000800 */
[----:B------:R-:W-:Y:S04]  /*1cbe0*/  STL [R1+0x3d4], R11 ;  /* 0x0003d40b01007387 */ /* 0x000fe80000100800 */
[----:B------:R-:W2:Y:S01]  /*1cbf0*/  LDL R21, [R1+0x114c] ;  /* 0x00114c0001157983 */ /* 0x000ea20000100800 */
[----:B0-----:R-:W-:-:S02]  /*1cc00*/  IMAD.MOV.U32 R5, RZ, RZ, R12 ;  /* 0x000000ffff057224 */ /* 0x001fc400078e000c */
[----:B------:R-:W-:Y:S02]  /*1cc10*/  IMAD.MOV.U32 R4, RZ, RZ, R11 ;  /* 0x000000ffff047224 */ /* 0x000fe400078e000b */
[----:B------:R-:W-:Y:S01]  /*1cc20*/  @!P6 IMAD.MOV R5, RZ, RZ, -R5 ;  /* 0x000000ffff05e224 */ /* 0x000fe200078e0a05 */
[----:B------:R-:W-:Y:S01]  /*1cc30*/  ISETP.GT.U32.AND P6, PT, R68, R15, PT ;  /* 0x0000000f4400720c */ /* 0x000fe20003fc4070 */
[----:B------:R-:W-:Y:S01]  /*1cc40*/  @!P4 IMAD.IADD R13, R13, 0x1, -R68 ;  /* 0x000000010d0dc824 */ /* 0x000fe200078e0a44 */
[----:B------:R-:W-:Y:S02]  /*1cc50*/  PRMT R10, RZ, 0x7610, R10 ;  /* 0x00007610ff0a7816 */ /* 0x000fe4000000000a */
[----:B------:R-:W-:-:S05]  /*1cc60*/  SEL R5, R73, R5, !P1 ;  /* 0x0000000549057207 */ /* 0x000fca0004800000 */
[----:B------:R-:W-:Y:S01]  /*1cc70*/  IMAD R5, R5, UR5, RZ ;  /* 0x0000000505057c24 */ /* 0x000fe2000f8e02ff */
[----:B------:R-:W-:Y:S01]  /*1cc80*/  PRMT R17, RZ, 0x7610, R17 ;  /* 0x00007610ff117816 */ /* 0x000fe20000000011 */
[----:B------:R-:W0:Y:S02]  /*1cc90*/  LDCU UR5, c[0x0][0x3b0] ;  /* 0x00007600ff0577ac */ /* 0x000e240008000800 */
[----:B------:R-:W-:Y:S01]  /*1cca0*/  @!P6 IMAD.IADD R15, R15, 0x1, -R68 ;  /* 0x000000010f0fe824 */ /* 0x000fe200078e0a44 */
[----:B------:R-:W-:Y:S02]  /*1ccb0*/  LEA R18, P6, R5, R72, 0x1 ;  /* 0x0000004805127211 */ /* 0x000fe400078c08ff */
[----:B------:R-:W-:Y:S02]  /*1ccc0*/  PRMT R3, RZ, 0x7610, R3 ;  /* 0x00007610ff037816 */ /* 0x000fe40000000003 */
[----:B----4-:R-:W-:Y:S02]  /*1ccd0*/  ISETP.GE.AND P3, PT, R14, RZ, PT ;  /* 0x000000ff0e00720c */ /* 0x010fe40003f66270 */
[----:B---3--:R-:W-:-:S11]  /*1cce0*/  ISETP.GT.U32.AND P4, PT, R68, R9, PT ;  /* 0x000000094400720c */ /* 0x008fd60003f84070 */
[----:B------:R-:W-:-:S05]  /*1ccf0*/  @!P3 IMAD.MOV R4, RZ, RZ, -R4 ;  /* 0x000000ffff04b224 */ /* 0x000fca00078e0a04 */
[----:B------:R-:W-:Y:S01]  /*1cd00*/  SEL R4, R73, R4, !P1 ;  /* 0x0000000449047207 */ /* 0x000fe20004800000 */
[----:B------:R3:W-:Y:S04]  /*1cd10*/  STL [R1+0x14], R7 ;  /* 0x0000140701007387 */ /* 0x0007e80000100800 */
[----:B------:R4:W-:Y:S04]  /*1cd20*/  STL [R1+0x18], R19 ;  /* 0x0000181301007387 */ /* 0x0009e80000100800 */
[----:B------:R-:W2:Y:S01]  /*1cd30*/  LDL R20, [R1+0x1144] ;  /* 0x0011440001147983 */ /* 0x000ea20000100800 */
[----:B---3--:R-:W-:-:S04]  /*1cd40*/  LEA R7, P5, R6, R72, 0x1 ;  /* 0x0000004806077211 */ /* 0x008fc800078a08ff */
[-C--:B------:R-:W-:Y:S01]  /*1cd50*/  LEA.HI.X.SX32 R6, R6, R69.reuse, 0x1, P5 ;  /* 0x0000004506067211 */ /* 0x080fe200028f0eff */
[----:B------:R3:W-:Y:S04]  /*1cd60*/  STL [R1+0x6c4], R7 ;  /* 0x0006c40701007387 */ /* 0x0007e80000100800 */
[----:B------:R0:W-:Y:S01]  /*1cd70*/  STL [R1+0x6c0], R6 ;  /* 0x0006c00601007387 */ /* 0x0001e20000100800 */
[----:B-1----:R-:W-:Y:S01]  /*1cd80*/  IMAD R4, R4, UR4, RZ ;  /* 0x0000000404047c24 */ /* 0x002fe2000f8e02ff */
[----:B----4-:R-:W-:Y:S01]  /*1cd90*/  LEA.HI.X.SX32 R19, R5, R69, 0x1, P6 ;  /* 0x0000004505137211 */ /* 0x010fe200030f0eff */
[----:B------:R-:W-:Y:S01]  /*1cda0*/  @!P4 IMAD.IADD R9, R9, 0x1, -R68 ;  /* 0x000000010909c824 */ /* 0x000fe200078e0a44 */
[----:B------:R-:W4:Y:S01]  /*1cdb0*/  LDL R11, [R1+0x116c] ;  /* 0x00116c00010b7983 */ /* 0x000f220000100800 */
[----:B------:R-:W-:Y:S01]  /*1cdc0*/  ISETP.GT.U32.AND P5, PT, R68, R13, PT ;  /* 0x0000000d4400720c */ /* 0x000fe20003fa4070 */
[----:B------:R-:W1:Y:S01]  /*1cdd0*/  LDCU UR4, c[0x0][0x3b0] ;  /* 0x00007600ff0477ac */ /* 0x000e620008000800 */
[----:B---3--:R-:W-:-:S04]  /*1cde0*/  @P0 LOP3.LUT R7, R7, R6, RZ, 0x3c, !PT ;  /* 0x0000000607070212 */ /* 0x008fc800078e3cff */
[----:B0-----:R-:W-:-:S04]  /*1cdf0*/  @P0 LOP3.LUT R6, R7, R6, RZ, 0x3c, !PT ;  /* 0x0000000607060212 */ /* 0x001fc800078e3cff */
[----:B------:R-:W-:-:S05]  /*1ce00*/  @P0 LOP3.LUT R7, R7, R6, RZ, 0x3c, !PT ;  /* 0x0000000607070212 */ /* 0x000fca00078e3cff */
[----:B------:R0:W3:Y:S01]  /*1ce10*/  @P0 LDG.E.U16 R10, desc[UR20][R6.64] ;  /* 0x00000014060a0981 */ /* 0x0000e2000c1e1500 */
[----:B------:R-:W-:Y:S01]  /*1ce20*/  LEA R14, P4, R4, R72, 0x1 ;  /* 0x00000048040e7211 */ /* 0x000fe200078808ff */
[----:B------:R-:W-:-:S03]  /*1ce30*/  @P0 IMAD.MOV.U32 R5, RZ, RZ, R19 ;  /* 0x000000ffff050224 */ /* 0x000fc600078e0013 */
[----:B0-----:R-:W-:Y:S01]  /*1ce40*/  LEA.HI.X.SX32 R6, R4, R69, 0x1, P4 ;  /* 0x0000004504067211 */ /* 0x001fe200020f0eff */
[----:B------:R-:W-:-:S05]  /*1ce50*/  @P0 IMAD.MOV.U32 R4, RZ, RZ, R18 ;  /* 0x000000ffff040224 */ /* 0x000fca00078e0012 */
[----:B------:R0:W3:Y:S02]  /*1ce60*/  @P0 LDG.E.U16 R17, desc[UR20][R4.64] ;  /* 0x0000001404110981 */ /* 0x0000e4000c1e1500 */
[----:B0-----:R-:W-:Y:S02]  /*1ce70*/  @P0 IMAD.MOV.U32 R4, RZ, RZ, R14 ;  /* 0x000000ffff040224 */ /* 0x001fe400078e000e */
[----:B------:R-:W-:-:S05]  /*1ce80*/  @P0 IMAD.MOV.U32 R5, RZ, RZ, R6 ;  /* 0x000000ffff050224 */ /* 0x000fca00078e0006 */
[----:B------:R0:W3:Y:S01]  /*1ce90*/  @P0 LDG.E.U16 R3, desc[UR20][R4.64] ;  /* 0x0000001404030981 */ /* 0x0000e2000c1e1500 */
[C---:B--2---:R-:W-:Y:S02]  /*1cea0*/  ISETP.GT.U32.AND P3, PT, R68.reuse, R16, PT ;  /* 0x000000104400720c */ /* 0x044fe40003f64070 */
[----:B------:R-:W-:Y:S01]  /*1ceb0*/  ISETP.GE.AND P6, PT, R21, RZ, PT ;  /* 0x000000ff1500720c */ /* 0x000fe20003fc6270 */
[----:B------:R-:W-:Y:S01]  /*1cec0*/  @!P5 IMAD.IADD R13, R13, 0x1, -R68 ;  /* 0x000000010d0dd824 */ /* 0x000fe200078e0a44 */
[----:B------:R-:W-:Y:S01]  /*1ced0*/  ISETP.GT.U32.AND P4, PT, R68, R9, PT ;  /* 0x000000094400720c */ /* 0x000fe20003f84070 */
[----:B0-----:R-:W-:Y:S02]  /*1cee0*/  IMAD.MOV.U32 R5, RZ, RZ, R15 ;  /* 0x000000ffff057224 */ /* 0x001fe400078e000f */
[----:B------:R-:W-:-:S06]  /*1cef0*/  IMAD.MOV.U32 R4, RZ, RZ, R13 ;  /* 0x000000ffff047224 */ /* 0x000fcc00078e000d */
[--C-:B------:R-:W-:Y:S02]  /*1cf00*/  @!P3 IMAD.IADD R16, R16, 0x1, -R68.reuse ;  /* 0x000000011010b824 */ /* 0x100fe400078e0a44 */
[----:B------:R-:W-:Y:S02]  /*1cf10*/  @!P6 IMAD.MOV R5, RZ, RZ, -R5 ;  /* 0x000000ffff05e224 */ /* 0x000fe400078e0a05 */
[----:B------:R-:W-:Y:S01]  /*1cf20*/  @!P4 IMAD.IADD R9, R9, 0x1, -R68 ;  /* 0x000000010909c824 */ /* 0x000fe200078e0a44 */
[----:B------:R-:W-:Y:S02]  /*1cf30*/  ISETP.GT.U32.AND P6, PT, R68, R16, PT ;  /* 0x000000104400720c */ /* 0x000fe40003fc4070 */
[----:B------:R-:W-:-:S11]  /*1cf40*/  PRMT R8, RZ, 0x7610, R8 ;  /* 0x00007610ff087816 */ /* 0x000fd60000000008 */
[----:B------:R-:W-:Y:S01]  /*1cf50*/  @!P6 IMAD.IADD R16, R16, 0x1, -R68 ;  /* 0x000000011010e824 */ /* 0x000fe200078e0a44 */
[----:B------:R-:W-:Y:S02]  /*1cf60*/  PRMT R2, RZ, 0x7610, R2 ;  /* 0x00007610ff027816 */ /* 0x000fe40000000002 */
[----:B------:R-:W-:Y:S02]  /*1cf70*/  ISETP.GE.AND P5, PT, R20, RZ, PT ;  /* 0x000000ff1400720c */ /* 0x000fe40003fa6270 */
[----:B----4-:R-:W-:-:S11]  /*1cf80*/  ISETP.GE.AND P3, PT, R11, RZ, PT ;  /* 0x000000ff0b00720c */ /* 0x010fd60003f66270 */
[----:B------:R-:W-:Y:S01]  /*1cf90*/  @!P5 IMAD.MOV R4, RZ, RZ, -R4 ;  /* 0x000000ffff04d224 */ /* 0x000fe200078e0a04 */
[----:B---3--:R0:W-:Y:S04]  /*1cfa0*/  STL [R1+0x10], R10 ;  /* 0x0000100a01007387 */ /* 0x0081e80000100800 */
[----:B0-----:R-:W2:Y:S04]  /*1cfb0*/  LDL.LU R10, [R1+0x398] ;  /* 0x00039800010a7983 */ /* 0x001ea80000300800 */
[----:B------:R-:W3:Y:S04]  /*1cfc0*/  LDL.LU R12, [R1+0x38c] ;  /* 0x00038c00010c7983 */ /* 0x000ee80000300800 */
[----:B------:R-:W-:Y:S04]  /*1cfd0*/  STL [R1+0x3cc], R15 ;  /* 0x0003cc0f01007387 */ /* 0x000fe80000100800 */
[----:B------:R-:W-:Y:S04]  /*1cfe0*/  STL [R1+0x6f4], R18 ;  /* 0x0006f41201007387 */ /* 0x000fe80000100800 */
[----:B------:R0:W-:Y:S04]  /*1cff0*/  STL [R1+0x724], R14 ;  /* 0x0007240e01007387 */ /* 0x0001e80000100800 */
[----:B------:R-:W-:Y:S04]  /*1d000*/  STL [R1+0x6f0], R19 ;  /* 0x0006f01301007387 */ /* 0x000fe80000100800 */
[----:B------:R4:W-:Y:S04]  /*1d010*/  STL [R1+0x3c4], R13 ;  /* 0x0003c40d01007387 */ /* 0x0009e80000100800 */
[----:B------:R1:W-:Y:S04]  /*1d020*/  STL [R1+0x720], R6 ;  /* 0x0007200601007387 */ /* 0x0003e80000100800 */
[----:B0-----:R-:W3:Y:S04]  /*1d030*/  LDL R14, [R1+0x119c] ;  /* 0x00119c00010e7983 */ /* 0x001ee80000100800 */
[----:B----4-:R-:W4:Y:S01]  /*1d040*/  LDL R13, [R1+0x11a4] ;  /* 0x0011a400010d7983 */ /* 0x010f220000100800 */
[----:B-1----:R-:W-:-:S02]  /*1d050*/  SEL R6, R73, R5, !P1 ;  /* 0x0000000549067207 */ /* 0x002fc40004800000 */
[----:B------:R-:W-:Y:S01]  /*1d060*/  SEL R5, R73, R4, !P1 ;  /* 0x0000000449057207 */ /* 0x000fe20004800000 */
[----:B------:R-:W-:Y:S02]  /*1d070*/  IMAD.MOV.U32 R4, RZ, RZ, R9 ;  /* 0x000000ffff047224 */ /* 0x000fe400078e0009 */
[----:B------:R-:W-:Y:S01]  /*1d080*/  IMAD R6, R6, UR7, RZ ;  /* 0x0000000706067c24 */ /* 0x000fe2000f8e02ff */
[----:B------:R0:W-:Y:S01]  /*1d090*/  STL [R1+0x3b4], R9 ;  /* 0x0003b40901007387 */ /* 0x0001e20000100800 */
[----:B------:R-:W-:Y:S01]  /*1d0a0*/  IMAD R5, R5, UR4, RZ ;  /* 0x0000000405057c24 */ /* 0x000fe2000f8e02ff */
[----:B------:R-:W-:Y:S01]  /*1d0b0*/  PRMT R91, RZ, 0x7610, R91 ;  /* 0x00007610ff5b7816 */ /* 0x000fe2000000005b */
[----:B------:R-:W-:Y:S01]  /*1d0c0*/  @!P3 IMAD.MOV R4, RZ, RZ, -R4 ;  /* 0x000000ffff04b224 */ /* 0x000fe200078e0a04 */
[----:B------:R-:W-:Y:S01]  /*1d0d0*/  LEA R11, P3, R6, R72, 0x1 ;  /* 0x00000048060b7211 */ /* 0x000fe200078608ff */
[----:B------:R-:W1:Y:S01]  /*1d0e0*/  LDCU UR4, c[0x0][0x3b0] ;  /* 0x00007600ff0477ac */ /* 0x000e620008000800 */
[----:B------:R-:W-:-:S02]  /*1d0f0*/  PRMT R90, RZ, 0x7610, R90 ;  /* 0x00007610ff5a7816 */ /* 0x000fc4000000005a */
[----:B------:R-:W-:Y:S01]  /*1d100*/  PRMT R89, RZ, 0x7610, R89 ;  /* 0x00007610ff597816 */ /* 0x000fe20000000059 */
[----:B------:R-:W1:Y:S01]  /*1d110*/  LDCU UR7, c[0x0][0x3b0] ;  /* 0x00007600ff0777ac */ /* 0x000e620008000800 */
[----:B0-----:R-:W4:Y:S04]  /*1d120*/  LDL.LU R9, [R1+0x310] ;  /* 0x0003100001097983 */ /* 0x001f280000300800 */
[----:B------:R0:W-:Y:S04]  /*1d130*/  STL [R1+0xc], R17 ;  /* 0x00000c1101007387 */ /* 0x0001e80000100800 */
[----:B------:R1:W-:Y:S01]  /*1d140*/  STL [R1+0x8], R3 ;  /* 0x0000080301007387 */ /* 0x0003e20000100800 */
[----:B0-----:R-:W-:-:S02]  /*1d150*/  LEA.HI.X.SX32 R17, R6, R69, 0x1, P3 ;  /* 0x0000004506117211 */ /* 0x001fc400018f0eff */
[----:B-1----:R-:W-:Y:S02]  /*1d160*/  LEA R3, P6, R5, R72, 0x1 ;  /* 0x0000004805037211 */ /* 0x002fe400078c08ff */
[----:B------:R-:W-:Y:S01]  /*1d170*/  SEL R6, R73, R4, !P1 ;  /* 0x0000000449067207 */ /* 0x000fe20004800000 */
[----:B------:R-:W-:Y:S01]  /*1d180*/  @P0 IMAD.MOV.U32 R4, RZ, RZ, R11 ;  /* 0x000000ffff040224 */ /* 0x000fe200078e000b */
[----:B------:R-:W-:Y:S01]  /*1d190*/  LEA.HI.X.SX32 R7, R5, R69, 0x1, P6 ;  /* 0x0000004505077211 */ /* 0x000fe200030f0eff */
[----:B------:R-:W-:-:S05]  /*1d1a0*/  @P0 IMAD.MOV.U32 R5, RZ, RZ, R17 ;  /* 0x000000ffff050224 */ /* 0x000fca00078e0011 */
[----:B------:R0:W4:Y:S02]  /*1d1b0*/  @P0 LDG.E.U16 R8, desc[UR20][R4.64] ;  /* 0x0000001404080981 */ /* 0x000124000c1e1500 */
[----:B0-----:R-:W-:Y:S02]  /*1d1c0*/  @P0 IMAD.MOV.U32 R4, RZ, RZ, R3 ;  /* 0x000000ffff040224 */ /* 0x001fe400078e0003 */
[----:B------:R-:W-:-:S05]  /*1d1d0*/  @P0 IMAD.MOV.U32 R5, RZ, RZ, R7 ;  /* 0x000000ffff050224 */ /* 0x000fca00078e0007 */
[----:B------:R0:W4:Y:S04]  /*1d1e0*/  @P0 LDG.E.U16 R2, desc[UR20][R4.64] ;  /* 0x0000001404020981 */ /* 0x000128000c1e1500 */
[----:B------:R1:W-:Y:S01]  /*1d1f0*/  STL [R1+0x754], R11 ;  /* 0x0007540b01007387 */ /* 0x0003e20000100800 */
[----:B------:R-:W-:Y:S01]  /*1d200*/  IMAD R6, R6, UR5, RZ ;  /* 0x0000000506067c24 */ /* 0x000fe2000f8e02ff */
[----:B------:R-:W1:Y:S02]  /*1d210*/  LDCU UR5, c[0x0][0x3b0] ;  /* 0x00007600ff0577ac */ /* 0x000e640008000800 */
[----:B------:R-:W-:Y:S04]  /*1d220*/  STL [R1+0x3ac], R16 ;  /* 0x0003ac1001007387 */ /* 0x000fe80000100800 */
[----:B------:R-:W-:Y:S04]  /*1d230*/  STL [R1+0x784], R3 ;  /* 0x0007840301007387 */ /* 0x000fe80000100800 */
[----:B------:R-:W-:Y:S01]  /*1d240*/  STL [R1+0x750], R17 ;  /* 0x0007501101007387 */ /* 0x000fe20000100800 */
[----:B0-----:R-:W-:Y:S01]  /*1d250*/  IMAD.MOV.U32 R4, RZ, RZ, R16 ;  /* 0x000000ffff047224 */ /* 0x001fe200078e0010 */
[----:B--2---:R-:W-:-:S02]  /*1d260*/  ISETP.GT.U32.AND P5, PT, R68, R10, PT ;  /* 0x0000000a4400720c */ /* 0x004fc40003fa4070 */
[----:B---3--:R-:W-:-:S11]  /*1d270*/  ISETP.GT.U32.AND P4, PT, R68, R12, PT ;  /* 0x0000000c4400720c */ /* 0x008fd60003f84070 */
[--C-:B------:R-:W-:Y:S01]  /*1d280*/  @!P5 IMAD.IADD R10, R10, 0x1, -R68.reuse ;  /* 0x000000010a0ad824 */ /* 0x100fe200078e0a44 */
[----:B------:R-:W-:Y:S02]  /*1d290*/  ISETP.GE.AND P3, PT, R14, RZ, PT ;  /* 0x000000ff0e00720c */ /* 0x000fe40003f66270 */
[----:B------:R-:W2:Y:S04]  /*1d2a0*/  LDL R14, [R1+0x11c4] ;  /* 0x0011c400010e7983 */ /* 0x000ea80000100800 */
[----:B------:R-:W3:Y:S04]  /*1d2b0*/  LDL.LU R15, [R1+0x30c] ;  /* 0x00030c00010f7983 */ /* 0x000ee80000300800 */
[----:B------:R-:W-:Y:S04]  /*1d2c0*/  STL [R1+0x780], R7 ;  /* 0x0007800701007387 */ /* 0x000fe80000100800 */
[----:B-1----:R-:W3:Y:S01]  /*1d2d0*/  LDL.LU R11, [R1+0x2e8] ;  /* 0x0002e800010b7983 */ /* 0x002ee20000300800 */
[----:B------:R-:W-:Y:S01]  /*1d2e0*/  ISETP.GT.U32.AND P5, PT, R68, R10, PT ;  /* 0x0000000a4400720c */ /* 0x000fe20003fa4070 */
[----:B------:R-:W-:Y:S01]  /*1d2f0*/  @!P4 IMAD.IADD R12, R12, 0x1, -R68 ;  /* 0x000000010c0cc824 */ /* 0x000fe200078e0a44 */
[----:B----4-:R-:W-:Y:S01]  /*1d300*/  ISETP.GE.AND P4, PT, R13, RZ, PT ;  /* 0x000000ff0d00720c */ /* 0x010fe20003f86270 */
[----:B------:R-:W-:-:S05]  /*1d310*/  @!P3 IMAD.MOV R4, RZ, RZ, -R4 ;  /* 0x000000ffff04b224 */ /* 0x000fca00078e0a04 */
[----:B------:R-:W-:-:S05]  /*1d320*/  SEL R4, R73, R4, !P1 ;  /* 0x0000000449047207 */ /* 0x000fca0004800000 */
[----:B------:R-:W-:Y:S02]  /*1d330*/  @!P5 IMAD.IADD R10, R10, 0x1, -R68 ;  /* 0x000000010a0ad824 */ /* 0x000fe400078e0a44 */
[----:B------:R-:W-:Y:S01]  /*1d340*/  IMAD R4, R4, UR12, RZ ;  /* 0x0000000c04047c24 */ /* 0x000fe2000f8e02ff */
[----:B------:R0:W-:Y:S01]  /*1d350*/  STL [R1], R2 ;  /* 0x0000000201007387 */ /* 0x0001e20000100800 */
[----:B------:R-:W-:Y:S01]  /*1d360*/  IMAD.MOV.U32 R5, RZ, RZ, R10 ;  /* 0x000000ffff057224 */ /* 0x000fe200078e000a */
[----:B------:R-:W-:Y:S01]  /*1d370*/  ISETP.GT.U32.AND P3, PT, R68, R12, PT ;  /* 0x0000000c4400720c */ /* 0x000fe20003f64070 */
[----:B------:R-:W1:Y:S01]  /*1d380*/  LDCU UR12, c[0x0][0x3b0] ;  /* 0x00007600ff0c77ac */ /* 0x000e620008000800 */
[----:B0-----:R-:W-:-:S04]  /*1d390*/  LEA R2, P6, R6, R72, 0x1 ;  /* 0x0000004806027211 */ /* 0x001fc800078c08ff */
[----:B------:R-:W-:Y:S01]  /*1d3a0*/  LEA.HI.X.SX32 R3, R6, R69, 0x1, P6 ;  /* 0x0000004506037211 */ /* 0x000fe200030f0eff */
[----:B------:R-:W-:-:S04]  /*1d3b0*/  @P0 IMAD.MOV.U32 R6, RZ, RZ, R2 ;  /* 0x000000ffff060224 */ /* 0x000fc800078e0002 */
[----:B------:R-:W-:-:S05]  /*1d3c0*/  @P0 IMAD.MOV.U32 R7, RZ, RZ, R3 ;  /* 0x000000ffff070224 */ /* 0x000fca00078e0003 */
[----:B------:R0:W4:Y:S01]  /*1d3d0*/  @P0 LDG.E.U16 R91, desc[UR20][R6.64] ;  /* 0x00000014065b0981 */ /* 0x000122000c1e1500 */
[----:B------:R-:W-:-:S03]  /*1d3e0*/  @!P4 IMAD.MOV R5, RZ, RZ, -R5 ;  /* 0x000000ffff05c224 */ /* 0x000fc600078e0a05 */
[----:B------:R0:W-:Y:S04]  /*1d3f0*/  STL [R1+0x7b4], R2 ;  /* 0x0007b40201007387 */ /* 0x0001e80000100800 */
[----:B------:R1:W-:Y:S01]  /*1d400*/  STL [R1+0x398], R10 ;  /* 0x0003980a01007387 */ /* 0x0003e20000100800 */
[----:B0-----:R-:W-:-:S03]  /*1d410*/  LEA R2, P4, R4, R72, 0x1 ;  /* 0x0000004804027211 */ /* 0x001fc600078808ff */
[----:B------:R0:W-:Y:S02]  /*1d420*/  STL [R1+0x7b0], R3 ;  /* 0x0007b00301007387 */ /* 0x0001e40000100800 */
[----:B------:R-:W-:Y:S02]  /*1d430*/  @P0 IMAD.MOV.U32 R6, RZ, RZ, R2 ;  /* 0x000000ffff060224 */ /* 0x000fe400078e0002 */
[----:B------:R-:W4:Y:S01]  /*1d440*/  LDL R13, [R1+0x11d8] ;  /* 0x0011d800010d7983 */ /* 0x000f220000100800 */
[----:B------:R-:W-:-:S03]  /*1d450*/  @!P3 IMAD.IADD R12, R12, 0x1, -R68 ;  /* 0x000000010c0cb824 */ /* 0x000fc600078e0a44 */
[----:B-1----:R-:W4:Y:S01]  /*1d460*/  LDL.LU R10, [R1+0x2a0] ;  /* 0x0002a000010a7983 */ /* 0x002f220000300800 */
[----:B0-----:R-:W-:-:S05]  /*1d470*/  LEA.HI.X.SX32 R3, R4, R69, 0x1, P4 ;  /* 0x0000004504037211 */ /* 0x001fca00020f0eff */
[----:B------:R-:W-:-:S05]  /*1d480*/  @P0 IMAD.MOV.U32 R7, RZ, RZ, R3 ;  /* 0x000000ffff070224 */ /* 0x000fca00078e0003 */
[----:B------:R0:W4:Y:S01]  /*1d490*/  @P0 LDG.E.U16 R90, desc[UR20][R6.64] ;  /* 0x00000014065a0981 */ /* 0x000122000c1e1500 */
[----:B------:R-:W-:Y:S01]  /*1d4a0*/  ISETP.GT.U32.AND P6, PT, R68, R9, PT ;  /* 0x000000094400720c */ /* 0x000fe20003fc4070 */
[----:B------:R-:W-:Y:S01]  /*1d4b0*/  IMAD.MOV.U32 R4, RZ, RZ, R12 ;  /* 0x000000ffff047224 */ /* 0x000fe200078e000c */
[----:B------:R-:W-:-:S05]  /*1d4c0*/  SEL R5, R73, R5, !P1 ;  /* 0x0000000549057207 */ /* 0x000fca0004800000 */
[----:B------:R-:W-:Y:S01]  /*1d4d0*/  IMAD R5, R5, UR4, RZ ;  /* 0x0000000405057c24 */ /* 0x000fe2000f8e02ff */
[----:B------:R-:W-:Y:S01]  /*1d4e0*/  PRMT R88, RZ, 0x7610, R88 ;  /* 0x00007610ff587816 */ /* 0x000fe20000000058 */
[----:B------:R-:W1:Y:S04]  /*1d4f0*/  LDCU UR4, c[0x0][0x3b0] ;  /* 0x00007600ff0477ac */ /* 0x000e680008000800 */
[----:B------:R-:W-:Y:S01]  /*1d500*/  @!P6 IMAD.IADD R9, R9, 0x1, -R68 ;  /* 0x000000010909e824 */ /* 0x000fe200078e0a44 */
[----:B--2---:R-:W-:Y:S02]  /*1d510*/  ISETP.GE.AND P5, PT, R14, RZ, PT ;  /* 0x000000ff0e00720c */ /* 0x004fe40003fa6270 */
[----:B---3--:R-:W-:-:S11]  /*1d520*/  ISETP.GT.U32.AND P6, PT, R68, R11, PT ;  /* 0x0000000b4400720c */ /* 0x008fd60003fc4070 */
[----:B------:R-:W-:-:S05]  /*1d530*/  @!P5 IMAD.MOV R4, RZ, RZ, -R4 ;  /* 0x000000ffff04d224 */ /* 0x000fca00078e0a04 */
[----:B------:R-:W-:-:S05]  /*1d540*/  SEL R4, R73, R4, !P1 ;  /* 0x0000000449047207 */ /* 0x000fca0004800000 */
[----:B0-----:R-:W-:Y:S01]  /*1d550*/  IMAD R6, R4, UR5, RZ ;  /* 0x0000000504067c24 */ /* 0x001fe2000f8e02ff */
[----:B----4-:R-:W-:Y:S01]  /*1d560*/  STL [R1+0x12ec], R91 ;  /* 0x0012ec5b01007387 */ /* 0x010fe20000100800 */
[----:B------:R-:W-:Y:S01]  /*1d570*/  @!P6 IMAD.IADD R11, R11, 0x1, -R68 ;  /* 0x000000010b0be824 */ /* 0x000fe200078e0a44 */
[----:B------:R-:W-:Y:S01]  /*1d580*/  ISETP.GT.U32.AND P3, PT, R68, R15, PT ;  /* 0x0000000f4400720c */ /* 0x000fe20003f64070 */
[----:B------:R-:W0:Y:S01]  /*1d590*/  LDCU UR5, c[0x0][0x3b0] ;  /* 0x00007600ff0577ac */ /* 0x000e220008000800 */
[----:B------:R-:W-:Y:S04]  /*1d5a0*/  STL [R1+0x4], R8 ;  /* 0x0000040801007387 */ /* 0x000fe80000100800 */
[----:B------:R-:W-:Y:S04]  /*1d5b0*/  STL [R1+0x7e4], R2 ;  /* 0x0007e40201007387 */ /* 0x000fe80000100800 */
[----:B------:R-:W-:Y:S04]  /*1d5c0*/  STL [R1+0x38c], R12 ;  /* 0x00038c0c01007387 */ /* 0x000fe80000100800 */
[----:B------:R2:W-:Y:S04]  /*1d5d0*/  STL [R1+0x7e0], R3 ;  /* 0x0007e00301007387 */ /* 0x0005e80000100800 */
[----:B------:R-:W3:Y:S04]  /*1d5e0*/  LDL R17, [R1+0x11f8] ;  /* 0x0011f80001117983 */ /* 0x000ee80000100800 */
[----:B------:R-:W4:Y:S01]  /*1d5f0*/  LDL R16, [R1+0x1214] ;  /* 0x0012140001107983 */ /* 0x000f220000100800 */
[----:B--2---:R-:W-:-:S03]  /*1d600*/  LEA R3, P5, R5, R72, 0x1 ;  /* 0x0000004805037211 */ /* 0x004fc600078a08ff */
[----:B------:R-:W2:Y:S01]  /*1d610*/  LDL.LU R12, [R1+0x294] ;  /* 0x00029400010c7983 */ /* 0x000ea20000300800 */
[----:B------:R-:W-:Y:S01]  /*1d620*/  LEA.HI.X.SX32 R8, R5, R69, 0x1, P5 ;  /* 0x0000004505087211 */ /* 0x000fe200028f0eff */
[----:B------:R-:W-:Y:S01]  /*1d630*/  @P0 IMAD.MOV.U32 R4, RZ, RZ, R3 ;  /* 0x000000ffff040224 */ /* 0x000fe200078e0003 */
[----:B------:R-:W-:-:S03]  /*1d640*/  LEA R2, P6, R6, R72, 0x1 ;  /* 0x0000004806027211 */ /* 0x000fc600078c08ff */
[----:B------:R-:W-:Y:S01]  /*1d650*/  @P0 IMAD.MOV.U32 R5, RZ, RZ, R8 ;  /* 0x000000ffff050224 */ /* 0x000fe200078e0008 */
[----:B------:R-:W-:Y:S04]  /*1d660*/  STL [R1+0x12f0], R90 ;  /* 0x0012f05a01007387 */ /* 0x000fe80000100800 */
[----:B------:R0:W-:Y:S04]  /*1d670*/  STL [R1+0x814], R3 ;  /* 0x0008140301007387 */ /* 0x0001e80000100800 */
[----:B------:R1:W2:Y:S01]  /*1d680*/  @P0 LDG.E.U16 R89, desc[UR20][R4.64] ;  /* 0x0000001404590981 */ /* 0x0002a2000c1e1500 */
[----:B------:R-:W-:Y:S01]  /*1d690*/  @!P3 IMAD.IADD R15, R15, 0x1, -R68 ;  /* 0x000000010f0fb824 */ /* 0x000fe200078e0a44 */
[----:B------:R-:W-:-:S02]  /*1d6a0*/  ISETP.GT.U32.AND P4, PT, R68, R9, PT ;  /* 0x000000094400720c */ /* 0x000fc40003f84070 */
[----:B------:R-:W-:Y:S01]  /*1d6b0*/  ISETP.GE.AND P5, PT, R13, RZ, PT ;  /* 0x000000ff0d00720c */ /* 0x000fe20003fa6270 */
[----:B------:R-:W2:Y:S01]  /*1d6c0*/  LDL R14, [R1+0x1238] ;  /* 0x00123800010e7983 */ /* 0x000ea20000100800 */
[----:B0-----:R-:W-:Y:S01]  /*1d6d0*/  LEA.HI.X.SX32 R3, R6, R69, 0x1, P6 ;  /* 0x0000004506037211 */ /* 0x001fe200030f0eff */
[----:B------:R-:W-:-:S04]  /*1d6e0*/  @P0 IMAD.MOV.U32 R6, RZ, RZ, R2 ;  /* 0x000000ffff060224 */ /* 0x000fc800078e0002 */
[----:B------:R-:W-:-:S05]  /*1d6f0*/  @P0 IMAD.MOV.U32 R7, RZ, RZ, R3 ;  /* 0x000000ffff070224 */ /* 0x000fca00078e0003 */
[----:B------:R0:W2:Y:S01]  /*1d700*/  @P0 LDG.E.U16 R88, desc[UR20][R6.64] ;  /* 0x0000001406580981 */ /* 0x0000a2000c1e1500 */
[C---:B------:R-:W-:Y:S01]  /*1d710*/  ISETP.GT.U32.AND P3, PT, R68.reuse, R15, PT ;  /* 0x0000000f4400720c */ /* 0x040fe20003f64070 */
[----:B------:R-:W-:Y:S01]  /*1d720*/  @!P4 IMAD.IADD R9, R9, 0x1, -R68 ;  /* 0x000000010909c824 */ /* 0x000fe200078e0a44 */
[C---:B------:R-:W-:Y:S02]  /*1d730*/  ISETP.GT.U32.AND P4, PT, R68.reuse, R10, PT ;  /* 0x0000000a4400720c */ /* 0x040fe40003f84070 */
[----:B------:R-:W-:-:S09]  /*1d740*/  ISETP.GT.U32.AND P6, PT, R68, R11, PT ;  /* 0x0000000b4400720c */ /* 0x000fd20003fc4070 */
[----:B------:R-:W-:Y:S02]  /*1d750*/  @!P3 IMAD.IADD R15, R15, 0x1, -R68 ;  /* 0x000000010f0fb824 */ /* 0x000fe400078e0a44 */
[----:B-1----:R-:W-:Y:S02]  /*1d760*/  IMAD.MOV.U32 R5, RZ, RZ, R9 ;  /* 0x000000ffff057224 */ /* 0x002fe400078e0009 */
[----:B------:R-:W-:Y:S01]  /*1d770*/  IMAD.MOV.U32 R4, RZ, RZ, R15 ;  /* 0x000000ffff047224 */ /* 0x000fe200078e000f */
[----:B------:R1:W-:Y:S01]  /*1d780*/  STL [R1+0x810], R8 ;  /* 0x0008100801007387 */ /* 0x0003e20000100800 */
[----:B------:R-:W-:-:S03]  /*1d790*/  @!P5 IMAD.MOV R5, RZ, RZ, -R5 ;  /* 0x000000ffff05d224 */ /* 0x000fc600078e0a05 */
[----:B------:R-:W-:Y:S02]  /*1d7a0*/  STL [R1+0x310], R9 ;  /* 0x0003100901007387 */ /* 0x000fe40000100800 */
[----:B0-----:R-:W-:Y:S02]  /*1d7b0*/  SEL R6, R73, R5, !P1 ;  /* 0x0000000549067207 */ /* 0x001fe40004800000 */
[----:B------:R-:W2:Y:S01]  /*1d7c0*/  LDL.LU R13, [R1+0x274] ;  /* 0x00027400010d7983 */ /* 0x000ea20000300800 */
[--C-:B------:R-:W-:Y:S02]  /*1d7d0*/  @!P4 IMAD.IADD R10, R10, 0x1, -R68.reuse ;  /* 0x000000010a0ac824 */ /* 0x100fe400078e0a44 */
[--C-:B------:R-:W-:Y:S02]  /*1d7e0*/  @!P6 IMAD.IADD R11, R11, 0x1, -R68.reuse ;  /* 0x000000010b0be824 */ /* 0x100fe400078e0a44 */
[----:B------:R-:W-:Y:S01]  /*1d7f0*/  IMAD R7, R6, UR4, RZ ;  /* 0x0000000406077c24 */ /* 0x000fe2000f8e02ff */
[----:B------:R-:W-:Y:S01]  /*1d800*/  ISETP.GT.U32.AND P4, PT, R68, R10, PT ;  /* 0x0000000a4400720c */ /* 0x000fe20003f84070 */
[----:B------:R-:W-:Y:S01]  /*1d810*/  IMAD.MOV.U32 R5, RZ, RZ, R11 ;  /* 0x000000ffff057224 */ /* 0x000fe200078e000b */
[----:B------:R0:W-:Y:S01]  /*1d820*/  STL [R1+0x844], R2 ;  /* 0x0008440201007387 */ /* 0x0001e20000100800 */
[----:B------:R-:W-:Y:S01]  /*1d830*/  PRMT R87, RZ, 0x7610, R87 ;  /* 0x00007610ff577816 */ /* 0x000fe20000000057 */
[----:B------:R-:W0:Y:S09]  /*1d840*/  LDCU UR4, c[0x0][0x3b0] ;  /* 0x00007600ff0477ac */ /* 0x000e320008000800 */
[----:B------:R-:W-:Y:S01]  /*1d850*/  @!P4 IMAD.IADD R10, R10, 0x1, -R68 ;  /* 0x000000010a0ac824 */ /* 0x000fe200078e0a44 */
[----:B------:R-:W-:-:S02]  /*1d860*/  PRMT R86, RZ, 0x7610, R86 ;  /* 0x00007610ff567816 */ /* 0x000fc40000000056 */
[----:B---3--:R-:W-:Y:S02]  /*1d870*/  ISETP.GE.AND P3, PT, R17, RZ, PT ;  /* 0x000000ff1100720c */ /* 0x008fe40003f66270 */
[----:B----4-:R-:W-:-:S11]  /*1d880*/  ISETP.GE.AND P5, PT, R16, RZ, PT ;  /* 0x000000ff1000720c */ /* 0x010fd60003fa6270 */
[----:B------:R-:W-:Y:S01]  /*1d890*/  @!P3 IMAD.MOV R4, RZ, RZ, -R4 ;  /* 0x000000ffff04b224 */ /* 0x000fe200078e0a04 */
[----:B--2---:R-:W-:-:S04]  /*1d8a0*/  ISETP.GT.U32.AND P3, PT, R68, R12, PT ;  /* 0x0000000c4400720c */ /* 0x004fc80003f64070 */
[----:B------:R-:W-:Y:S01]  /*1d8b0*/  SEL R4, R73, R4, !P1 ;  /* 0x0000000449047207 */ /* 0x000fe20004800000 */
[----:B------:R-:W-:-:S04]  /*1d8c0*/  @!P5 IMAD.MOV R5, RZ, RZ, -R5 ;  /* 0x000000ffff05d224 */ /* 0x000fc800078e0a05 */
[----:B------:R-:W-:Y:S01]  /*1d8d0*/  IMAD R6, R4, UR5, RZ ;  /* 0x0000000504067c24 */ /* 0x000fe2000f8e02ff */
[----:B-1----:R-:W-:-:S03]  /*1d8e0*/  LEA R8, P5, R7, R72, 0x1 ;  /* 0x0000004807087211 */ /* 0x002fc600078a08ff */
[----:B------:R-:W-:Y:S01]  /*1d8f0*/  @!P3 IMAD.IADD R12, R12, 0x1, -R68 ;  /* 0x000000010c0cb824 */ /* 0x000fe200078e0a44 */
[----:B0-----:R-:W-:Y:S01]  /*1d900*/  LEA R2, P3, R6, R72, 0x1 ;  /* 0x0000004806027211 */ /* 0x001fe200078608ff */
[----:B------:R-:W-:Y:S01]  /*1d910*/  STL [R1+0x12f4], R89 ;  /* 0x0012f45901007387 */ /* 0x000fe20000100800 */
[----:B------:R-:W-:Y:S01]  /*1d920*/  LEA.HI.X.SX32 R7, R7, R69, 0x1, P5 ;  /* 0x0000004507077211 */ /* 0x000fe200028f0eff */
[----:B------:R-:W-:Y:S01]  /*1d930*/  IMAD.MOV.U32 R4, RZ, RZ, R10 ;  /* 0x000000ffff047224 */ /* 0x000fe200078e000a */
[----:B------:R-:W-:Y:S01]  /*1d940*/  ISETP.GE.AND P6, PT, R14, RZ, PT ;  /* 0x000000ff0e00720c */ /* 0x000fe20003fc6270 */
[----:B------:R0:W-:Y:S01]  /*1d950*/  STL [R1+0x840], R3 ;  /* 0x0008400301007387 */ /* 0x0001e20000100800 */
[----:B------:R-:W-:Y:S01]  /*1d960*/  SEL R5, R73, R5, !P1 ;  /* 0x0000000549057207 */ /* 0x000fe20004800000 */
[----:B------:R-:W1:Y:S02]  /*1d970*/  LDCU UR5, c[0x0][0x3b0] ;  /* 0x00007600ff0577ac */ /* 0x000e640008000800 */
[----:B------:R2:W-:Y:S04]  /*1d980*/  STL [R1+0x30c], R15 ;  /* 0x00030c0f01007387 */ /* 0x0005e80000100800 */
[----:B------:R-:W3:Y:S01]  /*1d990*/  LDL.LU R9, [R1+0x260] ;  /* 0x0002600001097983 */ /* 0x000ee20000300800 */
[----:B0-----:R-:W-:Y:S01]  /*1d9a0*/  LEA.HI.X.SX32 R3, R6, R69, 0x1, P3 ;  /* 0x0000004506037211 */ /* 0x001fe200018f0eff */
[----:B------:R-:W-:-:S02]  /*1d9b0*/  @P0 IMAD.MOV.U32 R6, RZ, RZ, R8 ;  /* 0x000000ffff060224 */ /* 0x000fc400078e0008 */
[----:B------:R-:W-:Y:S04]  /*1d9c0*/  STL [R1+0x12f8], R88 ;  /* 0x0012f85801007387 */ /* 0x000fe80000100800 */
[----:B------:R0:W4:Y:S04]  /*1d9d0*/  @P0 LDG.E.U16 R87, desc[UR20][R6.64] ;  /* 0x0000001406570981 */ /* 0x000128000c1e1500 */
[----:B--2---:R-:W2:Y:S04]  /*1d9e0*/  LDL.LU R15, [R1+0x23c] ;  /* 0x00023c00010f7983 */ /* 0x004ea80000300800 */
[----:B------:R-:W-:Y:S04]  /*1d9f0*/  STL [R1+0x2e8], R11 ;  /* 0x0002e80b01007387 */ /* 0x000fe80000100800 */
[----:B------:R1:W-:Y:S01]  /*1da00*/  STL [R1+0x2a0], R10 ;  /* 0x0002a00a01007387 */ /* 0x0003e20000100800 */
[----:B0-----:R-:W-:-:S03]  /*1da10*/  @P0 IMAD.MOV.U32 R6, RZ, RZ, R2 ;  /* 0x000000ffff060224 */ /* 0x001fc600078e0002 */
[----:B-1----:R-:W2:Y:S04]  /*1da20*/  LDL R10, [R1+0x1254] ;  /* 0x00125400010a7983 */ /* 0x002ea80000100800 */
[----:B------:R-:W-:Y:S04]  /*1da30*/  STL [R1+0x874], R8 ;  /* 0x0008740801007387 */ /* 0x000fe80000100800 */
[----:B------:R-:W-:Y:S04]  /*1da40*/  STL [R1+0x8a4], R2 ;  /* 0x0008a40201007387 */ /* 0x000fe80000100800 */
[----:B------:R0:W-:Y:S01]  /*1da50*/  STL [R1+0x870], R7 ;  /* 0x0008700701007387 */ /* 0x0001e20000100800 */
[----:B------:R-:W-:Y:S01]  /*1da60*/  ISETP.GT.U32.AND P4, PT, R68, R13, PT ;  /* 0x0000000d4400720c */ /* 0x000fe20003f84070 */
[----:B------:R-:W-:-:S02]  /*1da70*/  @!P6 IMAD.MOV R4, RZ, RZ, -R4 ;  /* 0x000000ffff04e224 */ /* 0x000fc400078e0a04 */
[----:B0-----:R-:W-:Y:S01]  /*1da80*/  @P0 IMAD.MOV.U32 R7, RZ, RZ, R3 ;  /* 0x000000ffff070224 */ /* 0x001fe200078e0003 */
[----:B------:R-:W3:Y:S04]  /*1da90*/  LDL R14, [R1+0x126c] ;  /* 0x00126c00010e7983 */ /* 0x000ee80000100800 */
[----:B------:R-:W3:Y:S01]  /*1daa0*/  @P0 LDG.E.U16 R86, desc[UR20][R6.64] ;  /* 0x0000001406560981 */ /* 0x000ee2000c1e1500 */
[----:B------:R-:W-:Y:S01]  /*1dab0*/  ISETP.GT.U32.AND P6, PT, R68, R12, PT ;  /* 0x0000000c4400720c */ /* 0x000fe20003fc4070 */
[----:B------:R-:W-:Y:S01]  /*1dac0*/  IMAD R5, R5, UR7, RZ ;  /* 0x0000000705057c24 */ /* 0x000fe2000f8e02ff */
[----:B------:R-:W-:Y:S02]  /*1dad0*/  SEL R4, R73, R4, !P1 ;  /* 0x0000000449047207 */ /* 0x000fe40004800000 */
[----:B------:R-:W-:Y:S01]  /*1dae0*/  @!P4 IMAD.IADD R13, R13, 0x1, -R68 ;  /* 0x000000010d0dc824 */ /* 0x000fe200078e0a44 */
[----:B------:R0:W-:Y:S01]  /*1daf0*/  STL [R1+0x8a0], R3 ;  /* 0x0008a00301007387 */ /* 0x0001e20000100800 */
[----:B------:R-:W-:Y:S01]  /*1db00*/  PRMT R85, RZ, 0x7610, R85 ;  /* 0x00007610ff557816 */ /* 0x000fe20000000055 */
[----:B------:R-:W1:Y:S01]  /*1db10*/  LDCU UR7, c[0x0][0x3b0] ;  /* 0x00007600ff0777ac */ /* 0x000e620008000800 */
[----:B------:R-:W-:Y:S01]  /*1db20*/  IMAD R4, R4, UR12, RZ ;  /* 0x0000000c04047c24 */ /* 0x000fe2000f8e02ff */
[----:B------:R-:W-:-:S02]  /*1db30*/  LEA R8, P4, R5, R72, 0x1 ;  /* 0x0000004805087211 */ /* 0x000fc400078808ff */
[----:B------:R-:W-:Y:S01]  /*1db40*/  PRMT R84, RZ, 0x7610, R84 ;  /* 0x00007610ff547816 */ /* 0x000fe20000000054 */
[----:B------:R-:W1:Y:S01]  /*1db50*/  LDCU UR12, c[0x0][0x3b0] ;  /* 0x00007600ff0c77ac */ /* 0x000e620008000800 */
[----:B------:R-:W-:Y:S01]  /*1db60*/  LEA.HI.X.SX32 R17, R5, R69, 0x1, P4 ;  /* 0x0000004505117211 */ /* 0x000fe200020f0eff */
[----:B------:R-:W-:Y:S01]  /*1db70*/  @!P6 IMAD.IADD R12, R12, 0x1, -R68 ;  /* 0x000000010c0ce824 */ /* 0x000fe200078e0a44 */
[----:B------:R-:W-:-:S03]  /*1db80*/  LEA R2, P6, R4, R72, 0x1 ;  /* 0x0000004804027211 */ /* 0x000fc600078c08ff */
[----:B------:R-:W-:Y:S01]  /*1db90*/  @P0 IMAD.MOV.U32 R5, RZ, RZ, R17 ;  /* 0x000000ffff050224 */ /* 0x000fe200078e0011 */
[----:B0-----:R-:W-:Y:S01]  /*1dba0*/  LEA.HI.X.SX32 R3, R4, R69, 0x1, P6 ;  /* 0x0000004504037211 */ /* 0x001fe200030f0eff */
[----:B------:R-:W-:-:S05]  /*1dbb0*/  @P0 IMAD.MOV.U32 R4, RZ, RZ, R8 ;  /* 0x000000ffff040224 */ /* 0x000fca00078e0008 */
[----:B------:R0:W3:Y:S02]  /*1dbc0*/  @P0 LDG.E.U16 R85, desc[UR20][R4.64] ;  /* 0x0000001404550981 */ /* 0x0000e4000c1e1500 */
[----:B0-----:R-:W-:Y:S02]  /*1dbd0*/  @P0 IMAD.MOV.U32 R4, RZ, RZ, R2 ;  /* 0x000000ffff040224 */ /* 0x001fe400078e0002 */
[----:B------:R-:W-:-:S05]  /*1dbe0*/  @P0 IMAD.MOV.U32 R5, RZ, RZ, R3 ;  /* 0x000000ffff050224 */ /* 0x000fca00078e0003 */
[----:B------:R0:W3:Y:S04]  /*1dbf0*/  @P0 LDG.E.U16 R84, desc[UR20][R4.64] ;  /* 0x0000001404540981 */ /* 0x0000e8000c1e1500 */
[----:B----4-:R-:W-:Y:S04]  /*1dc00*/  STL [R1+0x12fc], R87 ;  /* 0x0012fc5701007387 */ /* 0x010fe80000100800 */
[----:B------:R-:W4:Y:S04]  /*1dc10*/  LDL R16, [R1+0x129c] ;  /* 0x00129c0001107983 */ /* 0x000f280000100800 */
[----:B------:R-:W4:Y:S01]  /*1dc20*/  LDL.LU R11, [R1+0x214] ;  /* 0x00021400010b7983 */ /* 0x000f220000300800 */
[----:B--2---:R-:W-:-:S03]  /*1dc30*/  ISETP.GE.AND P4, PT, R10, RZ, PT ;  /* 0x000000ff0a00720c */ /* 0x004fc60003f86270 */
[----:B---3--:R-:W-:Y:S04]  /*1dc40*/  STL [R1+0x1300], R86 ;  /* 0x0013005601007387 */ /* 0x008fe80000100800 */
[----:B------:R-:W-:Y:S04]  /*1dc50*/  STL [R1+0x8d4], R8 ;  /* 0x0008d40801007387 */ /* 0x000fe80000100800 */
[----:B------:R2:W-:Y:S04]  /*1dc60*/  STL [R1+0x294], R12 ;  /* 0x0002940c01007387 */ /* 0x0005e80000100800 */
[----:B------:R-:W-:Y:S04]  /*1dc70*/  STL [R1+0x904], R2 ;  /* 0x0009040201007387 */ /* 0x000fe80000100800 */
[----:B------:R-:W-:Y:S04]  /*1dc80*/  STL [R1+0x8d0], R17 ;  /* 0x0008d01101007387 */ /* 0x000fe80000100800 */
[----:B------:R-:W3:Y:S01]  /*1dc90*/  LDL R10, [R1+0x12c8] ;  /* 0x0012c800010a7983 */ /* 0x000ee20000100800 */
[----:B------:R-:W-:-:S02]  /*1dca0*/  ISETP.GT.U32.AND P5, PT, R68, R9, PT ;  /* 0x000000094400720c */ /* 0x000fc40003fa4070 */
[----:B------:R-:W-:Y:S02]  /*1dcb0*/  ISETP.GT.U32.AND P3, PT, R68, R15, PT ;  /* 0x0000000f4400720c */ /* 0x000fe40003f64070 */
[----:B------:R-:W-:-:S09]  /*1dcc0*/  ISETP.GE.AND P6, PT, R14, RZ, PT ;  /* 0x000000ff0e00720c */ /* 0x000fd20003fc6270 */
[--C-:B------:R-:W-:Y:S01]  /*1dcd0*/  @!P5 IMAD.IADD R9, R9, 0x1, -R68.reuse ;  /* 0x000000010909d824 */ /* 0x100fe200078e0a44 */
[----:B------:R-:W-:Y:S01]  /*1dce0*/  ISETP.GT.U32.AND P5, PT, R68, R13, PT ;  /* 0x0000000d4400720c */ /* 0x000fe20003fa4070 */
[----:B------:R-:W-:Y:S02]  /*1dcf0*/  @!P3 IMAD.IADD R15, R15, 0x1, -R68 ;  /* 0x000000010f0fb824 */ /* 0x000fe400078e0a44 */
[----:B0-----:R-:W-:-:S03]  /*1dd00*/  IMAD.MOV.U32 R5, RZ, RZ, R12 ;  /* 0x000000ffff057224 */ /* 0x001fc600078e000c */
[----:B------:R-:W-:Y:S01]  /*1dd10*/  ISETP.GT.U32.AND P3, PT, R68, R15, PT ;  /* 0x0000000f4400720c */ /* 0x000fe20003f64070 */
[----:B------:R-:W-:-:S06]  /*1dd20*/  @!P4 IMAD.MOV R5, RZ, RZ, -R5 ;  /* 0x000000ffff05c224 */ /* 0x000fcc00078e0a05 */
[----:B------:R-:W-:Y:S01]  /*1dd30*/  @!P5 IMAD.IADD R13, R13, 0x1, -R68 ;  /* 0x000000010d0dd824 */ /* 0x000fe200078e0a44 */
[----:B------:R-:W-:-:S03]  /*1dd40*/  ISETP.GT.U32.AND P5, PT, R68, R9, PT ;  /* 0x000000094400720c */ /* 0x000fc60003fa4070 */
[----:B------:R-:W-:Y:S01]  /*1dd50*/  IMAD.MOV.U32 R4, RZ, RZ, R13 ;  /* 0x000000ffff047224 */ /* 0x000fe200078e000d */
[----:B------:R-:W-:-:S03]  /*1dd60*/  SEL R5, R73, R5, !P1 ;  /* 0x0000000549057207 */ /* 0x000fc60004800000 */
[----:B------:R-:W-:Y:S02]  /*1dd70*/  @!P6 IMAD.MOV R4, RZ, RZ, -R4 ;  /* 0x000000ffff04e224 */ /* 0x000fe400078e0a04 */
[----:B------:R-:W-:Y:S01]  /*1dd80*/  IMAD R6, R5, UR4, RZ ;  /* 0x0000000405067c24 */ /* 0x000fe2000f8e02ff */
[----:B------:R-:W-:Y:S01]  /*1dd90*/  STL [R1+0x1304], R85 ;  /* 0x0013045501007387 */ /* 0x000fe20000100800 */
[--C-:B------:R-:W-:Y:S01]  /*1dda0*/  @!P3 IMAD.IADD R15, R15, 0x1, -R68.reuse ;  /* 0x000000010f0fb824 */ /* 0x100fe200078e0a44 */
[----:B------:R-:W-:Y:S01]  /*1ddb0*/  SEL R4, R73, R4, !P1 ;  /* 0x0000000449047207 */ /* 0x000fe20004800000 */
[----:B------:R-:W-:Y:S01]  /*1ddc0*/  @!P5 IMAD.IADD R9, R9, 0x1, -R68 ;  /* 0x000000010909d824 */ /* 0x000fe200078e0a44 */
[----:B------:R-:W-:Y:S01]  /*1ddd0*/  STL [R1+0x900], R3 ;  /* 0x0009000301007387 */ /* 0x000fe20000100800 */
[----:B------:R-:W-:Y:S01]  /*1dde0*/  LEA R7, P3, R6, R72, 0x1 ;  /* 0x0000004806077211 */ /* 0x000fe200078608ff */
[----:B------:R-:W0:Y:S01]  /*1ddf0*/  LDCU UR4, c[0x0][0x3b0] ;  /* 0x00007600ff0477ac */ /* 0x000e220008000800 */
[----:B------:R-:W-:Y:S01]  /*1de00*/  IMAD R4, R4, UR5, RZ ;  /* 0x0000000504047c24 */ /* 0x000fe2000f8e02ff */
[----:B------:R-:W3:Y:S01]  /*1de10*/  LDL.LU R14, [R1+0x1f4] ;  /* 0x0001f400010e7983 */ /* 0x000ee20000300800 */
[----:B------:R-:W-:Y:S01]  /*1de20*/  IMAD.MOV.U32 R5, RZ, RZ, R9 ;  /* 0x000000ffff057224 */ /* 0x000fe200078e0009 */
[----:B------:R-:W-:Y:S01]  /*1de30*/  LEA.HI.X.SX32 R6, R6, R69, 0x1, P3 ;  /* 0x0000004506067211 */ /* 0x000fe200018f0eff */
[----:B------:R-:W0:Y:S01]  /*1de40*/  LDCU UR5, c[0x0][0x3b0] ;  /* 0x00007600ff0577ac */ /* 0x000e220008000800 */
[----:B------:R-:W-:Y:S04]  /*1de50*/  STL [R1+0x1308], R84 ;  /* 0x0013085401007387 */ /* 0x000fe80000100800 */
[----:B--2---:R-:W2:Y:S04]  /*1de60*/  LDL.LU R12, [R1+0x1c4] ;  /* 0x0001c400010c7983 */ /* 0x004ea80000300800 */
[----:B------:R0:W-:Y:S04]  /*1de70*/  STL [R1+0x274], R13 ;  /* 0x0002740d01007387 */ /* 0x0001e80000100800 */
[----:B0-----:R-:W2:Y:S04]  /*1de80*/  LDL R13, [R1+0x1288] ;  /* 0x00128800010d7983 */ /* 0x001ea80000100800 */
[----:B------:R0:W-:Y:S04]  /*1de90*/  STL [R1+0x260], R9 ;  /* 0x0002600901007387 */ /* 0x0001e80000100800 */
[----:B0-----:R-:W2:Y:S04]  /*1dea0*/  LDL.LU R9, [R1+0x1a4] ;  /* 0x0001a40001097983 */ /* 0x001ea80000300800 */
[----:B------:R-:W-:Y:S04]  /*1deb0*/  STL [R1+0x23c], R15 ;  /* 0x00023c0f01007387 */ /* 0x000fe80000100800 */
[----:B------:R0:W-:Y:S01]  /*1dec0*/  STL [R1+0x934], R7 ;  /* 0x0009340701007387 */ /* 0x0001e20000100800 */
[----:B------:R-:W-:-:S02]  /*1ded0*/  PRMT R83, RZ, 0x7610, R83 ;  /* 0x00007610ff537816 */ /* 0x000fc40000000053 */
[----:B0-----:R-:W-:Y:S02]  /*1dee0*/  @P0 LOP3.LUT R7, R7, R6, RZ, 0x3c, !PT ;  /* 0x0000000607070212 */ /* 0x001fe400078e3cff */
[----:B------:R-:W-:Y:S02]  /*1def0*/  PRMT R82, RZ, 0x7610, R82 ;  /* 0x00007610ff527816 */ /* 0x000fe40000000052 */
[----:B----4-:R-:W-:-:S13]  /*1df00*/  ISETP.GT.U32.AND P4, PT, R68, R11, PT ;  /* 0x0000000b4400720c */ /* 0x010fda0003f84070 */
[----:B------:R-:W-:Y:S01]  /*1df10*/  @!P4 IMAD.IADD R11, R11, 0x1, -R68 ;  /* 0x000000010b0bc824 */ /* 0x000fe200078e0a44 */
[----:B------:R-:W-:-:S04]  /*1df20*/  LEA R2, P4, R4, R72, 0x1 ;  /* 0x0000004804027211 */ /* 0x000fc800078808ff */
[----:B------:R-:W-:Y:S02]  /*1df30*/  LEA.HI.X.SX32 R3, R4, R69, 0x1, P4 ;  /* 0x0000004504037211 */ /* 0x000fe400020f0eff */
[----:B---3--:R-:W-:Y:S02]  /*1df40*/  ISETP.GE.AND P5, PT, R10, RZ, PT ;  /* 0x000000ff0a00720c */ /* 0x008fe40003fa6270 */
[----:B------:R-:W3:Y:S04]  /*1df50*/  LDL.LU R10, [R1+0x120] ;  /* 0x00012000010a7983 */ /* 0x000ee80000300800 */
[----:B------:R-:W-:Y:S04]  /*1df60*/  STL [R1+0x964], R2 ;  /* 0x0009640201007387 */ /* 0x000fe80000100800 */
[----:B------:R0:W-:Y:S02]  /*1df70*/  STL [R1+0x930], R6 ;  /* 0x0009300601007387 */ /* 0x0001e40000100800 */
[----:B0-----:R-:W-:-:S04]  /*1df80*/  @P0 LOP3.LUT R6, R7, R6, RZ, 0x3c, !PT ;  /* 0x0000000607060212 */ /* 0x001fc800078e3cff */
[----:B------:R-:W-:-:S05]  /*1df90*/  @P0 LOP3.LUT R7, R7, R6, RZ, 0x3c, !PT ;  /* 0x0000000607070212 */ /* 0x000fca00078e3cff */
[----:B------:R0:W4:Y:S02]  /*1dfa0*/  @P0 LDG.E.U16 R83, desc[UR20][R6.64] ;  /* 0x0000001406530981 */ /* 0x000124000c1e1500 */
[----:B0-----:R-:W-:Y:S02]  /*1dfb0*/  @P0 IMAD.MOV.U32 R6, RZ, RZ, R2 ;  /* 0x000000ffff060224 */ /* 0x001fe400078e0002 */
[----:B------:R-:W-:-:S05]  /*1dfc0*/  @P0 IMAD.MOV.U32 R7, RZ, RZ, R3 ;  /* 0x000000ffff070224 */ /* 0x000fca00078e0003 */
[----:B------:R0:W3:Y:S01]  /*1dfd0*/  @P0 LDG.E.U16 R82, desc[UR20][R6.64] ;  /* 0x0000001406520981 */ /* 0x0000e2000c1e1500 */
[----:B------:R-:W-:Y:S02]  /*1dfe0*/  ISETP.GE.AND P6, PT, R16, RZ, PT ;  /* 0x000000ff1000720c */ /* 0x000fe40003fc6270 */
[----:B------:R-:W-:Y:S01]  /*1dff0*/  ISETP.GT.U32.AND P3, PT, R68, R11, PT ;  /* 0x0000000b4400720c */ /* 0x000fe20003f64070 */
[----:B------:R-:W-:-:S04]  /*1e000*/  IMAD.MOV.U32 R4, RZ, RZ, R15 ;  /* 0x000000ffff047224 */ /* 0x000fc800078e000f */
[----:B------:R-:W-:Y:S01]  /*1e010*/  @!P5 IMAD.MOV R4, RZ, RZ, -R4 ;  /* 0x000000ffff04d224 */ /* 0x000fe200078e0a04 */
[----:B--2---:R-:W-:-:S05]  /*1e020*/  ISETP.GT.U32.AND P4, PT, R68, R12, PT ;  /* 0x0000000c4400720c */ /* 0x004fca0003f84070 */
[----:B------:R-:W-:Y:S02]  /*1e030*/  @!P6 IMAD.MOV R5, RZ, RZ, -R5 ;  /* 0x000000ffff05e224 */ /* 0x000fe400078e0a05 */
[----:B------:R-:W-:-:S03]  /*1e040*/  @!P3 IMAD.IADD R11, R11, 0x1, -R68 ;  /* 0x000000010b0bb824 */ /* 0x000fc600078e0a44 */
[----:B0-----:R-:W-:Y:S02]  /*1e050*/  SEL R6, R73, R5, !P1 ;  /* 0x0000000549067207 */ /* 0x001fe40004800000 */
[----:B------:R-:W-:Y:S02]  /*1e060*/  ISETP.GE.AND P5, PT, R13, RZ, PT ;  /* 0x000000ff0d00720c */ /* 0x000fe40003fa6270 */
[----:B------:R-:W-:Y:S01]  /*1e070*/  SEL R5, R73, R4, !P1 ;  /* 0x0000000449057207 */ /* 0x000fe20004800000 */
[----:B------:R-:W-:-:S04]  /*1e080*/  IMAD.MOV.U32 R4, RZ, RZ, R11 ;  /* 0x000000ffff047224 */ /* 0x000fc800078e000b */
[----:B-1----:R-:W-:Y:S02]  /*1e090*/  IMAD R5, R5, UR12, RZ ;  /* 0x0000000c05057c24 */ /* 0x002fe4000f8e02ff */
[----:B------:R-:W-:Y:S01]  /*1e0a0*/  @!P4 IMAD.IADD R12, R12, 0x1, -R68 ;  /* 0x000000010c0cc824 */ /* 0x000fe200078e0a44 */
[----:B------:R-:W-:Y:S01]  /*1e0b0*/  PRMT R81, RZ, 0x7610, R81 ;  /* 0x00007610ff517816 */ /* 0x000fe20000000051 */
[----:B------:R-:W-:Y:S01]  /*1e0c0*/  IMAD R6, R6, UR7, RZ ;  /* 0x0000000706067c24 */ /* 0x000fe2000f8e02ff */
[----:B------:R-:W-:Y:S01]  /*1e0d0*/  PRMT R80, RZ, 0x7610, R80 ;  /* 0x00007610ff507816 */ /* 0x000fe20000000050 */
[----:B------:R-:W-:Y:S01]  /*1e0e0*/  @!P5 IMAD.MOV R4, RZ, RZ, -R4 ;  /* 0x000000ffff04d224 */ /* 0x000fe200078e0a04 */
[-C--:B------:R-:W-:Y:S01]  /*1e0f0*/  LEA R2, P5, R5, R72.reuse, 0x1 ;  /* 0x0000004805027211 */ /* 0x080fe200078a08ff */
[----:B------:R-:W0:Y:S01]  /*1e100*/  LDCU UR7, c[0x0][0x3b0] ;  /* 0x00007600ff0777ac */ /* 0x000e220008000800 */
[C---:B------:R-:W-:Y:S02]  /*1e110*/  LEA R7, P4, R6.reuse, R72, 0x1 ;  /* 0x0000004806077211 */ /* 0x040fe400078808ff */
[----:B------:R-:W-:Y:S01]  /*1e120*/  SEL R4, R73, R4, !P1 ;  /* 0x0000000449047207 */ /* 0x000fe20004800000 */
[----:B------:R-:W1:Y:S01]  /*1e130*/  LDCU UR12, c[0x0][0x3b0] ;  /* 0x00007600ff0c77ac */ /* 0x000e620008000800 */
[-C--:B------:R-:W-:Y:S01]  /*1e140*/  LEA.HI.X.SX32 R8, R6, R69.reuse, 0x1, P4 ;  /* 0x0000004506087211 */ /* 0x080fe200020f0eff */
[----:B------:R-:W-:Y:S01]  /*1e150*/  @P0 IMAD.MOV.U32 R6, RZ, RZ, R7 ;  /* 0x000000ffff060224 */ /* 0x000fe200078e0007 */
[----:B------:R-:W-:Y:S01]  /*1e160*/  PRMT R79, RZ, 0x7610, R79 ;  /* 0x00007610ff4f7816 */ /* 0x000fe2000000004f */
[----:B----4-:R-:W-:Y:S04]  /*1e170*/  STL [R1+0x130c], R83 ;  /* 0x00130c5301007387 */ /* 0x010fe80000100800 */
[----:B------:R2:W-:Y:S02]  /*1e180*/  STL [R1+0x960], R3 ;  /* 0x0009600301007387 */ /* 0x0005e40000100800 */
[----:B--2---:R-:W-:-:S02]  /*1e190*/  LEA.HI.X.SX32 R3, R5, R69, 0x1, P5 ;  /* 0x0000004505037211 */ /* 0x004fc400028f0eff */
[----:B------:R-:W-:Y:S01]  /*1e1a0*/  ISETP.GT.U32.AND P5, PT, R68, R12, PT ;  /* 0x0000000c4400720c */ /* 0x000fe20003fa4070 */
[----:B---3--:R-:W-:Y:S04]  /*1e1b0*/  STL [R1+0x1310], R82 ;  /* 0x0013105201007387 */ /* 0x008fe80000100800 */
[----:B------:R-:W2:Y:S04]  /*1e1c0*/  LDL R16, [R1+0x1228] ;  /* 0x0012280001107983 */ /* 0x000ea80000100800 */
[----:B------:R-:W3:Y:S04]  /*1e1d0*/  LDL R15, [R1+0x1158] ;  /* 0x00115800010f7983 */ /* 0x000ee80000100800 */
[----:B------:R-:W-:Y:S04]  /*1e1e0*/  STL [R1+0x214], R11 ;  /* 0x0002140b01007387 */ /* 0x000fe80000100800 */
[----:B------:R-:W4:Y:S01]  /*1e1f0*/  LDL R13, [R1+0x101c] ;  /* 0x00101c00010d7983 */ /* 0x000f220000100800 */
[----:B------:R-:W-:Y:S01]  /*1e200*/  IMAD R5, R4, UR4, RZ ;  /* 0x0000000404057c24 */ /* 0x000fe2000f8e02ff */
[----:B------:R-:W-:Y:S01]  /*1e210*/  ISETP.GT.U32.AND P6, PT, R68, R14, PT ;  /* 0x0000000e4400720c */ /* 0x000fe20003fc4070 */
[----:B------:R-:W-:Y:S01]  /*1e220*/  @!P5 IMAD.IADD R12, R12, 0x1, -R68 ;  /* 0x000000010c0cd824 */ /* 0x000fe200078e0a44 */
[----:B------:R0:W-:Y:S01]  /*1e230*/  STL [R1+0x994], R7 ;  /* 0x0009940701007387 */ /* 0x0001e20000100800 */
[----:B------:R-:W-:Y:S01]  /*1e240*/  ISETP.GT.U32.AND P4, PT, R68, R10, PT ;  /* 0x0000000a4400720c */ /* 0x000fe20003f84070 */
[----:B------:R-:W1:Y:S02]  /*1e250*/  LDCU UR4, c[0x0][0x3b0] ;  /* 0x00007600ff0477ac */ /* 0x000e640008000800 */
[----:B------:R1:W-:Y:S01]  /*1e260*/  STL [R1+0x9c4], R2 ;  /* 0x0009c40201007387 */ /* 0x0003e20000100800 */
[----:B0-----:R-:W-:-:S03]  /*1e270*/  @P0 IMAD.MOV.U32 R7, RZ, RZ, R8 ;  /* 0x000000ffff070224 */ /* 0x001fc600078e0008 */
[----:B------:R-:W-:Y:S04]  /*1e280*/  STL [R1+0x990], R8 ;  /* 0x0009900801007387 */ /* 0x000fe80000100800 */
[----:B------:R0:W4:Y:S04]  /*1e290*/  @P0 LDG.E.U16 R81, desc[UR20][R6.64] ;  /* 0x0000001406510981 */ /* 0x000128000c1e1500 */
[----:B------:R1:W-:Y:S04]  /*1e2a0*/  STL [R1+0x9c0], R3 ;  /* 0x0009c00301007387 */ /* 0x0003e80000100800 */
[----:B------:R-:W4:Y:S01]  /*1e2b0*/  LDL R11, [R1+0xf7c] ;  /* 0x000f7c00010b7983 */ /* 0x000f220000100800 */
[----:B0-----:R-:W-:Y:S01]  /*1e2c0*/  @P0 IMAD.MOV.U32 R6, RZ, RZ, R2 ;  /* 0x000000ffff060224 */ /* 0x001fe200078e0002 */
[----:B-1----:R-:W-:Y:S01]  /*1e2d0*/  LEA R2, P5, R5, R72, 0x1 ;  /* 0x0000004805027211 */ /* 0x002fe200078a08ff */
[----:B------:R-:W-:-:S03]  /*1e2e0*/  @P0 IMAD.MOV.U32 R7, RZ, RZ, R3 ;  /* 0x000000ffff070224 */ /* 0x000fc600078e0003 */
[----:B------:R-:W-:Y:S02]  /*1e2f0*/  LEA.HI.X.SX32 R3, R5, R69, 0x1, P5 ;  /* 0x0000004505037211 */ /* 0x000fe400028f0eff */
[----:B------:R0:W4:Y:S02]  /*1e300*/  @P0 LDG.E.U16 R80, desc[UR20][R6.64] ;  /* 0x0000001406500981 */ /* 0x000124000c1e1500 */
[----:B0-----:R-:W-:Y:S02]  /*1e310*/  @P0 IMAD.MOV.U32 R6, RZ, RZ, R2 ;  /* 0x000000ffff060224 */ /* 0x001fe400078e0002 */
[----:B------:R-:W-:-:S05]  /*1e320*/  @P0 IMAD.MOV.U32 R7, RZ, RZ, R3 ;  /* 0x000000ffff070224 */ /* 0x000fca00078e0003 */
[----:B------:R0:W4:Y:S01]  /*1e330*/  @P0 LDG.E.U16 R79, desc[UR20][R6.64] ;  /* 0x00000014064f0981 */ /* 0x000122000c1e1500 */
[----:B------:R-:W-:Y:S01]  /*1e340*/  @!P6 IMAD.IADD R14, R14, 0x1, -R68 ;  /* 0x000000010e0ee824 */ /* 0x000fe200078e0a44 */
[----:B------:R-:W-:-:S04]  /*1e350*/  ISETP.GT.U32.AND P6, PT, R68, R9, PT ;  /* 0x000000094400720c */ /* 0x000fc80003fc4070 */
[----:B------:R-:W-:Y:S01]  /*1e360*/  ISETP.GT.U32.AND P3, PT, R68, R14, PT ;  /* 0x0000000e4400720c */ /* 0x000fe20003f64070 */
[----:B------:R-:W-:-:S08]  /*1e370*/  @!P4 IMAD.IADD R10, R10, 0x1, -R68 ;  /* 0x000000010a0ac824 */ /* 0x000fd000078e0a44 */
[----:B------:R-:W-:-:S04]  /*1e380*/  @!P6 IMAD.IADD R9, R9, 0x1, -R68 ;  /* 0x000000010909e824 */ /* 0x000fc800078e0a44 */
[----:B------:R-:W-:Y:S01]  /*1e390*/  @!P3 IMAD.IADD R14, R14, 0x1, -R68 ;  /* 0x000000010e0eb824 */ /* 0x000fe200078e0a44 */
[----:B------:R-:W-:-:S03]  /*1e3a0*/  ISETP.GT.U32.AND P4, PT, R68, R9, PT ;  /* 0x000000094400720c */ /* 0x000fc60003f84070 */
[----:B------:R-:W-:Y:S02]  /*1e3b0*/  IMAD.MOV.U32 R4, RZ, RZ, R14 ;  /* 0x000000ffff047224 */ /* 0x000fe400078e000e */
[----:B------:R-:W-:Y:S01]  /*1e3c0*/  IMAD.MOV.U32 R5, RZ, RZ, R12 ;  /* 0x000000ffff057224 */ /* 0x000fe200078e000c */
[----:B------:R-:W-:-:S07]  /*1e3d0*/  ISETP.GT.U32.AND P5, PT, R68, R10, PT ;  /* 0x0000000a4400720c */ /* 0x000fce0003fa4070 */
[----:B------:R-:W-:-:S06]  /*1e3e0*/  @!P4 IMAD.IADD R9, R9, 0x1, -R68 ;  /* 0x000000010909c824 */ /* 0x000fcc00078e0a44 */
[----:B------:R-:W-:Y:S01]  /*1e3f0*/  @!P5 IMAD.IADD R10, R10, 0x1, -R68 ;  /* 0x000000010a0ad824 */ /* 0x000fe200078e0a44 */
[----:B------:R-:W-:Y:S02]  /*1e400*/  PRMT R78, RZ, 0x7610, R78 ;  /* 0x00007610ff4e7816 */ /* 0x000fe4000000004e */
[----:B------:R-:W-:Y:S02]  /*1e410*/  PRMT R77, RZ, 0x7610, R77 ;  /* 0x00007610ff4d7816 */ /* 0x000fe4000000004d */
[----:B------:R-:W-:Y:S02]  /*1e420*/  PRMT R76, RZ, 0x7610, R76 ;  /* 0x00007610ff4c7816 */ /* 0x000fe4000000004c */
[----:B--2---:R-:W-:Y:S02]  /*1e430*/  ISETP.GE.AND P3, PT, R16, RZ, PT ;  /* 0x000000ff1000720c */ /* 0x004fe40003f66270 */
[----:B---3--:R-:W-:-:S11]  /*1e440*/  ISETP.GE.AND P6, PT, R15, RZ, PT ;  /* 0x000000ff0f00720c */ /* 0x008fd60003fc6270 */
[----:B------:R-:W-:Y:S01]  /*1e450*/  @!P3 IMAD.MOV R4, RZ, RZ, -R4 ;  /* 0x000000ffff04b224 */ /* 0x000fe200078e0a04 */
[----:B----4-:R-:W-:Y:S01]  /*1e460*/  ISETP.GE.AND P3, PT, R13, RZ, PT ;  /* 0x000000ff0d00720c */ /* 0x010fe20003f66270 */
[----:B------:R-:W-:-:S03]  /*1e470*/  @!P6 IMAD.MOV R5, RZ, RZ, -R5 ;  /* 0x000000ffff05e224 */ /* 0x000fc600078e0a05 */
[C---:B0-----:R-:W-:Y:S01]  /*1e480*/  SEL R6, R73.reuse, R4, !P1 ;  /* 0x0000000449067207 */ /* 0x041fe20004800000 */
[----:B------:R-:W-:Y:S01]  /*1e490*/  IMAD.MOV.U32 R4, RZ, RZ, R9 ;  /* 0x000000ffff047224 */ /* 0x000fe200078e0009 */
[----:B------:R-:W-:-:S03]  /*1e4a0*/  SEL R5, R73, R5, !P1 ;  /* 0x0000000549057207 */ /* 0x000fc60004800000 */
[----:B------:R-:W-:Y:S01]  /*1e4b0*/  IMAD R6, R6, UR5, RZ ;  /* 0x0000000506067c24 */ /* 0x000fe2000f8e02ff */
[----:B------:R-:W-:Y:S01]  /*1e4c0*/  PRMT R75, RZ, 0x7610, R75 ;  /* 0x00007610ff4b7816 */ /* 0x000fe2000000004b */
[C---:B------:R-:W-:Y:S02]  /*1e4d0*/  VIADD R43, R0.reuse, 0x67 ;  /* 0x00000067002b7836 */ /* 0x040fe40000000000 */
[C---:B------:R-:W-:Y:S02]  /*1e4e0*/  VIADD R42, R0.reuse, 0x6e ;  /* 0x0000006e002a7836 */ /* 0x040fe40000000000 */
[C---:B------:R-:W-:Y:S01]  /*1e4f0*/  VIADD R41, R0.reuse, 0x6f ;  /* 0x0000006f00297836 */ /* 0x040fe20000000000 */
[----:B------:R-:W-:Y:S01]  /*1e500*/  STL [R1+0x1314], R81 ;  /* 0x0013145101007387 */ /* 0x000fe20000100800 */
[----:B------:R-:W-:Y:S02]  /*1e510*/  IMAD R7, R5, UR4, RZ ;  /* 0x0000000405077c24 */ /* 0x000fe4000f8e02ff */
[----:B------:R-:W-:Y:S01]  /*1e520*/  @!P3 IMAD.MOV R4, RZ, RZ, -R4 ;  /* 0x000000ffff04b224 */ /* 0x000fe200078e0a04 */
[----:B------:R-:W-:Y:S01]  /*1e530*/  ISETP.GE.AND P4, PT, R11, RZ, PT ;  /* 0x000000ff0b00720c */ /* 0x000fe20003f86270 */
[----:B------:R-:W-:-:S02]  /*1e540*/  VIADD R40, R0, 0x76 ;  /* 0x0000007600287836 */ /* 0x000fc40000000000 */
[C---:B------:R-:W-:Y:S02]  /*1e550*/  VIADD R39, R0.reuse, 0x77 ;  /* 0x0000007700277836 */ /* 0x040fe40000000000 */
[C---:B------:R-:W-:Y:S02]  /*1e560*/  VIADD R38, R0.reuse, 0x7e ;  /* 0x0000007e00267836 */ /* 0x040fe40000000000 */
[C---:B------:R-:W-:Y:S02]  /*1e570*/  VIADD R37, R0.reuse, 0x7f ;  /* 0x0000007f00257836 */ /* 0x040fe40000000000 */
[C---:B------:R-:W-:Y:S01]  /*1e580*/  VIADD R36, R0.reuse, 0x86 ;  /* 0x0000008600247836 */ /* 0x040fe20000000000 */
[----:B------:R-:W-:Y:S01]  /*1e590*/  STL [R1+0x1318], R80 ;  /* 0x0013185001007387 */ /* 0x000fe20000100800 */
[----:B------:R-:W-:Y:S02]  /*1e5a0*/  IMAD.MOV.U32 R5, RZ, RZ, R10 ;  /* 0x000000ffff057224 */ /* 0x000fe400078e000a */
[C---:B------:R-:W-:Y:S01]  /*1e5b0*/  VIADD R35, R0.reuse, 0x87 ;  /* 0x0000008700237836 */ /* 0x040fe20000000000 */
[----:B------:R-:W-:Y:S01]  /*1e5c0*/  STL [R1+0x1f4], R14 ;  /* 0x0001f40e01007387 */ /* 0x000fe20000100800 */
[----:B------:R-:W-:-:S02]  /*1e5d0*/  VIADD R34, R0, 0x8e ;  /* 0x0000008e00227836 */ /* 0x000fc40000000000 */
[C---:B------:R-:W-:Y:S01]  /*1e5e0*/  VIADD R33, R0.reuse, 0x8f ;  /* 0x0000008f00217836 */ /* 0x040fe20000000000 */
[----:B------:R-:W-:Y:S01]  /*1e5f0*/  STL [R1+0x1c4], R12 ;  /* 0x0001c40c01007387 */ /* 0x000fe20000100800 */
[C---:B------:R-:W-:Y:S02]  /*1e600*/  VIADD R32, R0.reuse, 0x96 ;  /* 0x0000009600207836 */ /* 0x040fe40000000000 */
[C---:B------:R-:W-:Y:S01]  /*1e610*/  VIADD R88, R0.reuse, 0x97 ;  /* 0x0000009700587836 */ /* 0x040fe20000000000 */
[----:B------:R0:W-:Y:S01]  /*1e620*/  STL [R1+0x9f4], R2 ;  /* 0x0009f40201007387 */ /* 0x0001e20000100800 */
[C---:B------:R-:W-:Y:S01]  /*1e630*/  VIADD R71, R0.reuse, 0xae ;  /* 0x000000ae00477836 */ /* 0x040fe20000000000 */
[----:B------:R-:W-:Y:S01]  /*1e640*/  IABS R15, R43 ;  /* 0x0000002b000f7213 */ /* 0x000fe20000000000 */
[C---:B------:R-:W-:Y:S01]  /*1e650*/  VIADD R70, R0.reuse, 0xaf ;  /* 0x000000af00467836 */ /* 0x040fe20000000000 */
[----:B------:R-:W-:Y:S01]  /*1e660*/  STL [R1+0x9f0], R3 ;  /* 0x0009f00301007387 */ /* 0x000fe20000100800 */
[----:B------:R-:W-:Y:S01]  /*1e670*/  IABS R13, R41 ;  /* 0x00000029000d7213 */ /* 0x000fe20000000000 */
[C---:B------:R-:W-:Y:S01]  /*1e680*/  VIADD R87, R0.reuse, 0xb6 ;  /* 0x000000b600577836 */ /* 0x040fe20000000000 */
[----:B------:R-:W1:Y:S01]  /*1e690*/  LDCU UR4, c[0x0][0x3b0] ;  /* 0x00007600ff0477ac */ /* 0x000e620008000800 */
[----:B------:R-:W-:Y:S01]  /*1e6a0*/  STL [R1+0x131c], R79 ;  /* 0x00131c4f01007387 */ /* 0x000fe20000100800 */
[----:B------:R-:W-:-:S02]  /*1e6b0*/  VIADD R86, R0, 0xbf ;  /* 0x000000bf00567836 */ /* 0x000fc40000000000 */
[C---:B------:R-:W-:Y:S01]  /*1e6c0*/  VIADD R85, R0.reuse, 0xc7 ;  /* 0x000000c700557836 */ /* 0x040fe20000000000 */
[----:B------:R2:W-:Y:S01]  /*1e6d0*/  STL [R1+0x1a4], R9 ;  /* 0x0001a40901007387 */ /* 0x0005e20000100800 */
[----:B0-----:R-:W-:Y:S01]  /*1e6e0*/  LEA R2, P5, R7, R72, 0x1 ;  /* 0x0000004807027211 */ /* 0x001fe200078a08ff */
[C---:B------:R-:W-:Y:S01]  /*1e6f0*/  VIADD R84, R0.reuse, 0xc6 ;  /* 0x000000c600547836 */ /* 0x040fe20000000000 */
[----:B------:R-:W-:Y:S01]  /*1e700*/  SEL R4, R73, R4, !P1 ;  /* 0x0000000449047207 */ /* 0x000fe20004800000 */
[----:B------:R-:W-:Y:S01]  /*1e710*/  STL [R1+0x120], R10 ;  /* 0x0001200a01007387 */ /* 0x000fe20000100800 */
[----:B------:R-:W-:Y:S01]  /*1e720*/  VIADD R83, R0, 0xce ;  /* 0x000000ce00537836 */ /* 0x000fe20000000000 */
[----:B------:R-:W0:Y:S01]  /*1e730*/  LDCU UR5, c[0x0][0x3b0] ;  /* 0x00007600ff0577ac */ /* 0x000e220008000800 */
[----:B--2---:R-:W-:-:S04]  /*1e740*/  LEA R9, P3, R6, R72, 0x1 ;  /* 0x0000004806097211 */ /* 0x004fc800078608ff */
[-C--:B------:R-:W-:Y:S01]  /*1e750*/  LEA.HI.X.SX32 R6, R6, R69.reuse, 0x1, P3 ;  /* 0x0000004506067211 */ /* 0x080fe200018f0eff */
[----:B------:R-:W-:Y:S01]  /*1e760*/  STL [R1+0xa24], R9 ;  /* 0x000a240901007387 */ /* 0x000fe20000100800 */
[----:B------:R-:W-:-:S03]  /*1e770*/  LEA.HI.X.SX32 R3, R7, R69, 0x1, P5 ;  /* 0x0000004507037211 */ /* 0x000fc600028f0eff */
[----:B------:R-:W-:Y:S01]  /*1e780*/  STL [R1+0xa54], R2 ;  /* 0x000a540201007387 */ /* 0x000fe20000100800 */
[----:B------:R-:W-:-:S03]  /*1e790*/  @P0 IMAD.MOV.U32 R7, RZ, RZ, R6 ;  /* 0x000000ffff070224 */ /* 0x000fc600078e0006 */
[----:B------:R2:W-:Y:S01]  /*1e7a0*/  STL [R1+0xa20], R6 ;  /* 0x000a200601007387 */ /* 0x0005e20000100800 */
[----:B------:R-:W-:Y:S02]  /*1e7b0*/  IMAD R8, R4, UR7, RZ ;  /* 0x0000000704087c24 */ /* 0x000fe4000f8e02ff */
[----:B------:R-:W-:Y:S02]  /*1e7c0*/  @!P4 IMAD.MOV R5, RZ, RZ, -R5 ;  /* 0x000000ffff05c224 */ /* 0x000fe400078e0a05 */
[----:B--2---:R-:W-:Y:S01]  /*1e7d0*/  @P0 IMAD.MOV.U32 R6, RZ, RZ, R9 ;  /* 0x000000ffff060224 */ /* 0x004fe200078e0009 */
[----:B------:R2:W-:Y:S01]  /*1e7e0*/  STL [R1+0xa50], R3 ;  /* 0x000a500301007387 */ /* 0x0005e20000100800 */
[----:B------:R-:W-:Y:S01]  /*1e7f0*/  @P0 IMAD.MOV.U32 R4, RZ, RZ, R2 ;  /* 0x000000ffff040224 */ /* 0x000fe200078e0002 */
[----:B------:R-:W-:Y:S02]  /*1e800*/  IABS R14, R42 ;  /* 0x0000002a000e7213 */ /* 0x000fe40000000000 */
[----:B------:R-:W-:Y:S01]  /*1e810*/  IABS R12, R40 ;  /* 0x00000028000c7213 */ /* 0x000fe20000000000 */
[----:B------:R3:W4:Y:S01]  /*1e820*/  @P0 LDG.E.U16 R78, desc[UR20][R6.64] ;  /* 0x00000014064e0981 */ /* 0x000722000c1e1500 */
[----:B------:R-:W-:Y:S01]  /*1e830*/  IABS R11, R39 ;  /* 0x00000027000b7213 */ /* 0x000fe20000000000 */
[----:B------:R-:W-:Y:S01]  /*1e840*/  VIADD R82, R0, 0xcf ;  /* 0x000000cf00527836 */ /* 0x000fe20000000000 */
[----:B------:R-:W0:Y:S01]  /*1e850*/  LDCU UR7, c[0x0][0x3b0] ;  /* 0x00007600ff0777ac */ /* 0x000e220008000800 */
[----:B---3--:R-:W-:-:S02]  /*1e860*/  LEA R7, P3, R8, R72, 0x1 ;  /* 0x0000004808077211 */ /* 0x008fc400078608ff */
[----:B------:R-:W-:Y:S01]  /*1e870*/  SEL R6, R73, R5, !P1 ;  /* 0x0000000549067207 */ /* 0x000fe20004800000 */
[----:B------:R-:W-:Y:S01]  /*1e880*/  @P0 IMAD.MOV.U32 R5, RZ, RZ, R3 ;  /* 0x000000ffff050224 */ /* 0x000fe200078e0003 */
[----:B------:R-:W-:-:S04]  /*1e890*/  LEA.HI.X.SX32 R10, R8, R69, 0x1, P3 ;  /* 0x00000045080a7211 */ /* 0x000fc800018f0eff */
[----:B------:R3:W4:Y:S02]  /*1e8a0*/  @P0 LDG.E.U16 R77, desc[UR20][R4.64] ;  /* 0x00000014044d0981 */ /* 0x000724000c1e1500 */
[----:B---3--:R-:W-:Y:S02]  /*1e8b0*/  @P0 IMAD.MOV.U32 R4, RZ, RZ, R7 ;  /* 0x000000ffff040224 */ /* 0x008fe400078e0007 */
[----:B------:R-:W-:-:S05]  /*1e8c0*/  @P0 IMAD.MOV.U32 R5, RZ, RZ, R10 ;  /* 0x000000ffff050224 */ /* 0x000fca00078e000a */
[----:B------:R3:W4:Y:S01]  /*1e8d0*/  @P0 LDG.E.U16 R76, desc[UR20][R4.64] ;  /* 0x00000014044c0981 */ /* 0x000722000c1e1500 */
[----:B------:R-:W-:Y:S01]  /*1e8e0*/  IMAD R6, R6, UR12, RZ ;  /* 0x0000000c06067c24 */ /* 0x000fe2000f8e02ff */
[----:B------:R-:W0:Y:S01]  /*1e8f0*/  LDCU UR12, c[0x0][0x3b0] ;  /* 0x00007600ff0c77ac */ /* 0x000e220008000800 */
[C---:B--2---:R-:W-:Y:S02]  /*1e900*/  VIADD R3, R0.reuse, 0x5f ;  /* 0x0000005f00037836 */ /* 0x044fe40000000000 */
[----:B------:R-:W-:Y:S01]  /*1e910*/  VIADD R2, R0, 0x66 ;  /* 0x0000006600027836 */ /* 0x000fe20000000000 */
[----:B------:R-:W-:-:S04]  /*1e920*/  LEA R9, P3, R6, R72, 0x1 ;  /* 0x0000004806097211 */ /* 0x000fc800078608ff */
[----:B------:R-:W-:Y:S01]  /*1e930*/  LEA.HI.X.SX32 R8, R6, R69, 0x1, P3 ;  /* 0x0000004506087211 */ /* 0x000fe200018f0eff */
[----:B---3--:R-:W-:-:S04]  /*1e940*/  @P0 IMAD.MOV.U32 R4, RZ, RZ, R9 ;  /* 0x000000ffff040224 */ /* 0x008fc800078e0009 */
[----:B------:R-:W-:-:S05]  /*1e950*/  @P0 IMAD.MOV.U32 R5, RZ, RZ, R8 ;  /* 0x000000ffff050224 */ /* 0x000fca00078e0008 */
[----:B------:R-:W2:Y:S04]  /*1e960*/  @P0 LDG.E.U16 R75, desc[UR20][R4.64] ;  /* 0x00000014044b0981 */ /* 0x000ea8000c1e1500 */
[----:B----4-:R-:W-:Y:S04]  /*1e970*/  STL [R1+0x1320], R78 ;  /* 0x0013204e01007387 */ /* 0x010fe80000100800 */
[----:B------:R-:W-:Y:S04]  /*1e980*/  STL [R1+0x1324], R77 ;  /* 0x0013244d01007387 */ /* 0x000fe80000100800 */
[----:B------:R-:W-:Y:S04]  /*1e990*/  STL [R1+0xa84], R7 ;  /* 0x000a840701007387 */ /* 0x000fe80000100800 */
[----:B------:R-:W-:Y:S04]  /*1e9a0*/  STL [R1+0xed0], R3 ;  /* 0x000ed00301007387 */ /* 0x000fe80000100800 */
[----:B------:R-:W-:Y:S04]  /*1e9b0*/  STL [R1+0xed8], R2 ;  /* 0x000ed80201007387 */ /* 0x000fe80000100800 */
[----:B------:R3:W-:Y:S04]  /*1e9c0*/  STL [R1+0xa80], R10 ;  /* 0x000a800a01007387 */ /* 0x0007e80000100800 */
[----:B------:R-:W-:Y:S04]  /*1e9d0*/  STL [R1+0x1328], R76 ;  /* 0x0013284c01007387 */ /* 0x000fe80000100800 */
[----:B------:R4:W-:Y:S04]  /*1e9e0*/  STL [R1+0xab4], R9 ;  /* 0x000ab40901007387 */ /* 0x0009e80000100800 */
[----:B------:R-:W-:Y:S04]  /*1e9f0*/  STL [R1+0xab0], R8 ;  /* 0x000ab00801007387 */ /* 0x000fe80000100800 */
[----:B---3--:R-:W3:Y:S04]  /*1ea00*/  LDL R10, [R1+0xf74] ;  /* 0x000f7400010a7983 */ /* 0x008ee80000100800 */
[----:B------:R-:W3:Y:S04]  /*1ea10*/  LDL R20, [R1+0xf98] ;  /* 0x000f980001147983 */ /* 0x000ee80000100800 */
[----:B----4-:R-:W4:Y:S04]  /*1ea20*/  LDL.LU R9, [R1+0x3d8] ;  /* 0x0003d80001097983 */ /* 0x010f280000300800 */
[----:B------:R-:W3:Y:S04]  /*1ea30*/  LDL.LU R18, [R1+0x3dc] ;  /* 0x0003dc0001127983 */ /* 0x000ee80000300800 */
[----:B------:R-:W3:Y:S04]  /*1ea40*/  LDL.LU R26, [R1+0x3e0] ;  /* 0x0003e000011a7983 */ /* 0x000ee80000300800 */
[----:B------:R-:W3:Y:S04]  /*1ea50*/  LDL.LU R23, [R1+0x3e4] ;  /* 0x0003e40001177983 */ /* 0x000ee80000300800 */
[----:B------:R-:W3:Y:S04]  /*1ea60*/  LDL.LU R22, [R1+0x3e8] ;  /* 0x0003e80001167983 */ /* 0x000ee80000300800 */
[----:B------:R-:W3:Y:S04]  /*1ea70*/  LDL.LU R19, [R1+0x3ec] ;  /* 0x0003ec0001137983 */ /* 0x000ee80000300800 */
[----:B------:R-:W-:Y:S04]  /*1ea80*/  STL [R1+0xed4], R43 ;  /* 0x000ed42b01007387 */ /* 0x000fe80000100800 */
[----:B--2---:R-:W-:Y:S04]  /*1ea90*/  STL [R1+0x132c], R75 ;  /* 0x00132c4b01007387 */ /* 0x004fe80000100800 */
[----:B------:R-:W-:Y:S04]  /*1eaa0*/  STL [R1+0xedc], R42 ;  /* 0x000edc2a01007387 */ /* 0x000fe80000100800 */
[----:B------:R-:W-:Y:S04]  /*1eab0*/  STL [R1+0xee0], R41 ;  /* 0x000ee02901007387 */ /* 0x000fe80000100800 */
[----:B------:R-:W-:Y:S04]  /*1eac0*/  STL [R1+0xee8], R40 ;  /* 0x000ee82801007387 */ /* 0x000fe80000100800 */
[----:B------:R-:W2:Y:S04]  /*1ead0*/  LDL R28, [R1+0xf9c] ;  /* 0x000f9c00011c7983 */ /* 0x000ea80000100800 */
[----:B------:R-:W2:Y:S01]  /*1eae0*/  LDL.LU R24, [R1+0x3f0] ;  /* 0x0003f00001187983 */ /* 0x000ea20000300800 */
[----:B----4-:R-:W-:-:S02]  /*1eaf0*/  ISETP.GT.U32.AND P3, PT, R68, R9, PT ;  /* 0x000000094400720c */ /* 0x010fc40003f64070 */
[C---:B---3--:R-:W-:Y:S02]  /*1eb00*/  ISETP.GT.U32.AND P4, PT, R68.reuse, R18, PT ;  /* 0x000000124400720c */ /* 0x048fe40003f84070 */
[----:B------:R-:W-:-:S09]  /*1eb10*/  ISETP.GT.U32.AND P6, PT, R68, R26, PT ;  /* 0x0000001a4400720c */ /* 0x000fd20003fc4070 */
[--C-:B------:R-:W-:Y:S02]  /*1eb20*/  @!P3 IMAD.IADD R9, R9, 0x1, -R68.reuse ;  /* 0x000000010909b824 */ /* 0x100fe400078e0a44 */
[----:B------:R-:W-:-:S03]  /*1eb30*/  @!P4 IMAD.IADD R18, R18, 0x1, -R68 ;  /* 0x000000011212c824 */ /* 0x000fc600078e0a44 */
[----:B------:R-:W-:Y:S01]  /*1eb40*/  ISETP.GT.U32.AND P5, PT, R68, R9, PT ;  /* 0x000000094400720c */ /* 0x000fe20003fa4070 */
[----:B------:R-:W-:Y:S01]  /*1eb50*/  @!P6 IMAD.IADD R26, R26, 0x1, -R68 ;  /* 0x000000011a1ae824 */ /* 0x000fe200078e0a44 */
[----:B------:R-:W-:-:S11]  /*1eb60*/  ISETP.GT.U32.AND P6, PT, R68, R18, PT ;  /* 0x000000124400720c */ /* 0x000fd60003fc4070 */
[--C-:B------:R-:W-:Y:S02]  /*1eb70*/  @!P5 IMAD.IADD R9, R9, 0x1, -R68.reuse ;  /* 0x000000010909d824 */ /* 0x100fe400078e0a44 */
[----:B------:R-:W-:-:S03]  /*1eb80*/  @!P6 IMAD.IADD R18, R18, 0x1, -R68 ;  /* 0x000000011212e824 */ /* 0x000fc600078e0a44 */
[----:B------:R3:W-:Y:S01]  /*1eb90*/  STL [R1+0x3d8], R9 ;  /* 0x0003d80901007387 */ /* 0x0007e20000100800 */
[----:B------:R-:W-:-:S03]  /*1eba0*/  IMAD.MOV.U32 R46, RZ, RZ, R9 ;  /* 0x000000ffff2e7224 */ /* 0x000fc600078e0009 */
[----:B------:R-:W-:Y:S01]  /*1ebb0*/  STL [R1+0xee4], R39 ;  /* 0x000ee42701007387 */ /* 0x000fe20000100800 */
[----:B------:R-:W-:-:S03]  /*1ebc0*/  IMAD.MOV.U32 R30, RZ, RZ, R18 ;  /* 0x000000ffff1e7224 */ /* 0x000fc600078e0012 */
[----:B------:R-:W-:Y:S04]  /*1ebd0*/  STL [R1+0xef8], R38 ;  /* 0x000ef82601007387 */ /* 0x000fe80000100800 */
[----:B------:R-:W4:Y:S04]  /*1ebe0*/  LDL R27, [R1+0xfb4] ;  /* 0x000fb400011b7983 */ /* 0x000f280000100800 */
[----:B------:R-:W4:Y:S04]  /*1ebf0*/  LDL R25, [R1+0xfb8] ;  /* 0x000fb80001197983 */ /* 0x000f280000100800 */
[----:B---3--:R-:W3:Y:S04]  /*1ec00*/  LDL R9, [R1+0xfd4] ;  /* 0x000fd40001097983 */ /* 0x008ee80000100800 */
[----:B------:R-:W3:Y:S04]  /*1ec10*/  LDL.LU R21, [R1+0x3f4] ;  /* 0x0003f40001157983 */ /* 0x000ee80000300800 */
[----:B------:R0:W-:Y:S04]  /*1ec20*/  STL [R1+0x3dc], R18 ;  /* 0x0003dc1201007387 */ /* 0x0001e80000100800 */
[----:B0-----:R-:W3:Y:S01]  /*1ec30*/  LDL R18, [R1+0xfd8] ;  /* 0x000fd80001127983 */ /* 0x001ee20000100800 */
[----:B------:R-:W-:-:S02]  /*1ec40*/  ISETP.GT.U32.AND P3, PT, R68, R23, PT ;  /* 0x000000174400720c */ /* 0x000fc40003f64070 */
[----:B------:R-:W-:Y:S02]  /*1ec50*/  ISETP.GT.U32.AND P4, PT, R68, R22, PT ;  /* 0x000000164400720c */ /* 0x000fe40003f84070 */
[----:B------:R-:W-:-:S09]  /*1ec60*/  ISETP.GE.AND P5, PT, R10, RZ, PT ;  /* 0x000000ff0a00720c */ /* 0x000fd20003fa6270 */
[--C-:B------:R-:W-:Y:S01]  /*1ec70*/  @!P3 IMAD.IADD R23, R23, 0x1, -R68.reuse ;  /* 0x000000011717b824 */ /* 0x100fe200078e0a44 */
[----:B------:R-:W-:Y:S01]  /*1ec80*/  ISETP.GE.AND P3, PT, R20, RZ, PT ;  /* 0x000000ff1400720c */ /* 0x000fe20003f66270 */
[----:B------:R-:W-:Y:S01]  /*1ec90*/  @!P4 IMAD.IADD R22, R22, 0x1, -R68 ;  /* 0x000000011616c824 */ /* 0x000fe200078e0a44 */
[C---:B------:R-:W-:Y:S01]  /*1eca0*/  ISETP.GT.U32.AND P4, PT, R68.reuse, R26, PT ;  /* 0x0000001a4400720c */ /* 0x040fe20003f84070 */
[----:B------:R-:W4:Y:S01]  /*1ecb0*/  LDL.LU R20, [R1+0x3f8] ;  /* 0x0003f80001147983 */ /* 0x000f220000300800 */
[----:B------:R-:W-:Y:S01]  /*1ecc0*/  @!P5 IMAD.MOV R46, RZ, RZ, -R46 ;  /* 0x000000ffff2ed224 */ /* 0x000fe200078e0a2e */
[C---:B------:R-:W-:Y:S02]  /*1ecd0*/  ISETP.GT.U32.AND P5, PT, R68.reuse, R23, PT ;  /* 0x000000174400720c */ /* 0x040fe40003fa4070 */
[----:B------:R-:W-:-:S06]  /*1ece0*/  ISETP.GT.U32.AND P6, PT, R68, R22, PT ;  /* 0x000000164400720c */ /* 0x000fcc0003fc4070 */
[----:B------:R-:W-:Y:S01]  /*1ecf0*/  @!P3 IMAD.MOV R30, RZ, RZ, -R30 ;  /* 0x000000ffff1eb224 */ /* 0x000fe200078e0a1e */
[----:B------:R-:W-:Y:S01]  /*1ed00*/  ISETP.GT.U32.AND P3, PT, R68, R19, PT ;  /* 0x000000134400720c */ /* 0x000fe20003f64070 */
[--C-:B------:R-:W-:Y:S01]  /*1ed10*/  @!P4 IMAD.IADD R26, R26, 0x1, -R68.reuse ;  /* 0x000000011a1ac824 */ /* 0x100fe200078e0a44 */
[----:B--2---:R-:W-:Y:S02]  /*1ed20*/  ISETP.GT.U32.AND P4, PT, R68, R24, PT ;  /* 0x000000184400720c */ /* 0x004fe40003f84070 */
[--C-:B------:R-:W-:Y:S02]  /*1ed30*/  @!P5 IMAD.IADD R23, R23, 0x1, -R68.reuse ;  /* 0x000000011717d824 */ /* 0x100fe400078e0a44 */
[--C-:B------:R-:W-:Y:S01]  /*1ed40*/  @!P6 IMAD.IADD R22, R22, 0x1, -R68.reuse ;  /* 0x000000011616e824 */ /* 0x100fe200078e0a44 */
[----:B------:R-:W-:Y:S06]  /*1ed50*/  STL [R1+0x3e0], R26 ;  /* 0x0003e01a01007387 */ /* 0x000fec0000100800 */
[--C-:B------:R-:W-:Y:S01]  /*1ed60*/  @!P3 IMAD.IADD R19, R19, 0x1, -R68.reuse ;  /* 0x000000011313b824 */ /* 0x100fe200078e0a44 */
[----:B------:R-:W-:Y:S01]  /*1ed70*/  STL [R1+0x3e4], R23 ;  /* 0x0003e41701007387 */ /* 0x000fe20000100800 */
[----:B------:R-:W-:-:S03]  /*1ed80*/  @!P4 IMAD.IADD R24, R24, 0x1, -R68 ;  /* 0x000000011818c824 */ /* 0x000fc600078e0a44 */
[----:B------:R-:W-:Y:S01]  /*1ed90*/  STL [R1+0x3e8], R22 ;  /* 0x0003e81601007387 */ /* 0x000fe20000100800 */
[----:B------:R-:W-:-:S03]  /*1eda0*/  ISETP.GT.U32.AND P4, PT, R68, R19, PT ;  /* 0x000000134400720c */ /* 0x000fc60003f84070 */
[----:B------:R-:W2:Y:S04]  /*1edb0*/  LDL.LU R45, [R1+0x3fc] ;  /* 0x0003fc00012d7983 */ /* 0x000ea80000300800 */
[----:B------:R-:W2:Y:S04]  /*1edc0*/  LDL.LU R29, [R1+0x400] ;  /* 0x00040000011d7983 */ /* 0x000ea80000300800 */
[----:B------:R-:W-:Y:S02]  /*1edd0*/  STL [R1+0xef4], R37 ;  /* 0x000ef42501007387 */ /* 0x000fe40000100800 */
[----:B------:R-:W-:Y:S01]  /*1ede0*/  @!P4 IMAD.IADD R19, R19, 0x1, -R68 ;  /* 0x000000011313c824 */ /* 0x000fe200078e0a44 */
[----:B------:R-:W-:-:S02]  /*1edf0*/  ISETP.GE.AND P5, PT, R28, RZ, PT ;  /* 0x000000ff1c00720c */ /* 0x000fc40003fa6270 */
[----:B---3--:R-:W-:Y:S02]  /*1ee00*/  ISETP.GE.AND P4, PT, R18, RZ, PT ;  /* 0x000000ff1200720c */ /* 0x008fe40003f86270 */
[----:B------:R-:W3:Y:S01]  /*1ee10*/  LDL R18, [R1+0xffc] ;  /* 0x000ffc0001127983 */ /* 0x000ee20000100800 */
[----:B------:R-:W-:-:S08]  /*1ee20*/  IMAD.MOV.U32 R67, RZ, RZ, R26 ;  /* 0x000000ffff437224 */ /* 0x000fd000078e001a */
[----:B------:R-:W-:Y:S01]  /*1ee30*/  @!P5 IMAD.MOV R67, RZ, RZ, -R67 ;  /* 0x000000ffff43d224 */ /* 0x000fe200078e0a43 */
[----:B------:R-:W-:Y:S02]  /*1ee40*/  ISETP.GT.U32.AND P5, PT, R68, R24, PT ;  /* 0x000000184400720c */ /* 0x000fe40003fa4070 */
[----:B----4-:R-:W-:Y:S02]  /*1ee50*/  ISETP.GE.AND P6, PT, R27, RZ, PT ;  /* 0x000000ff1b00720c */ /* 0x010fe40003fc6270 */
[----:B------:R-:W-:Y:S02]  /*1ee60*/  ISETP.GE.AND P3, PT, R25, RZ, PT ;  /* 0x000000ff1900720c */ /* 0x000fe40003f66270 */
[----:B------:R-:W4:Y:S01]  /*1ee70*/  LDL R25, [R1+0xff8] ;  /* 0x000ff80001197983 */ /* 0x000f220000100800 */
[----:B------:R-:W-:-:S06]  /*1ee80*/  IMAD.MOV.U32 R31, RZ, RZ, R23 ;  /* 0x000000ffff1f7224 */ /* 0x000fcc00078e0017 */
[----:B------:R-:W-:Y:S01]  /*1ee90*/  @!P5 IMAD.IADD R24, R24, 0x1, -R68 ;  /* 0x000000011818d824 */ /* 0x000fe200078e0a44 */
[----:B------:R0:W-:Y:S01]  /*1eea0*/  STL [R1+0x3ec], R19 ;  /* 0x0003ec1301007387 */ /* 0x0001e20000100800 */
[----:B------:R-:W-:Y:S01]  /*1eeb0*/  @!P6 IMAD.MOV R31, RZ, RZ, -R31 ;  /* 0x000000ffff1fe224 */ /* 0x000fe200078e0a1f */
[C---:B------:R-:W-:Y:S01]  /*1eec0*/  ISETP.GT.U32.AND P6, PT, R68.reuse, R21, PT ;  /* 0x000000154400720c */ /* 0x040fe20003fc4070 */
[----:B------:R-:W-:Y:S01]  /*1eed0*/  IMAD.MOV.U32 R66, RZ, RZ, R22 ;  /* 0x000000ffff427224 */ /* 0x000fe200078e0016 */
[----:B------:R0:W-:Y:S01]  /*1eee0*/  STL [R1+0x3f0], R24 ;  /* 0x0003f01801007387 */ /* 0x0001e20000100800 */
[----:B------:R-:W-:Y:S01]  /*1eef0*/  ISETP.GT.U32.AND P5, PT, R68, R20, PT ;  /* 0x000000144400720c */ /* 0x000fe20003fa4070 */
[----:B------:R-:W-:Y:S02]  /*1ef00*/  IMAD.MOV.U32 R65, RZ, RZ, R19 ;  /* 0x000000ffff417224 */ /* 0x000fe400078e0013 */
[----:B------:R-:W-:Y:S01]  /*1ef10*/  STL [R1+0xf00], R36 ;  /* 0x000f002401007387 */ /* 0x000fe20000100800 */
[----:B------:R-:W-:-:S03]  /*1ef20*/  @!P3 IMAD.MOV R66, RZ, RZ, -R66 ;  /* 0x000000ffff42b224 */ /* 0x000fc600078e0a42 */
[----:B------:R-:W-:Y:S01]  /*1ef30*/  STL [R1+0xf08], R35 ;  /* 0x000f082301007387 */ /* 0x000fe20000100800 */
[----:B------:R-:W-:-:S03]  /*1ef40*/  ISETP.GE.AND P3, PT, R9, RZ, PT ;  /* 0x000000ff0900720c */ /* 0x000fc60003f66270 */
[----:B0-----:R-:W4:Y:S04]  /*1ef50*/  LDL R19, [R1+0x1024] ;  /* 0x0010240001137983 */ /* 0x001f280000100800 */
[----:B------:R-:W4:Y:S04]  /*1ef60*/  LDL.LU R27, [R1+0x404] ;  /* 0x00040400011b7983 */ /* 0x000f280000300800 */
[----:B------:R-:W4:Y:S01]  /*1ef70*/  LDL.LU R23, [R1+0x408] ;  /* 0x0004080001177983 */ /* 0x000f220000300800 */
[----:B------:R-:W-:-:S03]  /*1ef80*/  @!P6 IMAD.IADD R21, R21, 0x1, -R68 ;  /* 0x000000011515e824 */ /* 0x000fc600078e0a44 */
[----:B------:R-:W4:Y:S01]  /*1ef90*/  LDL.LU R22, [R1+0x40c] ;  /* 0x00040c0001167983 */ /* 0x000f220000300800 */
[----:B------:R-:W-:Y:S01]  /*1efa0*/  @!P5 IMAD.IADD R20, R20, 0x1, -R68 ;  /* 0x000000011414d824 */ /* 0x000fe200078e0a44 */
[----:B------:R-:W-:Y:S01]  /*1efb0*/  ISETP.GT.U32.AND P6, PT, R68, R21, PT ;  /* 0x000000154400720c */ /* 0x000fe20003fc4070 */
[----:B------:R-:W-:-:S03]  /*1efc0*/  @!P3 IMAD.MOV R65, RZ, RZ, -R65 ;  /* 0x000000ffff41b224 */ /* 0x000fc600078e0a41 */
[C---:B------:R-:W-:Y:S02]  /*1efd0*/  ISETP.GT.U32.AND P3, PT, R68.reuse, R20, PT ;  /* 0x000000144400720c */ /* 0x040fe40003f64070 */
[----:B--2---:R-:W-:-:S07]  /*1efe0*/  ISETP.GT.U32.AND P5, PT, R68, R45, PT ;  /* 0x0000002d4400720c */ /* 0x004fce0003fa4070 */
[----:B------:R-:W-:-:S04]  /*1eff0*/  @!P6 IMAD.IADD R21, R21, 0x1, -R68 ;  /* 0x000000011515e824 */ /* 0x000fc800078e0a44 */
[--C-:B------:R-:W-:Y:S01]  /*1f000*/  @!P3 IMAD.IADD R20, R20, 0x1, -R68.reuse ;  /* 0x000000011414b824 */ /* 0x100fe200078e0a44 */
[----:B------:R0:W-:Y:S01]  /*1f010*/  STL [R1+0x3f4], R21 ;  /* 0x0003f41501007387 */ /* 0x0001e20000100800 */
[----:B------:R-:W-:-:S03]  /*1f020*/  @!P5 IMAD.IADD R45, R45, 0x1, -R68 ;  /* 0x000000012d2dd824 */ /* 0x000fc600078e0a44 */
[----:B------:R-:W-:Y:S01]  /*1f030*/  STL [R1+0x3f8], R20 ;  /* 0x0003f81401007387 */ /* 0x000fe20000100800 */
[----:B------:R-:W-:Y:S01]  /*1f040*/  IMAD.MOV.U32 R64, RZ, RZ, R24 ;  /* 0x000000ffff407224 */ /* 0x000fe200078e0018 */
[----:B---3--:R-:W-:Y:S02]  /*1f050*/  ISETP.GE.AND P5, PT, R18, RZ, PT ;  /* 0x000000ff1200720c */ /* 0x008fe40003fa6270 */
[----:B------:R-:W2:Y:S04]  /*1f060*/  LDL R18, [R1+0x1030] ;  /* 0x0010300001127983 */ /* 0x000ea80000100800 */
[----:B------:R-:W-:Y:S04]  /*1f070*/  STL [R1+0xf10], R34 ;  /* 0x000f102201007387 */ /* 0x000fe80000100800 */
[----:B------:R-:W3:Y:S01]  /*1f080*/  LDL R24, [R1+0x1120] ;  /* 0x0011200001187983 */ /* 0x000ee20000100800 */
[C---:B------:R-:W-:Y:S01]  /*1f090*/  ISETP.GT.U32.AND P6, PT, R68.reuse, R29, PT ;  /* 0x0000001d4400720c */ /* 0x040fe20003fc4070 */
[----:B------:R-:W-:Y:S01]  /*1f0a0*/  @!P4 IMAD.MOV R64, RZ, RZ, -R64 ;  /* 0x000000ffff40c224 */ /* 0x000fe200078e0a40 */
[----:B----4-:R-:W-:Y:S01]  /*1f0b0*/  ISETP.GE.AND P3, PT, R25, RZ, PT ;  /* 0x000000ff1900720c */ /* 0x010fe20003f66270 */
[----:B------:R-:W-:Y:S01]  /*1f0c0*/  IMAD.MOV.U32 R63, RZ, RZ, R21 ;  /* 0x000000ffff3f7224 */ /* 0x000fe200078e0015 */
[----:B------:R-:W-:Y:S01]  /*1f0d0*/  ISETP.GT.U32.AND P4, PT, R68, R45, PT ;  /* 0x0000002d4400720c */ /* 0x000fe20003f84070 */
[----:B------:R-:W4:Y:S04]  /*1f0e0*/  LDL.LU R44, [R1+0x410] ;  /* 0x00041000012c7983 */ /* 0x000f280000300800 */
[----:B------:R-:W2:Y:S04]  /*1f0f0*/  LDL.LU R26, [R1+0x418] ;  /* 0x00041800011a7983 */ /* 0x000ea80000300800 */
[----:B------:R-:W-:-:S05]  /*1f100*/  @!P6 IMAD.IADD R29, R29, 0x1, -R68 ;  /* 0x000000011d1de824 */ /* 0x000fca00078e0a44 */
[C---:B------:R-:W-:Y:S01]  /*1f110*/  ISETP.GT.U32.AND P6, PT, R68.reuse, R29, PT ;  /* 0x0000001d4400720c */ /* 0x040fe20003fc4070 */
[----:B------:R-:W-:Y:S02]  /*1f120*/  @!P3 IMAD.MOV R63, RZ, RZ, -R63 ;  /* 0x000000ffff3fb224 */ /* 0x000fe400078e0a3f */
[----:B------:R-:W-:Y:S02]  /*1f130*/  @!P4 IMAD.IADD R45, R45, 0x1, -R68 ;  /* 0x000000012d2dc824 */ /* 0x000fe400078e0a44 */
[----:B------:R-:W-:Y:S01]  /*1f140*/  IMAD.MOV.U32 R62, RZ, RZ, R20 ;  /* 0x000000ffff3e7224 */ /* 0x000fe200078e0014 */
[----:B------:R-:W-:-:S07]  /*1f150*/  ISETP.GT.U32.AND P3, PT, R68, R27, PT ;  /* 0x0000001b4400720c */ /* 0x000fce0003f64070 */
[----:B------:R-:W-:Y:S01]  /*1f160*/  @!P6 IMAD.IADD R29, R29, 0x1, -R68 ;  /* 0x000000011d1de824 */ /* 0x000fe200078e0a44 */
[C---:B------:R-:W-:Y:S01]  /*1f170*/  ISETP.GT.U32.AND P4, PT, R68.reuse, R23, PT ;  /* 0x000000174400720c */ /* 0x040fe20003f84070 */
[----:B------:R0:W-:Y:S01]  /*1f180*/  STL [R1+0x3fc], R45 ;  /* 0x0003fc2d01007387 */ /* 0x0001e20000100800 */
[----:B------:R-:W-:-:S03]  /*1f190*/  ISETP.GT.U32.AND P6, PT, R68, R22, PT ;  /* 0x000000164400720c */ /* 0x000fc60003fc4070 */
[----:B------:R-:W-:Y:S01]  /*1f1a0*/  STL [R1+0x400], R29 ;  /* 0x0004001d01007387 */ /* 0x000fe20000100800 */
[----:B------:R-:W-:Y:S01]  /*1f1b0*/  @!P5 IMAD.MOV R62, RZ, RZ, -R62 ;  /* 0x000000ffff3ed224 */ /* 0x000fe200078e0a3e */
[----:B------:R-:W-:Y:S02]  /*1f1c0*/  ISETP.GE.AND P5, PT, R19, RZ, PT ;  /* 0x000000ff1300720c */ /* 0x000fe40003fa6270 */
[----:B------:R-:W-:Y:S04]  /*1f1d0*/  STL [R1+0xf0c], R33 ;  /* 0x000f0c2101007387 */ /* 0x000fe80000100800 */
[----:B------:R-:W-:Y:S01]  /*1f1e0*/  STL [R1+0xf24], R32 ;  /* 0x000f242001007387 */ /* 0x000fe20000100800 */
[----:B------:R-:W-:-:S03]  /*1f1f0*/  @!P3 IMAD.IADD R27, R27, 0x1, -R68 ;  /* 0x000000011b1bb824 */ /* 0x000fc600078e0a44 */
[----:B------:R-:W4:Y:S04]  /*1f200*/  LDL R28, [R1+0x1050] ;  /* 0x00105000011c7983 */ /* 0x000f280000100800 */
[----:B0-----:R-:W4:Y:S04]  /*1f210*/  LDL R21, [R1+0x10e0] ;  /* 0x0010e00001157983 */ /* 0x001f280000100800 */
[----:B------:R-:W4:Y:S01]  /*1f220*/  LDL.LU R25, [R1+0x41c] ;  /* 0x00041c0001197983 */ /* 0x000f220000300800 */
[----:B------:R-:W-:Y:S01]  /*1f230*/  @!P4 IMAD.IADD R23, R23, 0x1, -R68 ;  /* 0x000000011717c824 */ /* 0x000fe200078e0a44 */
[----:B------:R-:W-:Y:S01]  /*1f240*/  ISETP.GT.U32.AND P4, PT, R68, R27, PT ;  /* 0x0000001b4400720c */ /* 0x000fe20003f84070 */
[----:B------:R-:W-:-:S02]  /*1f250*/  IMAD.MOV.U32 R61, RZ, RZ, R45 ;  /* 0x000000ffff3d7224 */ /* 0x000fc400078e002d */
[----:B------:R-:W-:Y:S01]  /*1f260*/  @!P6 IMAD.IADD R22, R22, 0x1, -R68 ;  /* 0x000000011616e824 */ /* 0x000fe200078e0a44 */
[----:B------:R-:W-:Y:S01]  /*1f270*/  ISETP.GT.U32.AND P6, PT, R68, R23, PT ;  /* 0x000000174400720c */ /* 0x000fe20003fc4070 */
[----:B------:R-:W-:-:S03]  /*1f280*/  @!P5 IMAD.MOV R61, RZ, RZ, -R61 ;  /* 0x000000ffff3dd224 */ /* 0x000fc600078e0a3d */
[----:B------:R-:W-:-:S05]  /*1f290*/  ISETP.GT.U32.AND P5, PT, R68, R22, PT ;  /* 0x000000164400720c */ /* 0x000fca0003fa4070 */
[----:B------:R-:W-:-:S04]  /*1f2a0*/  @!P4 IMAD.IADD R27, R27, 0x1, -R68 ;  /* 0x000000011b1bc824 */ /* 0x000fc800078e0a44 */
[--C-:B------:R-:W-:Y:S01]  /*1f2b0*/  @!P6 IMAD.IADD R23, R23, 0x1, -R68.reuse ;  /* 0x000000011717e824 */ /* 0x100fe200078e0a44 */
[----:B------:R0:W-:Y:S03]  /*1f2c0*/  STL [R1+0x404], R27 ;  /* 0x0004041b01007387 */ /* 0x0001e60000100800 */
[----:B------:R-:W-:Y:S02]  /*1f2d0*/  @!P5 IMAD.IADD R22, R22, 0x1, -R68 ;  /* 0x000000011616d824 */ /* 0x000fe400078e0a44 */
[----:B------:R-:W-:Y:S02]  /*1f2e0*/  VIADD R78, R0, 0x9e ;  /* 0x0000009e004e7836 */ /* 0x000fe40000000000 */
[----:B------:R-:W-:Y:S01]  /*1f2f0*/  IMAD.MOV.U32 R59, RZ, RZ, R27 ;  /* 0x000000ffff3b7224 */ /* 0x000fe200078e001b */
[----:B---3--:R-:W-:Y:S02]  /*1f300*/  ISETP.GE.AND P6, PT, R24, RZ, PT ;  /* 0x000000ff1800720c */ /* 0x008fe40003fc6270 */
[----:B------:R-:W3:Y:S04]  /*1f310*/  LDL.LU R24, [R1+0x424] ;  /* 0x0004240001187983 */ /* 0x000ee80000300800 */
[----:B------:R0:W-:Y:S04]  /*1f320*/  STL [R1+0x408], R23 ;  /* 0x0004081701007387 */ /* 0x0001e80000100800 */
[----:B------:R-:W3:Y:S04]  /*1f330*/  LDL.LU R49, [R1+0x434] ;  /* 0x0004340001317983 */ /* 0x000ee80000300800 */
[----:B------:R0:W-:Y:S04]  /*1f340*/  STL [R1+0x40c], R22 ;  /* 0x00040c1601007387 */ /* 0x0001e80000100800 */
[----:B------:R-:W3:Y:S04]  /*1f350*/  LDL R47, [R1+0x10dc] ;  /* 0x0010dc00012f7983 */ /* 0x000ee80000100800 */
[----:B------:R-:W3:Y:S04]  /*1f360*/  LDL R45, [R1+0x1048] ;  /* 0x00104800012d7983 */ /* 0x000ee80000100800 */
[----:B------:R-:W-:Y:S04]  /*1f370*/  STL [R1+0xf20], R88 ;  /* 0x000f205801007387 */ /* 0x000fe80000100800 */
[----:B------:R-:W-:Y:S04]  /*1f380*/  STL [R1+0xf30], R78 ;  /* 0x000f304e01007387 */ /* 0x000fe80000100800 */
[----:B0-----:R-:W3:Y:S01]  /*1f390*/  LDL R27, [R1+0x1084] ;  /* 0x00108400011b7983 */ /* 0x001ee20000100800 */
[----:B--2---:R-:W-:-:S02]  /*1f3a0*/  ISETP.GE.AND P3, PT, R18, RZ, PT ;  /* 0x000000ff1200720c */ /* 0x004fc40003f66270 */
[C---:B------:R-:W-:Y:S01]  /*1f3b0*/  ISETP.GT.U32.AND P4, PT, R68.reuse, R26, PT ;  /* 0x0000001a4400720c */ /* 0x040fe20003f84070 */
[----:B------:R-:W-:Y:S02]  /*1f3c0*/  IMAD.MOV.U32 R60, RZ, RZ, R29 ;  /* 0x000000ffff3c7224 */ /* 0x000fe400078e001d */
[----:B------:R-:W2:Y:S08]  /*1f3d0*/  LDL.LU R29, [R1+0x42c] ;  /* 0x00042c00011d7983 */ /* 0x000eb00000300800 */
[----:B------:R-:W-:Y:S01]  /*1f3e0*/  @!P3 IMAD.MOV R60, RZ, RZ, -R60 ;  /* 0x000000ffff3cb224 */ /* 0x000fe200078e0a3c */
[----:B----4-:R-:W-:Y:S01]  /*1f3f0*/  ISETP.GT.U32.AND P3, PT, R68, R44, PT ;  /* 0x0000002c4400720c */ /* 0x010fe20003f64070 */
[----:B------:R-:W-:Y:S01]  /*1f400*/  @!P4 IMAD.IADD R26, R26, 0x1, -R68 ;  /* 0x000000011a1ac824 */ /* 0x000fe200078e0a44 */
[----:B------:R-:W-:-:S02]  /*1f410*/  ISETP.GE.AND P5, PT, R28, RZ, PT ;  /* 0x000000ff1c00720c */ /* 0x000fc40003fa6270 */
[----:B------:R-:W-:Y:S01]  /*1f420*/  ISETP.GT.U32.AND P4, PT, R68, R25, PT ;  /* 0x000000194400720c */ /* 0x000fe20003f84070 */
[----:B------:R-:W-:-:S08]  /*1f430*/  IMAD.MOV.U32 R58, RZ, RZ, R23 ;  /* 0x000000ffff3a7224 */ /* 0x000fd000078e0017 */
[----:B------:R-:W-:Y:S01]  /*1f440*/  @!P3 IMAD.IADD R44, R44, 0x1, -R68 ;  /* 0x000000012c2cb824 */ /* 0x000fe200078e0a44 */
[----:B------:R-:W-:Y:S01]  /*1f450*/  ISETP.GE.AND P3, PT, R21, RZ, PT ;  /* 0x000000ff1500720c */ /* 0x000fe20003f66270 */
[----:B------:R-:W-:Y:S01]  /*1f460*/  IMAD.MOV.U32 R57, RZ, RZ, R22 ;  /* 0x000000ffff397224 */ /* 0x000fe200078e0016 */
[----:B------:R-:W4:Y:S04]  /*1f470*/  LDL R23, [R1+0x10c4] ;  /* 0x0010c40001177983 */ /* 0x000f280000100800 */
[----:B------:R-:W4:Y:S01]  /*1f480*/  LDL R22, [R1+0x10c0] ;  /* 0x0010c00001167983 */ /* 0x000f220000100800 */
[----:B------:R-:W-:-:S03]  /*1f490*/  @!P4 IMAD.IADD R25, R25, 0x1, -R68 ;  /* 0x000000011919c824 */ /* 0x000fc600078e0a44 */
[----:B------:R-:W4:Y:S01]  /*1f4a0*/  LDL.LU R28, [R1+0x430] ;  /* 0x00043000011c7983 */ /* 0x000f220000300800 */
[C---:B------:R-:W-:Y:S01]  /*1f4b0*/  ISETP.GT.U32.AND P4, PT, R68.reuse, R44, PT ;  /* 0x0000002c4400720c */ /* 0x040fe20003f84070 */
[----:B------:R-:W-:Y:S01]  /*1f4c0*/  @!P5 IMAD.MOV R58, RZ, RZ, -R58 ;  /* 0x000000ffff3ad224 */ /* 0x000fe200078e0a3a */
[C---:B------:R-:W-:Y:S01]  /*1f4d0*/  ISETP.GT.U32.AND P5, PT, R68.reuse, R26, PT ;  /* 0x0000001a4400720c */ /* 0x040fe20003fa4070 */
[----:B------:R-:W-:Y:S01]  /*1f4e0*/  @!P6 IMAD.MOV R59, RZ, RZ, -R59 ;  /* 0x000000ffff3be224 */ /* 0x000fe200078e0a3b */
[----:B------:R-:W-:Y:S01]  /*1f4f0*/  ISETP.GT.U32.AND P6, PT, R68, R25, PT ;  /* 0x000000194400720c */ /* 0x000fe20003fc4070 */
[----:B------:R-:W-:-:S08]  /*1f500*/  @!P3 IMAD.MOV R57, RZ, RZ, -R57 ;  /* 0x000000ffff39b224 */ /* 0x000fd000078e0a39 */
[--C-:B------:R-:W-:Y:S02]  /*1f510*/  @!P4 IMAD.IADD R44, R44, 0x1, -R68.reuse ;  /* 0x000000012c2cc824 */ /* 0x100fe400078e0a44 */
[--C-:B------:R-:W-:Y:S02]  /*1f520*/  @!P5 IMAD.IADD R26, R26, 0x1, -R68.reuse ;  /* 0x000000011a1ad824 */ /* 0x100fe400078e0a44 */
[----:B------:R-:W-:Y:S01]  /*1f530*/  @!P6 IMAD.IADD R25, R25, 0x1, -R68 ;  /* 0x000000011919e824 */ /* 0x000fe200078e0a44 */
[----:B------:R-:W-:Y:S01]  /*1f540*/  STL [R1+0x410], R44 ;  /* 0x0004102c01007387 */ /* 0x000fe20000100800 */
[----:B------:R-:W-:-:S03]  /*1f550*/  VIADD R77, R0, 0x9f ;  /* 0x0000009f004d7836 */ /* 0x000fc60000000000 */
[----:B------:R0:W-:Y:S01]  /*1f560*/  STL [R1+0x418], R26 ;  /* 0x0004181a01007387 */ /* 0x0001e20000100800 */
[----:B------:R-:W-:-:S03]  /*1f570*/  IMAD.MOV.U32 R56, RZ, RZ, R44 ;  /* 0x000000ffff387224 */ /* 0x000fc600078e002c */
[----:B------:R-:W-:Y:S01]  /*1f580*/  STL [R1+0x41c], R25 ;  /* 0x00041c1901007387 */ /* 0x000fe20000100800 */
[----:B------:R-:W-:Y:S02]  /*1f590*/  IMAD.MOV.U32 R55, RZ, RZ, R26 ;  /* 0x000000ffff377224 */ /* 0x000fe400078e001a */
[C---:B------:R-:W-:Y:S02]  /*1f5a0*/  VIADD R76, R0.reuse, 0xa6 ;  /* 0x000000a6004c7836 */ /* 0x040fe40000000000 */
[----:B------:R-:W-:Y:S01]  /*1f5b0*/  VIADD R75, R0, 0xa7 ;  /* 0x000000a7004b7836 */ /* 0x000fe20000000000 */
[C---:B---3--:R-:W-:Y:S02]  /*1f5c0*/  ISETP.GT.U32.AND P3, PT, R68.reuse, R24, PT ;  /* 0x000000184400720c */ /* 0x048fe40003f64070 */
[----:B------:R-:W-:Y:S02]  /*1f5d0*/  ISETP.GT.U32.AND P4, PT, R68, R49, PT ;  /* 0x000000314400720c */ /* 0x000fe40003f84070 */
[----:B------:R-:W-:-:S09]  /*1f5e0*/  ISETP.GE.AND P5, PT, R47, RZ, PT ;  /* 0x000000ff2f00720c */ /* 0x000fd20003fa6270 */
[--C-:B------:R-:W-:Y:S01]  /*1f5f0*/  @!P3 IMAD.IADD R24, R24, 0x1, -R68.reuse ;  /* 0x000000011818b824 */ /* 0x100fe200078e0a44 */
[----:B------:R-:W3:Y:S01]  /*1f600*/  LDL.LU R47, [R1+0x428] ;  /* 0x00042800012f7983 */ /* 0x000ee20000300800 */
[----:B------:R-:W-:Y:S01]  /*1f610*/  ISETP.GE.AND P6, PT, R45, RZ, PT ;  /* 0x000000ff2d00720c */ /* 0x000fe20003fc6270 */
[----:B------:R-:W-:Y:S02]  /*1f620*/  @!P4 IMAD.IADD R49, R49, 0x1, -R68 ;  /* 0x000000013131c824 */ /* 0x000fe400078e0a44 */
[----:B------:R-:W3:Y:S01]  /*1f630*/  LDL.LU R45, [R1+0x420] ;  /* 0x00042000012d7983 */ /* 0x000ee20000300800 */
[----:B------:R-:W-:-:S03]  /*1f640*/  ISETP.GT.U32.AND P4, PT, R68, R24, PT ;  /* 0x000000184400720c */ /* 0x000fc60003f84070 */
[----:B------:R-:W-:Y:S01]  /*1f650*/  STL [R1+0xf2c], R77 ;  /* 0x000f2c4d01007387 */ /* 0x000fe20000100800 */
[----:B------:R-:W-:-:S03]  /*1f660*/  @!P5 IMAD.MOV R56, RZ, RZ, -R56 ;  /* 0x000000ffff38d224 */ /* 0x000fc600078e0a38 */
[----:B0-----:R-:W3:Y:S01]  /*1f670*/  LDL R26, [R1+0x1074] ;  /* 0x00107400011a7983 */ /* 0x001ee20000100800 */
[----:B------:R-:W-:-:S03]  /*1f680*/  ISETP.GT.U32.AND P5, PT, R68, R49, PT ;  /* 0x000000314400720c */ /* 0x000fc60003fa4070 */
[----:B------:R-:W3:Y:S02]  /*1f690*/  LDL R48, [R1+0x110c] ;  /* 0x00110c0001307983 */ /* 0x000ee40000100800 */
[----:B------:R-:W-:Y:S01]  /*1f6a0*/  @!P4 IMAD.IADD R24, R24, 0x1, -R68 ;  /* 0x000000011818c824 */ /* 0x000fe200078e0a44 */
[----:B------:R-:W-:-:S04]  /*1f6b0*/  ISETP.GE.AND P3, PT, R27, RZ, PT ;  /* 0x000000ff1b00720c */ /* 0x000fc80003f66270 */
[----:B------:R-:W-:Y:S03]  /*1f6c0*/  STL [R1+0x424], R24 ;  /* 0x0004241801007387 */ /* 0x000fe60000100800 */
[----:B------:R-:W-:Y:S01]  /*1f6d0*/  @!P5 IMAD.IADD R49, R49, 0x1, -R68 ;  /* 0x000000013131d824 */ /* 0x000fe200078e0a44 */
[----:B------:R-:W3:Y:S04]  /*1f6e0*/  LDL.LU R44, [R1+0x414] ;  /* 0x00041400012c7983 */ /* 0x000ee80000300800 */
[----:B------:R0:W-:Y:S04]  /*1f6f0*/  STL [R1+0x434], R49 ;  /* 0x0004343101007387 */ /* 0x0001e80000100800 */
[----:B------:R-:W-:Y:S04]  /*1f700*/  STL [R1+0xf3c], R76 ;  /* 0x000f3c4c01007387 */ /* 0x000fe80000100800 */
[----:B------:R-:W-:Y:S04]  /*1f710*/  STL [R1+0xf40], R75 ;  /* 0x000f404b01007387 */ /* 0x000fe80000100800 */
[----:B------:R-:W3:Y:S01]  /*1f720*/  LDL R27, [R1+0x10a8] ;  /* 0x0010a800011b7983 */ /* 0x000ee20000100800 */
[----:B------:R-:W-:Y:S01]  /*1f730*/  @!P6 IMAD.MOV R55, RZ, RZ, -R55 ;  /* 0x000000ffff37e224 */ /* 0x000fe200078e0a37 */
[C---:B--2---:R-:W-:Y:S01]  /*1f740*/  ISETP.GT.U32.AND P6, PT, R68.reuse, R29, PT ;  /* 0x0000001d4400720c */ /* 0x044fe20003fc4070 */
[----:B------:R-:W-:Y:S01]  /*1f750*/  IMAD.MOV.U32 R54, RZ, RZ, R25 ;  /* 0x000000ffff367224 */ /* 0x000fe200078e0019 */
[----:B----4-:R-:W-:-:S03]  /*1f760*/  ISETP.GT.U32.AND P5, PT, R68, R28, PT ;  /* 0x0000001c4400720c */ /* 0x010fc60003fa4070 */
[----:B------:R-:W-:Y:S01]  /*1f770*/  @!P3 IMAD.MOV R54, RZ, RZ, -R54 ;  /* 0x000000ffff36b224 */ /* 0x000fe200078e0a36 */
[----:B------:R-:W-:-:S07]  /*1f780*/  ISETP.GE.AND P3, PT, R23, RZ, PT ;  /* 0x000000ff1700720c */ /* 0x000fce0003f66270 */
[----:B------:R-:W-:-:S05]  /*1f790*/  @!P6 IMAD.IADD R29, R29, 0x1, -R68 ;  /* 0x000000011d1de824 */ /* 0x000fca00078e0a44 */
[----:B------:R-:W-:Y:S01]  /*1f7a0*/  ISETP.GT.U32.AND P6, PT, R68, R29, PT ;  /* 0x0000001d4400720c */ /* 0x000fe20003fc4070 */
[----:B------:R-:W-:Y:S02]  /*1f7b0*/  @!P5 IMAD.IADD R28, R28, 0x1, -R68 ;  /* 0x000000011c1cd824 */ /* 0x000fe400078e0a44 */
[----:B------:R-:W-:-:S03]  /*1f7c0*/  IMAD.MOV.U32 R53, RZ, RZ, R24 ;  /* 0x000000ffff357224 */ /* 0x000fc600078e0018 */
[----:B------:R-:W-:Y:S01]  /*1f7d0*/  ISETP.GT.U32.AND P5, PT, R68, R28, PT ;  /* 0x0000001c4400720c */ /* 0x000fe20003fa4070 */
[----:B------:R-:W-:-:S06]  /*1f7e0*/  @!P3 IMAD.MOV R53, RZ, RZ, -R53 ;  /* 0x000000ffff35b224 */ /* 0x000fcc00078e0a35 */
[----:B------:R-:W-:-:S05]  /*1f7f0*/  @!P6 IMAD.IADD R29, R29, 0x1, -R68 ;  /* 0x000000011d1de824 */ /* 0x000fca00078e0a44 */
[----:B------:R-:W-:Y:S01]  /*1f800*/  STL [R1+0x42c], R29 ;  /* 0x00042c1d01007387 */ /* 0x000fe20000100800 */
[----:B------:R-:W-:-:S04]  /*1f810*/  @!P5 IMAD.IADD R28, R28, 0x1, -R68 ;  /* 0x000000011c1cd824 */ /* 0x000fc800078e0a44 */
[----:B------:R-:W-:Y:S01]  /*1f820*/  IMAD.MOV.U32 R50, RZ, RZ, R28 ;  /* 0x000000ffff327224 */ /* 0x000fe200078e001c */
[----:B---3--:R-:W-:Y:S02]  /*1f830*/  ISETP.GT.U32.AND P3, PT, R68, R47, PT ;  /* 0x0000002f4400720c */ /* 0x008fe40003f64070 */
[----:B------:R-:W-:Y:S02]  /*1f840*/  ISETP.GE.AND P5, PT, R26, RZ, PT ;  /* 0x000000ff1a00720c */ /* 0x000fe40003fa6270 */
[----:B------:R-:W2:Y:S09]  /*1f850*/  LDL R26, [R1+0x103c] ;  /* 0x00103c00011a7983 */ /* 0x000eb20000100800 */
[----:B------:R-:W-:Y:S01]  /*1f860*/  @!P3 IMAD.IADD R47, R47, 0x1, -R68 ;  /* 0x000000012f2fb824 */ /* 0x000fe200078e0a44 */
[----:B------:R-:W-:Y:S01]  /*1f870*/  ISETP.GE.AND P3, PT, R48, RZ, PT ;  /* 0x000000ff3000720c */ /* 0x000fe20003f66270 */
[----:B------:R-:W-:Y:S04]  /*1f880*/  STL [R1+0x430], R28 ;  /* 0x0004301c01007387 */ /* 0x000fe80000100800 */
[----:B------:R-:W-:Y:S08]  /*1f890*/  STL [R1+0xf48], R71 ;  /* 0x000f484701007387 */ /* 0x000ff00000100800 */
[----:B------:R-:W-:Y:S01]  /*1f8a0*/  @!P3 IMAD.MOV R50, RZ, RZ, -R50 ;  /* 0x000000ffff32b224 */ /* 0x000fe200078e0a32 */
[----:B------:R-:W-:-:S02]  /*1f8b0*/  ISETP.GE.AND P3, PT, R27, RZ, PT ;  /* 0x000000ff1b00720c */ /* 0x000fc40003f66270 */
[----:B------:R-:W3:Y:S01]  /*1f8c0*/  LDL R27, [R1+0x1104] ;  /* 0x00110400011b7983 */ /* 0x000ee20000100800 */
[----:B------:R-:W-:Y:S01]  /*1f8d0*/  ISETP.GE.AND P4, PT, R22, RZ, PT ;  /* 0x000000ff1600720c */ /* 0x000fe20003f86270 */
[----:B------:R-:W-:Y:S01]  /*1f8e0*/  IMAD.MOV.U32 R52, RZ, RZ, R49 ;  /* 0x000000ffff347224 */ /* 0x000fe200078e0031 */
[----:B------:R-:W-:Y:S02]  /*1f8f0*/  IABS R17, R3 ;  /* 0x0000000300117213 */ /* 0x000fe40000000000 */
[----:B------:R-:W-:-:S03]  /*1f900*/  ISETP.GT.U32.AND P6, PT, R68, R45, PT ;  /* 0x0000002d4400720c */ /* 0x000fc60003fc4070 */
[----:B------:R-:W-:-:S06]  /*1f910*/  IMAD.HI.U32 R6, R74, R17, RZ ;  /* 0x000000114a067227 */ /* 0x000fcc00078e00ff */
[----:B------:R-:W-:Y:S01]  /*1f920*/  @!P4 IMAD.MOV R52, RZ, RZ, -R52 ;  /* 0x000000ffff34c224 */ /* 0x000fe200078e0a34 */
[C---:B------:R-:W-:Y:S01]  /*1f930*/  ISETP.GT.U32.AND P4, PT, R68.reuse, R47, PT ;  /* 0x0000002f4400720c */ /* 0x040fe20003f84070 */
[----:B------:R-:W-:Y:S02]  /*1f940*/  IMAD.MOV R4, RZ, RZ, -R6 ;  /* 0x000000ffff047224 */ /* 0x000fe400078e0a06 */
[----:B------:R-:W-:Y:S02]  /*1f950*/  IMAD.MOV.U32 R51, RZ, RZ, R29 ;  /* 0x000000ffff337224 */ /* 0x000fe400078e001d */
[C---:B------:R-:W-:Y:S02]  /*1f960*/  IMAD R17, R68.reuse, R4, R17 ;  /* 0x0000000444117224 */ /* 0x040fe400078e0211 */
[----:B------:R-:W-:Y:S01]  /*1f970*/  @!P5 IMAD.MOV R51, RZ, RZ, -R51 ;  /* 0x000000ffff33d224 */ /* 0x000fe200078e0a33 */
[----:B------:R-:W-:Y:S01]  /*1f980*/  ISETP.GT.U32.AND P5, PT, R68, R44, PT ;  /* 0x0000002c4400720c */ /* 0x000fe20003fa4070 */
[----:B------:R-:W-:Y:S01]  /*1f990*/  @!P6 IMAD.IADD R45, R45, 0x1, -R68 ;  /* 0x000000012d2de824 */ /* 0x000fe200078e0a44 */
[----:B------:R-:W-:-:S03]  /*1f9a0*/  IABS R16, R2 ;  /* 0x0000000200107213 */ /* 0x000fc60000000000 */
[----:B------:R-:W-:Y:S01]  /*1f9b0*/  @!P4 IMAD.IADD R47, R47, 0x1, -R68 ;  /* 0x000000012f2fc824 */ /* 0x000fe200078e0a44 */
[----:B------:R-:W-:Y:S01]  /*1f9c0*/  ISETP.GT.U32.AND P4, PT, R68, R17, PT ;  /* 0x000000114400720c */ /* 0x000fe20003f84070 */
[----:B------:R-:W-:Y:S01]  /*1f9d0*/  IMAD.HI.U32 R7, R74, R16, RZ ;  /* 0x000000104a077227 */ /* 0x000fe200078e00ff */
[----:B------:R-:W-:-:S03]  /*1f9e0*/  ISETP.GT.U32.AND P6, PT, R68, R45, PT ;  /* 0x0000002d4400720c */ /* 0x000fc60003fc4070 */
[----:B------:R-:W-:Y:S02]  /*1f9f0*/  IMAD.MOV R5, RZ, RZ, -R7 ;  /* 0x000000ffff057224 */ /* 0x000fe400078e0a07 */
[----:B------:R-:W-:Y:S02]  /*1fa00*/  @!P5 IMAD.IADD R44, R44, 0x1, -R68 ;  /* 0x000000012c2cd824 */ /* 0x000fe400078e0a44 */
[----:B------:R-:W-:-:S04]  /*1fa10*/  IMAD.HI.U32 R4, R74, R15, RZ ;  /* 0x0000000f4a047227 */ /* 0x000fc800078e00ff */
[C---:B------:R-:W-:Y:S02]  /*1fa20*/  IMAD R16, R68.reuse, R5, R16 ;  /* 0x0000000544107224 */ /* 0x040fe400078e0210 */
[----:B------:R-:W-:Y:S01]  /*1fa30*/  @!P4 IMAD.IADD R17, R17, 0x1, -R68 ;  /* 0x000000011111c824 */ /* 0x000fe200078e0a44 */
[----:B------:R-:W-:Y:S01]  /*1fa40*/  ISETP.GT.U32.AND P4, PT, R68, R44, PT ;  /* 0x0000002c4400720c */ /* 0x000fe20003f84070 */
[----:B------:R-:W-:Y:S02]  /*1fa50*/  IMAD.MOV R4, RZ, RZ, -R4 ;  /* 0x000000ffff047224 */ /* 0x000fe400078e0a04 */
[----:B------:R-:W-:-:S04]  /*1fa60*/  IMAD.HI.U32 R5, R74, R14, RZ ;  /* 0x0000000e4a057227 */ /* 0x000fc800078e00ff */
[----:B------:R-:W-:Y:S01]  /*1fa70*/  @!P6 IMAD.IADD R45, R45, 0x1, -R68 ;  /* 0x000000012d2de824 */ /* 0x000fe200078e0a44 */
[C---:B------:R-:W-:Y:S01]  /*1fa80*/  ISETP.GT.U32.AND P6, PT, R68.reuse, R16, PT ;  /* 0x000000104400720c */ /* 0x040fe20003fc4070 */
[----:B------:R-:W-:Y:S02]  /*1fa90*/  IMAD R15, R68, R4, R15 ;  /* 0x00000004440f7224 */ /* 0x000fe400078e020f */
[----:B------:R-:W-:-:S04]  /*1faa0*/  IMAD.MOV R4, RZ, RZ, -R5 ;  /* 0x000000ffff047224 */ /* 0x000fc800078e0a05 */
[----:B------:R-:W-:Y:S02]  /*1fab0*/  IMAD R14, R68, R4, R14 ;  /* 0x00000004440e7224 */ /* 0x000fe400078e020e */
[----:B------:R-:W-:Y:S02]  /*1fac0*/  @!P4 IMAD.IADD R44, R44, 0x1, -R68 ;  /* 0x000000012c2cc824 */ /* 0x000fe400078e0a44 */
[----:B------:R-:W-:Y:S01]  /*1fad0*/  IMAD.HI.U32 R5, R74, R13, RZ ;  /* 0x0000000d4a057227 */ /* 0x000fe200078e00ff */
[----:B------:R-:W-:-:S03]  /*1fae0*/  ISETP.GT.U32.AND P4, PT, R68, R14, PT ;  /* 0x0000000e4400720c */ /* 0x000fc60003f84070 */
[--C-:B------:R-:W-:Y:S01]  /*1faf0*/  @!P6 IMAD.IADD R16, R16, 0x1, -R68.reuse ;  /* 0x000000011010e824 */ /* 0x100fe200078e0a44 */
[C---:B------:R-:W-:Y:S01]  /*1fb00*/  ISETP.GT.U32.AND P6, PT, R68.reuse, R17, PT ;  /* 0x000000114400720c */ /* 0x040fe20003fc4070 */
[----:B------:R-:W-:Y:S02]  /*1fb10*/  IMAD.MOV R4, RZ, RZ, -R5 ;  /* 0x000000ffff047224 */ /* 0x000fe400078e0a05 */
[----:B------:R-:W-:Y:S02]  /*1fb20*/  IMAD.MOV.U32 R48, RZ, RZ, R45 ;  /* 0x000000ffff307224 */ /* 0x000fe400078e002d */
[----:B------:R-:W-:Y:S02]  /*1fb30*/  IMAD R13, R68, R4, R13 ;  /* 0x00000004440d7224 */ /* 0x000fe400078e020d */
[----:B0-----:R-:W-:Y:S02]  /*1fb40*/  IMAD.MOV.U32 R49, RZ, RZ, R47 ;  /* 0x000000ffff317224 */ /* 0x001fe400078e002f */
[--C-:B------:R-:W-:Y:S01]  /*1fb50*/  @!P4 IMAD.IADD R14, R14, 0x1, -R68.reuse ;  /* 0x000000010e0ec824 */ /* 0x100fe200078e0a44 */
[C---:B------:R-:W-:Y:S01]  /*1fb60*/  ISETP.GT.U32.AND P4, PT, R68.reuse, R13, PT ;  /* 0x0000000d4400720c */ /* 0x040fe20003f84070 */
[----:B------:R-:W-:Y:S01]  /*1fb70*/  @!P3 IMAD.MOV R49, RZ, RZ, -R49 ;  /* 0x000000ffff31b224 */ /* 0x000fe200078e0a31 */
[----:B------:R-:W-:Y:S01]  /*1fb80*/  ISETP.GT.U32.AND P3, PT, R68, R16, PT ;  /* 0x000000104400720c */ /* 0x000fe20003f64070 */
[----:B------:R-:W-:-:S02]  /*1fb90*/  @!P6 IMAD.IADD R17, R17, 0x1, -R68 ;  /* 0x000000011111e824 */ /* 0x000fc400078e0a44 */
[----:B------:R-:W-:Y:S01]  /*1fba0*/  IMAD.HI.U32 R4, R74, R12, RZ ;  /* 0x0000000c4a047227 */ /* 0x000fe200078e00ff */
[----:B------:R0:W-:Y:S03]  /*1fbb0*/  STL [R1+0x428], R47 ;  /* 0x0004282f01007387 */ /* 0x0001e60000100800 */
[----:B------:R-:W-:-:S04]  /*1fbc0*/  IMAD.MOV R4, RZ, RZ, -R4 ;  /* 0x000000ffff047224 */ /* 0x000fc800078e0a04 */
[----:B------:R-:W-:Y:S02]  /*1fbd0*/  @!P4 IMAD.IADD R13, R13, 0x1, -R68 ;  /* 0x000000010d0dc824 */ /* 0x000fe400078e0a44 */
[----:B------:R-:W-:Y:S02]  /*1fbe0*/  IMAD R12, R68, R4, R12 ;  /* 0x00000004440c7224 */ /* 0x000fe400078e020c */
[----:B0-----:R-:W-:Y:S02]  /*1fbf0*/  IMAD.MOV.U32 R47, RZ, RZ, R44 ;  /* 0x000000ffff2f7224 */ /* 0x001fe400078e002c */
[----:B------:R-:W-:-:S04]  /*1fc00*/  IMAD.HI.U32 R4, R74, R11, RZ ;  /* 0x0000000b4a047227 */ /* 0x000fc800078e00ff */
[----:B------:R-:W-:Y:S01]  /*1fc10*/  @!P3 IMAD.IADD R16, R16, 0x1, -R68 ;  /* 0x000000011010b824 */ /* 0x000fe200078e0a44 */
[----:B------:R-:W-:Y:S01]  /*1fc20*/  ISETP.GE.AND P3, PT, R3, RZ, PT ;  /* 0x000000ff0300720c */ /* 0x000fe20003f66270 */
[----:B------:R-:W-:Y:S01]  /*1fc30*/  IMAD.MOV R4, RZ, RZ, -R4 ;  /* 0x000000ffff047224 */ /* 0x000fe200078e0a04 */
[----:B------:R0:W-:Y:S03]  /*1fc40*/  STL [R1+0x420], R45 ;  /* 0x0004202d01007387 */ /* 0x0001e60000100800 */
[----:B------:R-:W-:Y:S01]  /*1fc50*/  IMAD R11, R68, R4, R11 ;  /* 0x00000004440b7224 */ /* 0x000fe200078e020b */
[----:B------:R-:W-:Y:S04]  /*1fc60*/  STL [R1+0xf54], R70 ;  /* 0x000f544601007387 */ /* 0x000fe80000100800 */
[----:B------:R-:W-:Y:S01]  /*1fc70*/  STL [R1+0xf64], R87 ;  /* 0x000f645701007387 */ /* 0x000fe20000100800 */
[----:B0-----:R-:W-:-:S03]  /*1fc80*/  IMAD.MOV.U32 R45, RZ, RZ, R17 ;  /* 0x000000ffff2d7224 */ /* 0x001fc600078e0011 */
[----:B------:R0:W-:Y:S01]  /*1fc90*/  STL [R1+0x414], R44 ;  /* 0x0004142c01007387 */ /* 0x0001e20000100800 */
[----:B------:R-:W-:Y:S01]  /*1fca0*/  @!P3 IMAD.MOV R45, RZ, RZ, -R45 ;  /* 0x000000ffff2db224 */ /* 0x000fe200078e0a2d */
[----:B------:R-:W-:Y:S01]  /*1fcb0*/  ISETP.GT.U32.AND P3, PT, R68, R13, PT ;  /* 0x0000000d4400720c */ /* 0x000fe20003f64070 */
[----:B0-----:R-:W-:Y:S01]  /*1fcc0*/  IMAD.MOV.U32 R44, RZ, RZ, R16 ;  /* 0x000000ffff2c7224 */ /* 0x001fe200078e0010 */
[----:B------:R-:W-:Y:S02]  /*1fcd0*/  IABS R10, R38 ;  /* 0x00000026000a7213 */ /* 0x000fe40000000000 */
[----:B------:R-:W-:-:S09]  /*1fce0*/  IABS R9, R37 ;  /* 0x0000002500097213 */ /* 0x000fd20000000000 */
[----:B------:R-:W-:Y:S01]  /*1fcf0*/  @!P3 IMAD.IADD R13, R13, 0x1, -R68 ;  /* 0x000000010d0db824 */ /* 0x000fe200078e0a44 */
[----:B------:R-:W-:Y:S01]  /*1fd00*/  ISETP.GE.AND P3, PT, R42, RZ, PT ;  /* 0x000000ff2a00720c */ /* 0x000fe20003f66270 */
[----:B------:R-:W-:-:S04]  /*1fd10*/  IMAD.HI.U32 R5, R74, R10, RZ ;  /* 0x0000000a4a057227 */ /* 0x000fc800078e00ff */
[----:B------:R-:W-:-:S04]  /*1fd20*/  IMAD.HI.U32 R4, R74, R9, RZ ;  /* 0x000000094a047227 */ /* 0x000fc800078e00ff */
[----:B------:R-:W-:Y:S02]  /*1fd30*/  IMAD.MOV R5, RZ, RZ, -R5 ;  /* 0x000000ffff057224 */ /* 0x000fe400078e0a05 */
[----:B------:R-:W-:Y:S02]  /*1fd40*/  IMAD.MOV R6, RZ, RZ, -R4 ;  /* 0x000000ffff067224 */ /* 0x000fe400078e0a04 */
[C---:B------:R-:W-:Y:S02]  /*1fd50*/  IMAD R10, R68.reuse, R5, R10 ;  /* 0x00000005440a7224 */ /* 0x040fe400078e020a */
[----:B------:R-:W-:Y:S01]  /*1fd60*/  IMAD R9, R68, R6, R9 ;  /* 0x0000000644097224 */ /* 0x000fe200078e0209 */
[----:B------:R-:W-:-:S05]  /*1fd70*/  IABS R8, R36 ;  /* 0x0000002400087213 */ /* 0x000fca0000000000 */
[----:B------:R-:W-:-:S04]  /*1fd80*/  IMAD.HI.U32 R5, R74, R8, RZ ;  /* 0x000000084a057227 */ /* 0x000fc800078e00ff */
[----:B------:R-:W-:Y:S01]  /*1fd90*/  IMAD.MOV R5, RZ, RZ, -R5 ;  /* 0x000000ffff057224 */ /* 0x000fe200078e0a05 */
[----:B------:R-:W-:-:S03]  /*1fda0*/  IABS R7, R35 ;  /* 0x0000002300077213 */ /* 0x000fc60000000000 */
[----:B------:R-:W-:Y:S02]  /*1fdb0*/  IMAD R8, R68, R5, R8 ;  /* 0x0000000544087224 */ /* 0x000fe400078e0208 */
[----:B------:R-:W-:Y:S01]  /*1fdc0*/  IMAD.HI.U32 R4, R74, R7, RZ ;  /* 0x000000074a047227 */ /* 0x000fe200078e00ff */
[----:B--2---:R-:W-:-:S13]  /*1fdd0*/  ISETP.GE.AND P5, PT, R26, RZ, PT ;  /* 0x000000ff1a00720c */ /* 0x004fda0003fa6270 */
[----:B------:R-:W-:Y:S01]  /*1fde0*/  @!P5 IMAD.MOV R48, RZ, RZ, -R48 ;  /* 0x000000ffff30d224 */ /* 0x000fe200078e0a30 */
[----:B------:R-:W-:Y:S02]  /*1fdf0*/  ISETP.GT.U32.AND P5, PT, R68, R15, PT ;  /* 0x0000000f4400720c */ /* 0x000fe40003fa4070 */
[----:B---3--:R-:W-:-:S11]  /*1fe00*/  ISETP.GE.AND P6, PT, R27, RZ, PT ;  /* 0x000000ff1b00720c */ /* 0x008fd60003fc6270 */
[----:B------:R-:W-:-:S05]  /*1fe10*/  @!P5 IMAD.IADD R15, R15, 0x1, -R68 ;  /* 0x000000010f0fd824 */ /* 0x000fca00078e0a44 */
[----:B------:R-:W-:Y:S02]  /*1fe20*/  ISETP.GT.U32.AND P4, PT, R68, R15, PT ;  /* 0x0000000f4400720c */ /* 0x000fe40003f84070 */
[----:B------:R-:W-:Y:S01]  /*1fe30*/  ISETP.GE.AND P5, PT, R2, RZ, PT ;  /* 0x000000ff0200720c */ /* 0x000fe20003fa6270 */
[----:B------:R-:W-:Y:S01]  /*1fe40*/  @!P6 IMAD.MOV R47, RZ, RZ, -R47 ;  /* 0x000000ffff2fe224 */ /* 0x000fe200078e0a2f */
[----:B------:R-:W-:-:S09]  /*1fe50*/  ISETP.GT.U32.AND P6, PT, R68, R14, PT ;  /* 0x0000000e4400720c */ /* 0x000fd20003fc4070 */
[----:B------:R-:W-:Y:S01]  /*1fe60*/  @!P4 IMAD.IADD R15, R15, 0x1, -R68 ;  /* 0x000000010f0fc824 */ /* 0x000fe200078e0a44 */
[C---:B------:R-:W-:Y:S01]  /*1fe70*/  ISETP.GT.U32.AND P4, PT, R68.reuse, R11, PT ;  /* 0x0000000b4400720c */ /* 0x040fe20003f84070 */
[----:B------:R-:W-:Y:S01]  /*1fe80*/  @!P5 IMAD.MOV R44, RZ, RZ, -R44 ;  /* 0x000000ffff2cd224 */ /* 0x000fe200078e0a2c */
[----:B------:R-:W-:Y:S01]  /*1fe90*/  ISETP.GT.U32.AND P5, PT, R68, R12, PT ;  /* 0x0000000c4400720c */ /* 0x000fe20003fa4070 */
[----:B------:R-:W-:Y:S01]  /*1fea0*/  @!P6 IMAD.IADD R14, R14, 0x1, -R68 ;  /* 0x000000010e0ee824 */ /* 0x000fe200078e0a44 */
[----:B------:R-:W-:Y:S01]  /*1feb0*/  ISETP.GE.AND P6, PT, R43, RZ, PT ;  /* 0x000000ff2b00720c */ /* 0x000fe20003fc6270 */
[----:B------:R-:W-:-:S08]  /*1fec0*/  IMAD.MOV.U32 R43, RZ, RZ, R15 ;  /* 0x000000ffff2b7224 */ /* 0x000fd000078e000f */
[--C-:B------:R-:W-:Y:S02]  /*1fed0*/  @!P4 IMAD.IADD R11, R11, 0x1, -R68.reuse ;  /* 0x000000010b0bc824 */ /* 0x100fe400078e0a44 */
[----:B------:R-:W-:Y:S01]  /*1fee0*/  @!P5 IMAD.IADD R12, R12, 0x1, -R68 ;  /* 0x000000010c0cd824 */ /* 0x000fe200078e0a44 */
[----:B------:R-:W-:Y:S01]  /*1fef0*/  ISETP.GE.AND P5, PT, R41, RZ, PT ;  /* 0x000000ff2900720c */ /* 0x000fe20003fa6270 */
[----:B------:R-:W-:Y:S01]  /*1ff00*/  @!P6 IMAD.MOV R43, RZ, RZ, -R43 ;  /* 0x000000ffff2be224 */ /* 0x000fe200078e0a2b */
[C---:B------:R-:W-:Y:S01]  /*1ff10*/  ISETP.GT.U32.AND P6, PT, R68.reuse, R11, PT ;  /* 0x0000000b4400720c */ /* 0x040fe20003fc4070 */
[----:B------:R-:W-:Y:S01]  /*1ff20*/  IMAD.MOV.U32 R42, RZ, RZ, R14 ;  /* 0x000000ffff2a7224 */ /* 0x000fe200078e000e */
[C---:B------:R-:W-:Y:S01]  /*1ff30*/  ISETP.GT.U32.AND P4, PT, R68.reuse, R12, PT ;  /* 0x0000000c4400720c */ /* 0x040fe20003f84070 */
[----:B------:R-:W-:Y:S02]  /*1ff40*/  IMAD.MOV.U32 R41, RZ, RZ, R13 ;  /* 0x000000ffff297224 */ /* 0x000fe400078e000d */
[----:B------:R-:W-:Y:S01]  /*1ff50*/  @!P3 IMAD.MOV R42, RZ, RZ, -R42 ;  /* 0x000000ffff2ab224 */ /* 0x000fe200078e0a2a */
[----:B------:R-:W-:-:S05]  /*1ff60*/  ISETP.GT.U32.AND P3, PT, R68, R10, PT ;  /* 0x0000000a4400720c */ /* 0x000fca0003f64070 */
[----:B------:R-:W-:Y:S01]  /*1ff70*/  @!P5 IMAD.MOV R41, RZ, RZ, -R41 ;  /* 0x000000ffff29d224 */ /* 0x000fe200078e0a29 */
[----:B------:R-:W-:Y:S01]  /*1ff80*/  ISETP.GE.AND P5, PT, R40, RZ, PT ;  /* 0x000000ff2800720c */ /* 0x000fe20003fa6270 */
[--C-:B------:R-:W-:Y:S01]  /*1ff90*/  @!P6 IMAD.IADD R11, R11, 0x1, -R68.reuse ;  /* 0x000000010b0be824 */ /* 0x100fe200078e0a44 */
[----:B------:R-:W-:Y:S01]  /*1ffa0*/  ISETP.GT.U32.AND P6, PT, R68, R9, PT ;  /* 0x000000094400720c */ /* 0x000fe20003fc4070 */
[----:B------:R-:W-:-:S04]  /*1ffb0*/  @!P4 IMAD.IADD R12, R12, 0x1, -R68 ;  /* 0x000000010c0cc824 */ /* 0x000fc800078e0a44 */
[----:B------:R-:W-:Y:S02]  /*1ffc0*/  @!P3 IMAD.IADD R10, R10, 0x1, -R68 ;  /* 0x000000010a0ab824 */ /* 0x000fe400078e0a44 */
[----:B------:R-:W-:-:S06]  /*1ffd0*/  IMAD.MOV.U32 R40, RZ, RZ, R12 ;  /* 0x000000ffff287224 */ /* 0x000fcc00078e000c */
[----:B------:R-:W-:Y:S01]  /*1ffe0*/  @!P6 IMAD.IADD R9, R9, 0x1, -R68 ;  /* 0x000000010909e824 */ /* 0x000fe200078e0a44 */
[C---:B------:R-:W-:Y:S01]  /*1fff0*/  ISETP.GT.U32.AND P3, PT, R68.reuse, R10, PT ;  /* 0x0000000a4400720c */ /* 0x040fe20003f64070 */
[----:B------:R-:W-:Y:S01]  /*20000*/  @!P5 IMAD.MOV R40, RZ, RZ, -R40 ;  /* 0x000000ffff28d224 */ /* 0x000fe200078e0a28 */
[C---:B------:R-:W-:Y:S02]  /*20010*/  ISETP.GT.U32.AND P5, PT, R68.reuse, R8, PT ;  /* 0x000000084400720c */ /* 0x040fe40003fa4070 */
[C---:B------:R-:W-:Y:S01]  /*20020*/  ISETP.GT.U32.AND P6, PT, R68.reuse, R9, PT ;  /* 0x000000094400720c */ /* 0x040fe20003fc4070 */
[----:B------:R-:W-:Y:S01]  /*20030*/  IMAD.MOV R4, RZ, RZ, -R4 ;  /* 0x000000ffff047224 */ /* 0x000fe200078e0a04 */
[----:B------:R-:W-:Y:S02]  /*20040*/  ISETP.GE.AND P4, PT, R39, RZ, PT ;  /* 0x000000ff2700720c */ /* 0x000fe40003f86270 */
[----:B------:R-:W-:Y:S01]  /*20050*/  IABS R6, R34 ;  /* 0x0000002200067213 */ /* 0x000fe20000000000 */
[----:B------:R-:W-:Y:S01]  /*20060*/  IMAD R7, R68, R4, R7 ;  /* 0x0000000444077224 */ /* 0x000fe200078e0207 */
[----:B------:R-:W-:Y:S01]  /*20070*/  IABS R5, R33 ;  /* 0x0000002100057213 */ /* 0x000fe20000000000 */
[----:B------:R-:W-:-:S02]  /*20080*/  IMAD.MOV.U32 R39, RZ, RZ, R11 ;  /* 0x000000ffff277224 */ /* 0x000fc400078e000b */
[--C-:B------:R-:W-:Y:S01]  /*20090*/  @!P3 IMAD.IADD R10, R10, 0x1, -R68.reuse ;  /* 0x000000010a0ab824 */ /* 0x100fe200078e0a44 */
[----:B------:R-:W-:Y:S01]  /*200a0*/  ISETP.GT.U32.AND P3, PT, R68, R7, PT ;  /* 0x000000074400720c */ /* 0x000fe20003f64070 */
[--C-:B------:R-:W-:Y:S02]  /*200b0*/  @!P5 IMAD.IADD R8, R8, 0x1, -R68.reuse ;  /* 0x000000010808d824 */ /* 0x100fe400078e0a44 */
[----:B------:R-:W-:Y:S01]  /*200c0*/  @!P6 IMAD.IADD R9, R9, 0x1, -R68 ;  /* 0x000000010909e824 */ /* 0x000fe200078e0a44 */
[----:B------:R-:W-:Y:S01]  /*200d0*/  ISETP.GE.AND P6, PT, R38, RZ, PT ;  /* 0x000000ff2600720c */ /* 0x000fe20003fc6270 */
[----:B------:R-:W-:-:S04]  /*200e0*/  IMAD.HI.U32 R18, R74, R6, RZ ;  /* 0x000000064a127227 */ /* 0x000fc800078e00ff */
[----:B------:R-:W-:Y:S01]  /*200f0*/  @!P4 IMAD.MOV R39, RZ, RZ, -R39 ;  /* 0x000000ffff27c224 */ /* 0x000fe200078e0a27 */
[----:B------:R-:W-:Y:S01]  /*20100*/  ISETP.GT.U32.AND P4, PT, R68, R8, PT ;  /* 0x000000084400720c */ /* 0x000fe20003f84070 */
[----:B------:R-:W-:-:S04]  /*20110*/  IMAD.HI.U32 R19, R74, R5, RZ ;  /* 0x000000054a137227 */ /* 0x000fc800078e00ff */
[----:B------:R-:W-:Y:S02]  /*20120*/  IMAD.MOV R20, RZ, RZ, -R18 ;  /* 0x000000ffff147224 */ /* 0x000fe400078e0a12 */
[----:B------:R-:W-:Y:S02]  /*20130*/  IMAD.MOV R19, RZ, RZ, -R19 ;  /* 0x000000ffff137224 */ /* 0x000fe400078e0a13 */
[C---:B------:R-:W-:Y:S02]  /*20140*/  IMAD R6, R68.reuse, R20, R6 ;  /* 0x0000001444067224 */ /* 0x040fe400078e0206 */
[----:B------:R-:W-:Y:S01]  /*20150*/  IMAD.MOV.U32 R38, RZ, RZ, R10 ;  /* 0x000000ffff267224 */ /* 0x000fe200078e000a */
[----:B------:R-:W-:Y:S01]  /*20160*/  IABS R4, R32 ;  /* 0x0000002000047213 */ /* 0x000fe20000000000 */
[----:B------:R-:W-:Y:S02]  /*20170*/  IMAD R5, R68, R19, R5 ;  /* 0x0000001344057224 */ /* 0x000fe400078e0205 */
[----:B------:R-:W-:-:S02]  /*20180*/  @!P3 IMAD.IADD R7, R7, 0x1, -R68 ;  /* 0x000000010707b824 */ /* 0x000fc400078e0a44 */
[----:B------:R-:W-:Y:S01]  /*20190*/  @!P6 IMAD.MOV R38, RZ, RZ, -R38 ;  /* 0x000000ffff26e224 */ /* 0x000fe200078e0a26 */
[----:B------:R-:W-:Y:S01]  /*201a0*/  ISETP.GT.U32.AND P6, PT, R68, R6, PT ;  /* 0x000000064400720c */ /* 0x000fe20003fc4070 */
[----:B------:R-:W-:Y:S01]  /*201b0*/  @!P4 IMAD.IADD R8, R8, 0x1, -R68 ;  /* 0x000000010808c824 */ /* 0x000fe200078e0a44 */
[----:B------:R-:W-:Y:S01]  /*201c0*/  ISETP.GT.U32.AND P3, PT, R68, R7, PT ;  /* 0x000000074400720c */ /* 0x000fe20003f64070 */
[----:B------:R-:W-:Y:S01]  /*201d0*/  IMAD.HI.U32 R18, R74, R4, RZ ;  /* 0x000000044a127227 */ /* 0x000fe200078e00ff */
[----:B------:R-:W-:-:S03]  /*201e0*/  ISETP.GT.U32.AND P4, PT, R68, R5, PT ;  /* 0x000000054400720c */ /* 0x000fc60003f84070 */
[----:B------:R-:W-:Y:S01]  /*201f0*/  IMAD.MOV R18, RZ, RZ, -R18 ;  /* 0x000000ffff127224 */ /* 0x000fe200078e0a12 */
[----:B------:R-:W-:-:S03]  /*20200*/  IABS R20, R78 ;  /* 0x0000004e00147213 */ /* 0x000fc60000000000 */
[----:B------:R-:W-:Y:S02]  /*20210*/  IMAD R4, R68, R18, R4 ;  /* 0x0000001244047224 */ /* 0x000fe400078e0204 */
[--C-:B------:R-:W-:Y:S02]  /*20220*/  @!P6 IMAD.IADD R6, R6, 0x1, -R68.reuse ;  /* 0x000000010606e824 */ /* 0x100fe400078e0a44 */
[--C-:B------:R-:W-:Y:S01]  /*20230*/  @!P3 IMAD.IADD R7, R7, 0x1, -R68.reuse ;  /* 0x000000010707b824 */ /* 0x100fe200078e0a44 */
[C---:B------:R-:W-:Y:S01]  /*20240*/  ISETP.GT.U32.AND P3, PT, R68.reuse, R4, PT ;  /* 0x000000044400720c */ /* 0x040fe20003f64070 */
[----:B------:R-:W-:Y:S01]  /*20250*/  @!P4 IMAD.IADD R5, R5, 0x1, -R68 ;  /* 0x000000010505c824 */ /* 0x000fe200078e0a44 */
[----:B------:R-:W-:Y:S01]  /*20260*/  ISETP.GT.U32.AND P4, PT, R68, R6, PT ;  /* 0x000000064400720c */ /* 0x000fe20003f84070 */
[C---:B------:R-:W-:Y:S01]  /*20270*/  IMAD.HI.U32 R19, R74.reuse, R20, RZ ;  /* 0x000000144a137227 */ /* 0x040fe200078e00ff */
[----:B------:R-:W-:Y:S02]  /*20280*/  IABS R21, R88 ;  /* 0x0000005800157213 */ /* 0x000fe40000000000 */
[----:B------:R-:W-:Y:S01]  /*20290*/  ISETP.GE.AND P5, PT, R37, RZ, PT ;  /* 0x000000ff2500720c */ /* 0x000fe20003fa6270 */
[----:B------:R-:W-:Y:S01]  /*202a0*/  IMAD.MOV R19, RZ, RZ, -R19 ;  /* 0x000000ffff137224 */ /* 0x000fe200078e0a13 */
[----:B------:R-:W-:Y:S01]  /*202b0*/  ISETP.GE.AND P6, PT, R35, RZ, PT ;  /* 0x000000ff2300720c */ /* 0x000fe20003fc6270 */
[----:B------:R-:W-:-:S04]  /*202c0*/  IMAD.HI.U32 R18, R74, R21, RZ ;  /* 0x000000154a127227 */ /* 0x000fc800078e00ff */
[----:B------:R-:W-:Y:S01]  /*202d0*/  IMAD R20, R68, R19, R20 ;  /* 0x0000001344147224 */ /* 0x000fe200078e0214 */
[----:B------:R-:W-:Y:S01]  /*202e0*/  IABS R19, R77 ;  /* 0x0000004d00137213 */ /* 0x000fe20000000000 */
[--C-:B------:R-:W-:Y:S01]  /*202f0*/  @!P3 IMAD.IADD R4, R4, 0x1, -R68.reuse ;  /* 0x000000010404b824 */ /* 0x100fe200078e0a44 */
[----:B------:R-:W-:Y:S01]  /*20300*/  ISETP.GT.U32.AND P3, PT, R68, R5, PT ;  /* 0x000000054400720c */ /* 0x000fe20003f64070 */
[----:B------:R-:W-:Y:S01]  /*20310*/  @!P4 IMAD.IADD R6, R6, 0x1, -R68 ;  /* 0x000000010606c824 */ /* 0x000fe200078e0a44 */
[----:B------:R-:W-:Y:S01]  /*20320*/  ISETP.GT.U32.AND P4, PT, R68, R20, PT ;  /* 0x000000144400720c */ /* 0x000fe20003f84070 */
[----:B------:R-:W-:Y:S02]  /*20330*/  IMAD.MOV R18, RZ, RZ, -R18 ;  /* 0x000000ffff127224 */ /* 0x000fe400078e0a12 */
[----:B------:R-:W-:-:S04]  /*20340*/  IMAD.HI.U32 R22, R74, R19, RZ ;  /* 0x000000134a167227 */ /* 0x000fc800078e00ff */
[----:B------:R-:W-:Y:S02]  /*20350*/  IMAD.MOV.U32 R37, RZ, RZ, R9 ;  /* 0x000000ffff257224 */ /* 0x000fe400078e0009 */
[----:B------:R-:W-:Y:S02]  /*20360*/  IMAD R21, R68, R18, R21 ;  /* 0x0000001244157224 */ /* 0x000fe400078e0215 */
[----:B------:R-:W-:Y:S02]  /*20370*/  IMAD.MOV R25, RZ, RZ, -R22 ;  /* 0x000000ffff197224 */ /* 0x000fe400078e0a16 */
[----:B------:R-:W-:Y:S01]  /*20380*/  @!P5 IMAD.MOV R37, RZ, RZ, -R37 ;  /* 0x000000ffff25d224 */ /* 0x000fe200078e0a25 */
[----:B------:R-:W-:Y:S01]  /*20390*/  ISETP.GE.AND P5, PT, R36, RZ, PT ;  /* 0x000000ff2400720c */ /* 0x000fe20003fa6270 */
[----:B------:R-:W-:Y:S02]  /*203a0*/  IMAD.MOV.U32 R35, RZ, RZ, R7 ;  /* 0x000000ffff237224 */ /* 0x000fe400078e0007 */
[----:B------:R-:W-:-:S02]  /*203b0*/  IMAD R19, R68, R25, R19 ;  /* 0x0000001944137224 */ /* 0x000fc400078e0213 */
[----:B------:R-:W-:Y:S01]  /*203c0*/  @!P6 IMAD.MOV R35, RZ, RZ, -R35 ;  /* 0x000000ffff23e224 */ /* 0x000fe200078e0a23 */
[----:B------:R-:W-:Y:S01]  /*203d0*/  ISETP.GT.U32.AND P6, PT, R68, R21, PT ;  /* 0x000000154400720c */ /* 0x000fe20003fc4070 */
[--C-:B------:R-:W-:Y:S01]  /*203e0*/  @!P3 IMAD.IADD R5, R5, 0x1, -R68.reuse ;  /* 0x000000010505b824 */ /* 0x100fe200078e0a44 */
[----:B------:R-:W-:Y:S01]  /*203f0*/  ISETP.GE.AND P3, PT, R34, RZ, PT ;  /* 0x000000ff2200720c */ /* 0x000fe20003f66270 */
[----:B------:R-:W-:Y:S01]  /*20400*/  @!P4 IMAD.IADD R20, R20, 0x1, -R68 ;  /* 0x000000011414c824 */ /* 0x000fe200078e0a44 */
[----:B------:R-:W-:Y:S01]  /*20410*/  ISETP.GT.U32.AND P4, PT, R68, R19, PT ;  /* 0x000000134400720c */ /* 0x000fe20003f84070 */
[----:B------:R-:W-:-:S04]  /*20420*/  IMAD.MOV.U32 R36, RZ, RZ, R8 ;  /* 0x000000ffff247224 */ /* 0x000fc800078e0008 */
[----:B------:R-:W-:Y:S01]  /*20430*/  @!P5 IMAD.MOV R36, RZ, RZ, -R36 ;  /* 0x000000ffff24d224 */ /* 0x000fe200078e0a24 */
[----:B------:R-:W-:Y:S01]  /*20440*/  ISETP.GT.U32.AND P5, PT, R68, R4, PT ;  /* 0x000000044400720c */ /* 0x000fe20003fa4070 */
[----:B------:R-:W-:Y:S01]  /*20450*/  IMAD.MOV.U32 R34, RZ, RZ, R6 ;  /* 0x000000ffff227224 */ /* 0x000fe200078e0006 */
[----:B------:R-:W-:Y:S01]  /*20460*/  IABS R18, R76 ;  /* 0x0000004c00127213 */ /* 0x000fe20000000000 */
[----:B------:R-:W-:Y:S01]  /*20470*/  @!P6 IMAD.IADD R21, R21, 0x1, -R68 ;  /* 0x000000011515e824 */ /* 0x000fe200078e0a44 */
[----:B------:R-:W-:Y:S01]  /*20480*/  IABS R23, R75 ;  /* 0x0000004b00177213 */ /* 0x000fe20000000000 */
[----:B------:R-:W-:Y:S01]  /*20490*/  @!P3 IMAD.MOV R34, RZ, RZ, -R34 ;  /* 0x000000ffff22b224 */ /* 0x000fe200078e0a22 */
[----:B------:R-:W-:Y:S01]  /*204a0*/  ISETP.GE.AND P6, PT, R32, RZ, PT ;  /* 0x000000ff2000720c */ /* 0x000fe20003fc6270 */
[----:B------:R-:W-:Y:S01]  /*204b0*/  @!P4 IMAD.IADD R19, R19, 0x1, -R68 ;  /* 0x000000011313c824 */ /* 0x000fe200078e0a44 */
[----:B------:R-:W-:Y:S01]  /*204c0*/  ISETP.GT.U32.AND P3, PT, R68, R21, PT ;  /* 0x000000154400720c */ /* 0x000fe20003f64070 */
[----:B------:R-:W-:-:S04]  /*204d0*/  IMAD.HI.U32 R24, R74, R18, RZ ;  /* 0x000000124a187227 */ /* 0x000fc800078e00ff */
[----:B------:R-:W-:Y:S01]  /*204e0*/  IMAD.HI.U32 R22, R74, R23, RZ ;  /* 0x000000174a167227 */ /* 0x000fe200078e00ff */
[----:B------:R-:W-:-:S03]  /*204f0*/  ISETP.GT.U32.AND P4, PT, R68, R19, PT ;  /* 0x000000134400720c */ /* 0x000fc60003f84070 */
[----:B------:R-:W-:Y:S02]  /*20500*/  IMAD.MOV R24, RZ, RZ, -R24 ;  /* 0x000000ffff187224 */ /* 0x000fe400078e0a18 */
[----:B------:R-:W-:Y:S02]  /*20510*/  IMAD.MOV R22, RZ, RZ, -R22 ;  /* 0x000000ffff167224 */ /* 0x000fe400078e0a16 */
[----:B------:R-:W-:Y:S02]  /*20520*/  @!P5 IMAD.IADD R4, R4, 0x1, -R68 ;  /* 0x000000010404d824 */ /* 0x000fe400078e0a44 */
[C---:B------:R-:W-:Y:S02]  /*20530*/  IMAD R18, R68.reuse, R24, R18 ;  /* 0x0000001844127224 */ /* 0x040fe400078e0212 */
[C---:B------:R-:W-:Y:S02]  /*20540*/  IMAD R23, R68.reuse, R22, R23 ;  /* 0x0000001644177224 */ /* 0x040fe400078e0217 */
[----:B------:R-:W-:Y:S01]  /*20550*/  IMAD.MOV.U32 R32, RZ, RZ, R4 ;  /* 0x000000ffff207224 */ /* 0x000fe200078e0004 */
[----:B------:R-:W-:Y:S01]  /*20560*/  ISETP.GE.AND P5, PT, R33, RZ, PT ;  /* 0x000000ff2100720c */ /* 0x000fe20003fa6270 */
[----:B------:R-:W-:Y:S01]  /*20570*/  @!P3 IMAD.IADD R21, R21, 0x1, -R68 ;  /* 0x000000011515b824 */ /* 0x000fe200078e0a44 */
[C---:B------:R-:W-:Y:S01]  /*20580*/  ISETP.GT.U32.AND P3, PT, R68.reuse, R23, PT ;  /* 0x000000174400720c */ /* 0x040fe20003f64070 */
[----:B------:R-:W-:Y:S01]  /*20590*/  @!P6 IMAD.MOV R32, RZ, RZ, -R32 ;  /* 0x000000ffff20e224 */ /* 0x000fe200078e0a20 */
[----:B------:R-:W-:Y:S01]  /*205a0*/  ISETP.GT.U32.AND P6, PT, R68, R18, PT ;  /* 0x000000124400720c */ /* 0x000fe20003fc4070 */
[----:B------:R-:W-:Y:S01]  /*205b0*/  @!P4 IMAD.IADD R19, R19, 0x1, -R68 ;  /* 0x000000011313c824 */ /* 0x000fe200078e0a44 */
[----:B------:R-:W-:Y:S01]  /*205c0*/  ISETP.GE.AND P4, PT, R88, RZ, PT ;  /* 0x000000ff5800720c */ /* 0x000fe20003f86270 */
[----:B------:R-:W-:Y:S01]  /*205d0*/  IMAD.MOV.U32 R33, RZ, RZ, R5 ;  /* 0x000000ffff217224 */ /* 0x000fe200078e0005 */
[----:B------:R-:W-:-:S02]  /*205e0*/  IABS R22, R71 ;  /* 0x0000004700167213 */ /* 0x000fc40000000000 */
[----:B------:R-:W-:Y:S02]  /*205f0*/  IABS R29, R70 ;  /* 0x00000046001d7213 */ /* 0x000fe40000000000 */
[----:B------:R-:W-:Y:S01]  /*20600*/  IABS R28, R87 ;  /* 0x00000057001c7213 */ /* 0x000fe20000000000 */
[----:B------:R-:W-:Y:S01]  /*20610*/  @!P5 IMAD.MOV R33, RZ, RZ, -R33 ;  /* 0x000000ffff21d224 */ /* 0x000fe200078e0a21 */
[----:B------:R-:W-:Y:S01]  /*20620*/  ISETP.GT.U32.AND P5, PT, R68, R20, PT ;  /* 0x000000144400720c */ /* 0x000fe20003fa4070 */
[--C-:B------:R-:W-:Y:S01]  /*20630*/  @!P3 IMAD.IADD R23, R23, 0x1, -R68.reuse ;  /* 0x000000011717b824 */ /* 0x100fe200078e0a44 */
[----:B------:R-:W-:Y:S01]  /*20640*/  ISETP.GE.AND P3, PT, R77, RZ, PT ;  /* 0x000000ff4d00720c */ /* 0x000fe20003f66270 */
[----:B------:R-:W-:Y:S02]  /*20650*/  @!P6 IMAD.IADD R18, R18, 0x1, -R68 ;  /* 0x000000011212e824 */ /* 0x000fe400078e0a44 */
[----:B------:R-:W-:-:S04]  /*20660*/  IMAD.HI.U32 R24, R74, R22, RZ ;  /* 0x000000164a187227 */ /* 0x000fc800078e00ff */
[----:B------:R-:W-:-:S04]  /*20670*/  IMAD.HI.U32 R25, R74, R29, RZ ;  /* 0x0000001d4a197227 */ /* 0x000fc800078e00ff */
[----:B------:R-:W-:Y:S01]  /*20680*/  @!P4 IMAD.MOV R21, RZ, RZ, -R21 ;  /* 0x000000ffff15c224 */ /* 0x000fe200078e0a15 */
[----:B------:R-:W-:Y:S01]  /*20690*/  ISETP.GT.U32.AND P4, PT, R68, R18, PT ;  /* 0x000000124400720c */ /* 0x000fe20003f84070 */
[----:B------:R-:W-:Y:S02]  /*206a0*/  IMAD.MOV R26, RZ, RZ, -R24 ;  /* 0x000000ffff1a7224 */ /* 0x000fe400078e0a18 */
[----:B------:R-:W-:Y:S02]  /*206b0*/  IMAD.MOV R25, RZ, RZ, -R25 ;  /* 0x000000ffff197224 */ /* 0x000fe400078e0a19 */
[----:B------:R-:W-:Y:S01]  /*206c0*/  IMAD.HI.U32 R24, R74, R28, RZ ;  /* 0x0000001c4a187227 */ /* 0x000fe200078e00ff */
[----:B------:R-:W-:-:S03]  /*206d0*/  ISETP.GE.AND P6, PT, R78, RZ, PT ;  /* 0x000000ff4e00720c */ /* 0x000fc60003fc6270 */
[----:B------:R-:W-:Y:S02]  /*206e0*/  IMAD.MOV R24, RZ, RZ, -R24 ;  /* 0x000000ffff187224 */ /* 0x000fe400078e0a18 */
[C---:B------:R-:W-:Y:S02]  /*206f0*/  IMAD R22, R68.reuse, R26, R22 ;  /* 0x0000001a44167224 */ /* 0x040fe400078e0216 */
[C---:B------:R-:W-:Y:S02]  /*20700*/  IMAD R29, R68.reuse, R25, R29 ;  /* 0x00000019441d7224 */ /* 0x040fe400078e021d */
[----:B------:R-:W-:Y:S02]  /*20710*/  IMAD R28, R68, R24, R28 ;  /* 0x00000018441c7224 */ /* 0x000fe400078e021c */
[----:B------:R-:W-:Y:S02]  /*20720*/  VIADD R3, R0, 0xb7 ;  /* 0x000000b700037836 */ /* 0x000fe40000000000 */
[--C-:B------:R-:W-:Y:S01]  /*20730*/  @!P5 IMAD.IADD R20, R20, 0x1, -R68.reuse ;  /* 0x000000011414d824 */ /* 0x100fe200078e0a44 */
[C---:B------:R-:W-:Y:S01]  /*20740*/  ISETP.GT.U32.AND P5, PT, R68.reuse, R22, PT ;  /* 0x000000164400720c */ /* 0x040fe20003fa4070 */
[----:B------:R-:W-:Y:S01]  /*20750*/  @!P3 IMAD.MOV R19, RZ, RZ, -R19 ;  /* 0x000000ffff13b224 */ /* 0x000fe200078e0a13 */
[----:B------:R-:W-:Y:S01]  /*20760*/  ISETP.GT.U32.AND P3, PT, R68, R29, PT ;  /* 0x0000001d4400720c */ /* 0x000fe20003f64070 */
[----:B------:R-:W-:Y:S01]  /*20770*/  @!P4 IMAD.IADD R18, R18, 0x1, -R68 ;  /* 0x000000011212c824 */ /* 0x000fe200078e0a44 */
[----:B------:R-:W-:-:S02]  /*20780*/  IABS R27, R3 ;  /* 0x00000003001b7213 */ /* 0x000fc40000000000 */
[C---:B------:R-:W-:Y:S01]  /*20790*/  ISETP.GT.U32.AND P4, PT, R68.reuse, R28, PT ;  /* 0x0000001c4400720c */ /* 0x040fe20003f84070 */
[----:B------:R-:W-:Y:S01]  /*207a0*/  @!P6 IMAD.MOV R20, RZ, RZ, -R20 ;  /* 0x000000ffff14e224 */ /* 0x000fe200078e0a14 */
[----:B------:R-:W-:Y:S01]  /*207b0*/  ISETP.GT.U32.AND P6, PT, R68, R23, PT ;  /* 0x000000174400720c */ /* 0x000fe20003fc4070 */
[----:B------:R-:W-:Y:S02]  /*207c0*/  VIADD R2, R0, 0xbe ;  /* 0x000000be00027836 */ /* 0x000fe40000000000 */
[----:B------:R-:W-:Y:S01]  /*207d0*/  IMAD.HI.U32 R17, R74, R27, RZ ;  /* 0x0000001b4a117227 */ /* 0x000fe200078e00ff */
[----:B------:R-:W-:Y:S02]  /*207e0*/  IABS R25, R86 ;  /* 0x0000005600197213 */ /* 0x000fe40000000000 */
[----:B------:R-:W-:Y:S01]  /*207f0*/  IABS R26, R2 ;  /* 0x00000002001a7213 */ /* 0x000fe20000000000 */
[----:B------:R-:W-:Y:S02]  /*20800*/  IMAD.MOV R17, RZ, RZ, -R17 ;  /* 0x000000ffff117224 */ /* 0x000fe400078e0a11 */
[----:B------:R-:W-:-:S02]  /*20810*/  @!P5 IMAD.IADD R22, R22, 0x1, -R68 ;  /* 0x000000011616d824 */ /* 0x000fc400078e0a44 */
[--C-:B------:R-:W-:Y:S02]  /*20820*/  @!P3 IMAD.IADD R29, R29, 0x1, -R68.reuse ;  /* 0x000000011d1db824 */ /* 0x100fe400078e0a44 */
[C---:B------:R-:W-:Y:S01]  /*20830*/  IMAD R27, R68.reuse, R17, R27 ;  /* 0x00000011441b7224 */ /* 0x040fe200078e021b */
[----:B------:R-:W-:Y:S01]  /*20840*/  ISETP.GT.U32.AND P5, PT, R68, R22, PT ;  /* 0x000000164400720c */ /* 0x000fe20003fa4070 */
[----:B------:R-:W-:Y:S01]  /*20850*/  @!P4 IMAD.IADD R28, R28, 0x1, -R68 ;  /* 0x000000011c1cc824 */ /* 0x000fe200078e0a44 */
[----:B------:R-:W-:Y:S01]  /*20860*/  ISETP.GT.U32.AND P4, PT, R68, R29, PT ;  /* 0x0000001d4400720c */ /* 0x000fe20003f84070 */
[----:B------:R-:W-:-:S04]  /*20870*/  IMAD.HI.U32 R16, R74, R26, RZ ;  /* 0x0000001a4a107227 */ /* 0x000fc800078e00ff */
[----:B------:R-:W-:-:S04]  /*20880*/  IMAD.HI.U32 R13, R74, R25, RZ ;  /* 0x000000194a0d7227 */ /* 0x000fc800078e00ff */
[----:B------:R-:W-:Y:S01]  /*20890*/  @!P6 IMAD.IADD R23, R23, 0x1, -R68 ;  /* 0x000000011717e824 */ /* 0x000fe200078e0a44 */
[C---:B------:R-:W-:Y:S01]  /*208a0*/  ISETP.GT.U32.AND P6, PT, R68.reuse, R27, PT ;  /* 0x0000001b4400720c */ /* 0x040fe20003fc4070 */
[----:B------:R-:W-:Y:S02]  /*208b0*/  IMAD.MOV R16, RZ, RZ, -R16 ;  /* 0x000000ffff107224 */ /* 0x000fe400078e0a10 */
[----:B------:R-:W-:Y:S01]  /*208c0*/  IMAD.MOV R14, RZ, RZ, -R13 ;  /* 0x000000ffff0e7224 */ /* 0x000fe200078e0a0d */
[----:B------:R-:W-:Y:S01]  /*208d0*/  IABS R17, R85 ;  /* 0x0000005500117213 */ /* 0x000fe20000000000 */
[C---:B------:R-:W-:Y:S02]  /*208e0*/  IMAD R26, R68.reuse, R16, R26 ;  /* 0x00000010441a7224 */ /* 0x040fe400078e021a */
[----:B------:R-:W-:Y:S01]  /*208f0*/  IMAD R25, R68, R14, R25 ;  /* 0x0000000e44197224 */ /* 0x000fe200078e0219 */
[----:B------:R-:W-:Y:S01]  /*20900*/  ISETP.GE.AND P3, PT, R76, RZ, PT ;  /* 0x000000ff4c00720c */ /* 0x000fe20003f66270 */
[--C-:B------:R-:W-:Y:S01]  /*20910*/  @!P5 IMAD.IADD R22, R22, 0x1, -R68.reuse ;  /* 0x000000011616d824 */ /* 0x100fe200078e0a44 */
[----:B------:R-:W-:Y:S01]  /*20920*/  IABS R24, R84 ;  /* 0x0000005400187213 */ /* 0x000fe20000000000 */
[----:B------:R-:W-:Y:S01]  /*20930*/  @!P4 IMAD.IADD R29, R29, 0x1, -R68 ;  /* 0x000000011d1dc824 */ /* 0x000fe200078e0a44 */
[----:B------:R-:W-:Y:S01]  /*20940*/  ISETP.GT.U32.AND P5, PT, R68, R26, PT ;  /* 0x0000001a4400720c */ /* 0x000fe20003fa4070 */
[----:B------:R-:W-:Y:S01]  /*20950*/  IMAD.HI.U32 R12, R74, R17, RZ ;  /* 0x000000114a0c7227 */ /* 0x000fe200078e00ff */
[----:B------:R-:W-:-:S03]  /*20960*/  ISETP.GT.U32.AND P4, PT, R68, R25, PT ;  /* 0x000000194400720c */ /* 0x000fc60003f84070 */
[----:B------:R-:W-:Y:S01]  /*20970*/  @!P6 IMAD.IADD R27, R27, 0x1, -R68 ;  /* 0x000000011b1be824 */ /* 0x000fe200078e0a44 */
[----:B------:R-:W-:Y:S01]  /*20980*/  ISETP.GT.U32.AND P6, PT, R68, R28, PT ;  /* 0x0000001c4400720c */ /* 0x000fe20003fc4070 */
[----:B------:R-:W-:-:S04]  /*20990*/  IMAD.HI.U32 R13, R74, R24, RZ ;  /* 0x000000184a0d7227 */ /* 0x000fc800078e00ff */
[----:B------:R-:W-:Y:S02]  /*209a0*/  IMAD.MOV R12, RZ, RZ, -R12 ;  /* 0x000000ffff0c7224 */ /* 0x000fe400078e0a0c */
[----:B------:R-:W-:Y:S02]  /*209b0*/  IMAD.MOV R13, RZ, RZ, -R13 ;  /* 0x000000ffff0d7224 */ /* 0x000fe400078e0a0d */
[C---:B------:R-:W-:Y:S02]  /*209c0*/  IMAD R17, R68.reuse, R12, R17 ;  /* 0x0000000c44117224 */ /* 0x040fe400078e0211 */
[----:B------:R-:W-:Y:S01]  /*209d0*/  @!P3 IMAD.MOV R18, RZ, RZ, -R18 ;  /* 0x000000ffff12b224 */ /* 0x000fe200078e0a12 */
[C---:B------:R-:W-:Y:S01]  /*209e0*/  ISETP.GT.U32.AND P3, PT, R68.reuse, R27, PT ;  /* 0x0000001b4400720c */ /* 0x040fe20003f64070 */
[----:B------:R-:W-:Y:S01]  /*209f0*/  IMAD R24, R68, R13, R24 ;  /* 0x0000000d44187224 */ /* 0x000fe200078e0218 */
[----:B------:R-:W-:Y:S01]  /*20a00*/  IABS R16, R83 ;  /* 0x0000005300107213 */ /* 0x000fe20000000000 */
[----:B------:R-:W-:-:S02]  /*20a10*/  @!P5 IMAD.IADD R26, R26, 0x1, -R68 ;  /* 0x000000011a1ad824 */ /* 0x000fc400078e0a44 */
[--C-:B------:R-:W-:Y:S01]  /*20a20*/  @!P4 IMAD.IADD R25, R25, 0x1, -R68.reuse ;  /* 0x000000011919c824 */ /* 0x100fe200078e0a44 */
[----:B------:R-:W-:Y:S01]  /*20a30*/  ISETP.GT.U32.AND P4, PT, R68, R17, PT ;  /* 0x000000114400720c */ /* 0x000fe20003f84070 */
[--C-:B------:R-:W-:Y:S01]  /*20a40*/  @!P6 IMAD.IADD R28, R28, 0x1, -R68.reuse ;  /* 0x000000011c1ce824 */ /* 0x100fe200078e0a44 */
[----:B------:R-:W-:Y:S01]  /*20a50*/  ISETP.GT.U32.AND P5, PT, R68, R26, PT ;  /* 0x0000001a4400720c */ /* 0x000fe20003fa4070 */
[----:B------:R-:W-:Y:S01]  /*20a60*/  IMAD.HI.U32 R9, R74, R16, RZ ;  /* 0x000000104a097227 */ /* 0x000fe200078e00ff */
[C---:B------:R-:W-:Y:S02]  /*20a70*/  ISETP.GT.U32.AND P6, PT, R68.reuse, R24, PT ;  /* 0x000000184400720c */ /* 0x040fe40003fc4070 */
[----:B------:R-:W-:Y:S01]  /*20a80*/  IABS R15, R82 ;  /* 0x00000052000f7213 */ /* 0x000fe20000000000 */
[----:B------:R-:W-:Y:S02]  /*20a90*/  IMAD.MOV R9, RZ, RZ, -R9 ;  /* 0x000000ffff097224 */ /* 0x000fe400078e0a09 */
[----:B------:R-:W-:Y:S01]  /*20aa0*/  @!P3 IMAD.IADD R27, R27, 0x1, -R68 ;  /* 0x000000011b1bb824 */ /* 0x000fe200078e0a44 */
[----:B------:R-:W-:Y:S01]  /*20ab0*/  ISETP.GE.AND P3, PT, R75, RZ, PT ;  /* 0x000000ff4b00720c */ /* 0x000fe20003f66270 */
[----:B------:R-:W-:-:S02]  /*20ac0*/  IMAD R16, R68, R9, R16 ;  /* 0x0000000944107224 */ /* 0x000fc400078e0210 */
[----:B------:R-:W-:Y:S01]  /*20ad0*/  @!P4 IMAD.IADD R17, R17, 0x1, -R68 ;  /* 0x000000011111c824 */ /* 0x000fe200078e0a44 */
[----:B------:R-:W-:Y:S01]  /*20ae0*/  ISETP.GT.U32.AND P4, PT, R68, R25, PT ;  /* 0x000000194400720c */ /* 0x000fe20003f84070 */
[----:B------:R-:W-:-:S04]  /*20af0*/  IMAD.HI.U32 R10, R74, R15, RZ ;  /* 0x0000000f4a0a7227 */ /* 0x000fc800078e00ff */
[----:B------:R-:W-:Y:S02]  /*20b00*/  VIADD R81, R0, 0xd6 ;  /* 0x000000d600517836 */ /* 0x000fe40000000000 */
[--C-:B------:R-:W-:Y:S01]  /*20b10*/  @!P5 IMAD.IADD R26, R26, 0x1, -R68.reuse ;  /* 0x000000011a1ad824 */ /* 0x100fe200078e0a44 */
[----:B------:R-:W-:Y:S01]  /*20b20*/  ISETP.GE.AND P5, PT, R71, RZ, PT ;  /* 0x000000ff4700720c */ /* 0x000fe20003fa6270 */
[----:B------:R-:W-:Y:S01]  /*20b30*/  @!P6 IMAD.IADD R24, R24, 0x1, -R68 ;  /* 0x000000011818e824 */ /* 0x000fe200078e0a44 */
[----:B------:R-:W-:Y:S01]  /*20b40*/  ISETP.GT.U32.AND P6, PT, R68, R16, PT ;  /* 0x000000104400720c */ /* 0x000fe20003fc4070 */
[----:B------:R-:W-:Y:S02]  /*20b50*/  IMAD.MOV R10, RZ, RZ, -R10 ;  /* 0x000000ffff0a7224 */ /* 0x000fe400078e0a0a */
[----:B------:R-:W-:Y:S01]  /*20b60*/  VIADD R79, R0, 0xde ;  /* 0x000000de004f7836 */ /* 0x000fe20000000000 */
[----:B------:R-:W-:Y:S01]  /*20b70*/  IABS R14, R81 ;  /* 0x00000051000e7213 */ /* 0x000fe20000000000 */
[----:B------:R-:W-:-:S02]  /*20b80*/  IMAD R15, R68, R10, R15 ;  /* 0x0000000a440f7224 */ /* 0x000fc400078e020f */
[----:B------:R-:W-:Y:S01]  /*20b90*/  @!P3 IMAD.MOV R23, RZ, RZ, -R23 ;  /* 0x000000ffff17b224 */ /* 0x000fe200078e0a17 */
[----:B------:R-:W-:Y:S01]  /*20ba0*/  IABS R9, R79 ;  /* 0x0000004f00097213 */ /* 0x000fe20000000000 */
[----:B------:R-:W-:Y:S01]  /*20bb0*/  IMAD.HI.U32 R7, R74, R14, RZ ;  /* 0x0000000e4a077227 */ /* 0x000fe200078e00ff */
[----:B------:R-:W-:-:S03]  /*20bc0*/  ISETP.GT.U32.AND P3, PT, R68, R24, PT ;  /* 0x000000184400720c */ /* 0x000fc60003f64070 */
[----:B------:R-:W-:Y:S02]  /*20bd0*/  VIADD R80, R0, 0xd7 ;  /* 0x000000d700507836 */ /* 0x000fe40000000000 */
[----:B------:R-:W-:Y:S01]  /*20be0*/  @!P4 IMAD.IADD R25, R25, 0x1, -R68 ;  /* 0x000000011919c824 */ /* 0x000fe200078e0a44 */
[----:B------:R-:W-:Y:S01]  /*20bf0*/  ISETP.GT.U32.AND P4, PT, R68, R15, PT ;  /* 0x0000000f4400720c */ /* 0x000fe20003f84070 */
[----:B------:R-:W-:Y:S01]  /*20c00*/  IMAD.HI.U32 R4, R74, R9, RZ ;  /* 0x000000094a047227 */ /* 0x000fe200078e00ff */
[----:B------:R-:W-:-:S03]  /*20c10*/  IABS R10, R80 ;  /* 0x00000050000a7213 */ /* 0x000fc60000000000 */
[----:B------:R-:W-:Y:S02]  /*20c20*/  IMAD.MOV R7, RZ, RZ, -R7 ;  /* 0x000000ffff077224 */ /* 0x000fe400078e0a07 */
[----:B------:R-:W-:Y:S02]  /*20c30*/  @!P6 IMAD.IADD R16, R16, 0x1, -R68 ;  /* 0x000000011010e824 */ /* 0x000fe400078e0a44 */
[----:B------:R-:W-:Y:S01]  /*20c40*/  @!P5 IMAD.MOV R22, RZ, RZ, -R22 ;  /* 0x000000ffff16d224 */ /* 0x000fe200078e0a16 */
[C---:B------:R-:W-:Y:S01]  /*20c50*/  ISETP.GT.U32.AND P5, PT, R68.reuse, R17, PT ;  /* 0x000000114400720c */ /* 0x040fe20003fa4070 */
[----:B------:R-:W-:Y:S01]  /*20c60*/  IMAD.MOV R4, RZ, RZ, -R4 ;  /* 0x000000ffff047224 */ /* 0x000fe200078e0a04 */
[C---:B------:R-:W-:Y:S01]  /*20c70*/  ISETP.GT.U32.AND P6, PT, R68.reuse, R16, PT ;  /* 0x000000104400720c */ /* 0x040fe20003fc4070 */
[----:B------:R-:W-:Y:S02]  /*20c80*/  IMAD R14, R68, R7, R14 ;  /* 0x00000007440e7224 */ /* 0x000fe400078e020e */
[----:B------:R-:W-:-:S04]  /*20c90*/  IMAD.HI.U32 R5, R74, R10, RZ ;  /* 0x0000000a4a057227 */ /* 0x000fc800078e00ff */
[----:B------:R-:W-:Y:S02]  /*20ca0*/  IMAD R9, R68, R4, R9 ;  /* 0x0000000444097224 */ /* 0x000fe400078e0209 */
[--C-:B------:R-:W-:Y:S01]  /*20cb0*/  @!P3 IMAD.IADD R24, R24, 0x1, -R68.reuse ;  /* 0x000000011818b824 */ /* 0x100fe200078e0a44 */
[C---:B------:R-:W-:Y:S01]  /*20cc0*/  ISETP.GT.U32.AND P3, PT, R68.reuse, R14, PT ;  /* 0x0000000e4400720c */ /* 0x040fe20003f64070 */
[----:B------:R-:W-:Y:S02]  /*20cd0*/  IMAD.MOV R5, RZ, RZ, -R5 ;  /* 0x000000ffff057224 */ /* 0x000fe400078e0a05 */
[----:B------:R-:W-:Y:S01]  /*20ce0*/  @!P4 IMAD.IADD R15, R15, 0x1, -R68 ;  /* 0x000000010f0fc824 */ /* 0x000fe200078e0a44 */
[----:B------:R-:W-:Y:S01]  /*20cf0*/  ISETP.GT.U32.AND P4, PT, R68, R9, PT ;  /* 0x000000094400720c */ /* 0x000fe20003f84070 */
[----:B------:R-:W-:Y:S02]  /*20d00*/  VIADD R78, R0, 0xdf ;  /* 0x000000df004e7836 */ /* 0x000fe40000000000 */
[----:B------:R-:W-:-:S02]  /*20d10*/  IMAD R10, R68, R5, R10 ;  /* 0x00000005440a7224 */ /* 0x000fc400078e020a */
[--C-:B------:R-:W-:Y:S01]  /*20d20*/  @!P5 IMAD.IADD R17, R17, 0x1, -R68.reuse ;  /* 0x000000011111d824 */ /* 0x100fe200078e0a44 */
[----:B------:R-:W-:Y:S02]  /*20d30*/  ISETP.GE.AND P5, PT, R70, RZ, PT ;  /* 0x000000ff4600720c */ /* 0x000fe40003fa6270 */
[----:B------:R-:W-:Y:S01]  /*20d40*/  IABS R8, R78 ;  /* 0x0000004e00087213 */ /* 0x000fe20000000000 */
[----:B------:R-:W-:Y:S01]  /*20d50*/  @!P6 IMAD.IADD R16, R16, 0x1, -R68 ;  /* 0x000000011010e824 */ /* 0x000fe200078e0a44 */
[----:B------:R-:W-:Y:S01]  /*20d60*/  ISETP.GT.U32.AND P6, PT, R68, R10, PT ;  /* 0x0000000a4400720c */ /* 0x000fe20003fc4070 */
[C---:B------:R-:W-:Y:S02]  /*20d70*/  VIADD R77, R0.reuse, 0xe6 ;  /* 0x000000e6004d7836 */ /* 0x040fe40000000000 */
[----:B------:R-:W-:Y:S02]  /*20d80*/  VIADD R76, R0, 0xe7 ;  /* 0x000000e7004c7836 */ /* 0x000fe40000000000 */
[----:B------:R-:W-:Y:S01]  /*20d90*/  IMAD.HI.U32 R4, R74, R8, RZ ;  /* 0x000000084a047227 */ /* 0x000fe200078e00ff */
[----:B------:R-:W-:-:S03]  /*20da0*/  IABS R7, R77 ;  /* 0x0000004d00077213 */ /* 0x000fc60000000000 */
[--C-:B------:R-:W-:Y:S01]  /*20db0*/  @!P3 IMAD.IADD R14, R14, 0x1, -R68.reuse ;  /* 0x000000010e0eb824 */ /* 0x100fe200078e0a44 */
[----:B------:R-:W-:Y:S01]  /*20dc0*/  ISETP.GE.AND P3, PT, R87, RZ, PT ;  /* 0x000000ff5700720c */ /* 0x000fe20003f66270 */
[----:B------:R-:W-:Y:S01]  /*20dd0*/  @!P4 IMAD.IADD R9, R9, 0x1, -R68 ;  /* 0x000000010909c824 */ /* 0x000fe200078e0a44 */
[----:B------:R-:W-:Y:S01]  /*20de0*/  IABS R6, R76 ;  /* 0x0000004c00067213 */ /* 0x000fe20000000000 */
[----:B------:R-:W-:Y:S02]  /*20df0*/  IMAD.MOV R4, RZ, RZ, -R4 ;  /* 0x000000ffff047224 */ /* 0x000fe400078e0a04 */
[----:B------:R-:W-:Y:S01]  /*20e00*/  @!P5 IMAD.MOV R29, RZ, RZ, -R29 ;  /* 0x000000ffff1dd224 */ /* 0x000fe200078e0a1d */
[C---:B------:R-:W-:Y:S01]  /*20e10*/  ISETP.GT.U32.AND P5, PT, R68.reuse, R9, PT ;  /* 0x000000094400720c */ /* 0x040fe20003fa4070 */
[----:B------:R-:W-:Y:S02]  /*20e20*/  IMAD R8, R68, R4, R8 ;  /* 0x0000000444087224 */ /* 0x000fe400078e0208 */
[----:B------:R-:W-:-:S04]  /*20e30*/  IMAD.HI.U32 R11, R74, R7, RZ ;  /* 0x000000074a0b7227 */ /* 0x000fc800078e00ff */
[----:B------:R-:W-:-:S04]  /*20e40*/  IMAD.HI.U32 R4, R74, R6, RZ ;  /* 0x000000064a047227 */ /* 0x000fc800078e00ff */
[----:B------:R-:W-:Y:S02]  /*20e50*/  @!P6 IMAD.IADD R10, R10, 0x1, -R68 ;  /* 0x000000010a0ae824 */ /* 0x000fe400078e0a44 */
[----:B------:R-:W-:Y:S02]  /*20e60*/  IMAD.MOV R12, RZ, RZ, -R11 ;  /* 0x000000ffff0c7224 */ /* 0x000fe400078e0a0b */
[----:B------:R-:W-:Y:S02]  /*20e70*/  IMAD.MOV R11, RZ, RZ, -R4 ;  /* 0x000000ffff0b7224 */ /* 0x000fe400078e0a04 */
[----:B------:R-:W-:Y:S01]  /*20e80*/  @!P3 IMAD.MOV R28, RZ, RZ, -R28 ;  /* 0x000000ffff1cb224 */ /* 0x000fe200078e0a1c */
[C---:B------:R-:W-:Y:S01]  /*20e90*/  ISETP.GT.U32.AND P3, PT, R68.reuse, R10, PT ;  /* 0x0000000a4400720c */ /* 0x040fe20003f64070 */
[----:B------:R-:W-:Y:S02]  /*20ea0*/  IMAD R6, R68, R11, R6 ;  /* 0x0000000b44067224 */ /* 0x000fe400078e0206 */
[----:B------:R-:W-:-:S02]  /*20eb0*/  VIADD R70, R0, 0xf6 ;  /* 0x000000f600467836 */ /* 0x000fc40000000000 */
[C---:B------:R-:W-:Y:S02]  /*20ec0*/  IMAD R7, R68.reuse, R12, R7 ;  /* 0x0000000c44077224 */ /* 0x040fe400078e0207 */
[----:B------:R-:W-:Y:S01]  /*20ed0*/  @!P5 IMAD.IADD R9, R9, 0x1, -R68 ;  /* 0x000000010909d824 */ /* 0x000fe200078e0a44 */
[----:B------:R-:W-:Y:S02]  /*20ee0*/  IABS R12, R70 ;  /* 0x00000046000c7213 */ /* 0x000fe40000000000 */
[----:B------:R-:W-:-:S03]  /*20ef0*/  ISETP.GT.U32.AND P5, PT, R68, R6, PT ;  /* 0x000000064400720c */ /* 0x000fc60003fa4070 */
[----:B------:R-:W-:Y:S01]  /*20f00*/  IMAD.HI.U32 R11, R74, R12, RZ ;  /* 0x0000000c4a0b7227 */ /* 0x000fe200078e00ff */
[----:B------:R0:W-:Y:S03]  /*20f10*/  STL [R1+0xf5c], R3 ;  /* 0x000f5c0301007387 */ /* 0x0001e60000100800 */
[----:B------:R-:W-:Y:S01]  /*20f20*/  @!P3 IMAD.IADD R10, R10, 0x1, -R68 ;  /* 0x000000010a0ab824 */ /* 0x000fe200078e0a44 */
[----:B------:R-:W-:Y:S01]  /*20f30*/  ISETP.GE.AND P3, PT, R3, RZ, PT ;  /* 0x000000ff0300720c */ /* 0x000fe20003f66270 */
[----:B------:R-:W-:Y:S01]  /*20f40*/  IMAD.MOV R11, RZ, RZ, -R11 ;  /* 0x000000ffff0b7224 */ /* 0x000fe200078e0a0b */
[----:B------:R-:W-:Y:S01]  /*20f50*/  ISETP.GT.U32.AND P6, PT, R68, R15, PT ;  /* 0x0000000f4400720c */ /* 0x000fe20003fc4070 */
[----:B0-----:R-:W-:Y:S02]  /*20f60*/  VIADD R3, R0, 0xf7 ;  /* 0x000000f700037836 */ /* 0x001fe40000000000 */
[----:B------:R-:W-:-:S02]  /*20f70*/  IMAD R12, R68, R11, R12 ;  /* 0x0000000b440c7224 */ /* 0x000fc400078e020c */
[----:B------:R-:W-:Y:S01]  /*20f80*/  @!P5 IMAD.IADD R6, R6, 0x1, -R68 ;  /* 0x000000010606d824 */ /* 0x000fe200078e0a44 */
[----:B------:R-:W-:-:S04]  /*20f90*/  IABS R11, R3 ;  /* 0x00000003000b7213 */ /* 0x000fc80000000000 */
[----:B------:R-:W-:Y:S01]  /*20fa0*/  ISETP.GT.U32.AND P5, PT, R68, R6, PT ;  /* 0x000000064400720c */ /* 0x000fe20003fa4070 */
[----:B------:R-:W-:Y:S01]  /*20fb0*/  IMAD.HI.U32 R92, R74, R11, RZ ;  /* 0x0000000b4a5c7227 */ /* 0x000fe200078e00ff */
[----:B------:R-:W-:-:S03]  /*20fc0*/  ISETP.GT.U32.AND P4, PT, R68, R14, PT ;  /* 0x0000000e4400720c */ /* 0x000fc60003f84070 */
[----:B------:R-:W-:Y:S02]  /*20fd0*/  IMAD.MOV R92, RZ, RZ, -R92 ;  /* 0x000000ffff5c7224 */ /* 0x000fe400078e0a5c */
[----:B------:R-:W-:Y:S01]  /*20fe0*/  @!P6 IMAD.IADD R15, R15, 0x1, -R68 ;  /* 0x000000010f0fe824 */ /* 0x000fe200078e0a44 */
[C---:B------:R-:W-:Y:S01]  /*20ff0*/  ISETP.GT.U32.AND P6, PT, R68.reuse, R8, PT ;  /* 0x000000084400720c */ /* 0x040fe20003fc4070 */
[----:B------:R-:W-:-:S04]  /*21000*/  IMAD R11, R68, R92, R11 ;  /* 0x0000005c440b7224 */ /* 0x000fc800078e020b */
[--C-:B------:R-:W-:Y:S01]  /*21010*/  @!P5 IMAD.IADD R6, R6, 0x1, -R68.reuse ;  /* 0x000000010606d824 */ /* 0x100fe200078e0a44 */
[----:B------:R-:W-:Y:S01]  /*21020*/  ISETP.GT.U32.AND P5, PT, R68, R11, PT ;  /* 0x0000000b4400720c */ /* 0x000fe20003fa4070 */
[----:B------:R-:W-:Y:S01]  /*21030*/  @!P4 IMAD.IADD R14, R14, 0x1, -R68 ;  /* 0x000000010e0ec824 */ /* 0x000fe200078e0a44 */
[----:B------:R-:W-:-:S05]  /*21040*/  ISETP.GT.U32.AND P4, PT, R68, R7, PT ;  /* 0x000000074400720c */ /* 0x000fca0003f84070 */
[----:B------:R-:W-:Y:S01]  /*21050*/  @!P6 IMAD.IADD R8, R8, 0x1, -R68 ;  /* 0x000000010808e824 */ /* 0x000fe200078e0a44 */
[----:B------:R-:W-:Y:S01]  /*21060*/  ISETP.GE.AND P6, PT, R2, RZ, PT ;  /* 0x000000ff0200720c */ /* 0x000fe20003fc6270 */
[----:B------:R-:W-:-:S04]  /*21070*/  VIADD R75, R0, 0xee ;  /* 0x000000ee004b7836 */ /* 0x000fc80000000000 */
[--C-:B------:R-:W-:Y:S01]  /*21080*/  @!P5 IMAD.IADD R11, R11, 0x1, -R68.reuse ;  /* 0x000000010b0bd824 */ /* 0x100fe200078e0a44 */
[----:B------:R-:W-:Y:S01]  /*21090*/  ISETP.GE.AND P5, PT, R84, RZ, PT ;  /* 0x000000ff5400720c */ /* 0x000fe20003fa6270 */
[----:B------:R-:W-:Y:S01]  /*210a0*/  @!P4 IMAD.IADD R7, R7, 0x1, -R68 ;  /* 0x000000010707c824 */ /* 0x000fe200078e0a44 */
[----:B------:R-:W-:Y:S01]  /*210b0*/  IABS R5, R75 ;  /* 0x0000004b00057213 */ /* 0x000fe20000000000 */
[----:B------:R-:W-:-:S04]  /*210c0*/  VIADD R71, R0, 0xef ;  /* 0x000000ef00477836 */ /* 0x000fc80000000000 */
[----:B------:R-:W-:Y:S01]  /*210d0*/  @!P6 IMAD.MOV R26, RZ, RZ, -R26 ;  /* 0x000000ffff1ae224 */ /* 0x000fe200078e0a1a */
[----:B------:R-:W-:Y:S01]  /*210e0*/  ISETP.GT.U32.AND P6, PT, R68, R7, PT ;  /* 0x000000074400720c */ /* 0x000fe20003fc4070 */
[----:B------:R-:W-:Y:S01]  /*210f0*/  IMAD.HI.U32 R4, R74, R5, RZ ;  /* 0x000000054a047227 */ /* 0x000fe200078e00ff */
[----:B------:R-:W-:-:S03]  /*21100*/  IABS R13, R71 ;  /* 0x00000047000d7213 */ /* 0x000fc60000000000 */
[----:B------:R-:W-:Y:S01]  /*21110*/  @!P5 IMAD.MOV R24, RZ, RZ, -R24 ;  /* 0x000000ffff18d224 */ /* 0x000fe200078e0a18 */
[C---:B------:R-:W-:Y:S01]  /*21120*/  ISETP.GT.U32.AND P5, PT, R68.reuse, R11, PT ;  /* 0x0000000b4400720c */ /* 0x040fe20003fa4070 */
[----:B------:R-:W-:Y:S01]  /*21130*/  IMAD.MOV R4, RZ, RZ, -R4 ;  /* 0x000000ffff047224 */ /* 0x000fe200078e0a04 */
[----:B------:R0:W-:Y:S03]  /*21140*/  STL [R1+0xf6c], R2 ;  /* 0x000f6c0201007387 */ /* 0x0001e60000100800 */
[----:B------:R-:W-:Y:S01]  /*21150*/  IMAD R5, R68, R4, R5 ;  /* 0x0000000444057224 */ /* 0x000fe200078e0205 */
[----:B------:R-:W-:Y:S01]  /*21160*/  STL [R1+0xf60], R86 ;  /* 0x000f605601007387 */ /* 0x000fe20000100800 */
[----:B------:R-:W-:-:S03]  /*21170*/  IMAD.HI.U32 R4, R74, R13, RZ ;  /* 0x0000000d4a047227 */ /* 0x000fc600078e00ff */
[----:B------:R-:W-:Y:S01]  /*21180*/  STL [R1+0xf68], R84 ;  /* 0x000f685401007387 */ /* 0x000fe20000100800 */
[----:B------:R-:W-:Y:S01]  /*21190*/  @!P6 IMAD.IADD R7, R7, 0x1, -R68 ;  /* 0x000000010707e824 */ /* 0x000fe200078e0a44 */
[----:B------:R-:W-:Y:S02]  /*211a0*/  ISETP.GT.U32.AND P6, PT, R68, R12, PT ;  /* 0x0000000c4400720c */ /* 0x000fe40003fc4070 */
[----:B------:R-:W-:Y:S01]  /*211b0*/  STL [R1+0xf70], R85 ;  /* 0x000f705501007387 */ /* 0x000fe20000100800 */
[----:B------:R-:W-:-:S03]  /*211c0*/  IMAD.MOV R4, RZ, RZ, -R4 ;  /* 0x000000ffff047224 */ /* 0x000fc600078e0a04 */
[----:B------:R-:W-:Y:S01]  /*211d0*/  STL [R1+0xf58], R83 ;  /* 0x000f585301007387 */ /* 0x000fe20000100800 */
[----:B0-----:R-:W-:Y:S01]  /*211e0*/  VIADD R2, R0, 0xfe ;  /* 0x000000fe00027836 */ /* 0x001fe20000000000 */
[----:B------:R-:W-:Y:S02]  /*211f0*/  SEL R30, R73, R30, !P1 ;  /* 0x0000001e491e7207 */ /* 0x000fe40004800000 */
[----:B------:R-:W-:Y:S01]  /*21200*/  STL [R1+0xf50], R82 ;  /* 0x000f505201007387 */ /* 0x000fe20000100800 */
[----:B------:R-:W-:-:S03]  /*21210*/  @!P5 IMAD.IADD R11, R11, 0x1, -R68 ;  /* 0x000000010b0bd824 */ /* 0x000fc600078e0a44 */
[----:B------:R-:W-:Y:S01]  /*21220*/  STL [R1+0xf44], R81 ;  /* 0x000f445101007387 */ /* 0x000fe20000100800 */
[----:B------:R-:W-:-:S03]  /*21230*/  ISETP.GE.AND P5, PT, R81, RZ, PT ;  /* 0x000000ff5100720c */ /* 0x000fc60003fa6270 */
[----:B------:R-:W-:Y:S01]  /*21240*/  STL [R1+0xf38], R80 ;  /* 0x000f385001007387 */ /* 0x000fe20000100800 */
[----:B------:R-:W-:-:S03]  /*21250*/  IMAD R13, R68, R4, R13 ;  /* 0x00000004440d7224 */ /* 0x000fc600078e020d */
[----:B------:R-:W-:Y:S01]  /*21260*/  STL [R1+0xf34], R79 ;  /* 0x000f344f01007387 */ /* 0x000fe20000100800 */
[----:B------:R-:W-:-:S03]  /*21270*/  IABS R4, R2 ;  /* 0x0000000200047213 */ /* 0x000fc60000000000 */
[----:B------:R-:W-:Y:S01]  /*21280*/  STL [R1+0xf28], R78 ;  /* 0x000f284e01007387 */ /* 0x000fe20000100800 */
[----:B------:R-:W-:-:S03]  /*21290*/  IMAD R30, R30, UR11, RZ ;  /* 0x0000000b1e1e7c24 */ /* 0x000fc6000f8e02ff */
[----:B------:R-:W-:Y:S01]  /*212a0*/  STL [R1+0xf1c], R77 ;  /* 0x000f1c4d01007387 */ /* 0x000fe20000100800 */
[----:B------:R-:W-:-:S03]  /*212b0*/  SEL R31, R73, R31, !P1 ;  /* 0x0000001f491f7207 */ /* 0x000fc60004800000 */
[----:B------:R-:W-:Y:S04]  /*212c0*/  STL [R1+0xf18], R76 ;  /* 0x000f184c01007387 */ /* 0x000fe80000100800 */
[----:B------:R-:W-:Y:S01]  /*212d0*/  STL [R1+0xf14], R75 ;  /* 0x000f144b01007387 */ /* 0x000fe20000100800 */
[----:B------:R-:W-:-:S03]  /*212e0*/  IMAD.HI.U32 R74, R74, R4, RZ ;  /* 0x000000044a4a7227 */ /* 0x000fc600078e00ff */
[----:B------:R-:W-:Y:S01]  /*212f0*/  STL [R1+0xf04], R71 ;  /* 0x000f044701007387 */ /* 0x000fe20000100800 */
[----:B------:R-:W-:-:S03]  /*21300*/  @!P6 IMAD.IADD R12, R12, 0x1, -R68 ;  /* 0x000000010c0ce824 */ /* 0x000fc600078e0a44 */
[----:B------:R-:W-:Y:S01]  /*21310*/  STL [R1+0xefc], R70 ;  /* 0x000efc4601007387 */ /* 0x000fe20000100800 */
[----:B-1----:R-:W-:Y:S01]  /*21320*/  IMAD R31, R31, UR4, RZ ;  /* 0x000000041f1f7c24 */ /* 0x002fe2000f8e02ff */
[C---:B------:R-:W-:Y:S01]  /*21330*/  ISETP.GT.U32.AND P4, PT, R68.reuse, R5, PT ;  /* 0x000000054400720c */ /* 0x040fe20003f84070 */
[----:B------:R-:W-:Y:S01]  /*21340*/  IMAD.MOV R74, RZ, RZ, -R74 ;  /* 0x000000ffff4a7224 */ /* 0x000fe200078e0a4a */
[----:B------:R-:W-:Y:S01]  /*21350*/  STL [R1+0xef0], R3 ;  /* 0x000ef00301007387 */ /* 0x000fe20000100800 */
[----:B------:R-:W-:Y:S01]  /*21360*/  @!P5 IMAD.MOV R14, RZ, RZ, -R14 ;  /* 0x000000ffff0ed224 */ /* 0x000fe200078e0a0e */
[C---:B------:R-:W-:Y:S01]  /*21370*/  SEL R67, R73.reuse, R67, !P1 ;  /* 0x0000004349437207 */ /* 0x040fe20004800000 */
[----:B------:R-:W-:Y:S01]  /*21380*/  @!P3 IMAD.MOV R27, RZ, RZ, -R27 ;  /* 0x000000ffff1bb224 */ /* 0x000fe200078e0a1b */
[----:B------:R0:W-:Y:S01]  /*21390*/  STL [R1+0x12e0], R0 ;  /* 0x0012e00001007387 */ /* 0x0001e20000100800 */
[----:B------:R-:W-:Y:S01]  /*213a0*/  IMAD R4, R68, R74, R4 ;  /* 0x0000004a44047224 */ /* 0x000fe200078e0204 */
[----:B------:R-:W-:Y:S01]  /*213b0*/  SEL R66, R73, R66, !P1 ;  /* 0x0000004249427207 */ /* 0x000fe20004800000 */
[----:B------:R-:W1:Y:S01]  /*213c0*/  LDCU UR4, c[0x0][0x3b0] ;  /* 0x00007600ff0477ac */ /* 0x000e620008000800 */
[----:B------:R-:W-:Y:S01]  /*213d0*/  STL [R1+0xeec], R2 ;  /* 0x000eec0201007387 */ /* 0x000fe20000100800 */
[----:B0-----:R-:W-:-:S04]  /*213e0*/  LEA R0, P6, R30, R72, 0x1 ;  /* 0x000000481e007211 */ /* 0x001fc800078c08ff */
[----:B------:R-:W-:Y:S01]  /*213f0*/  LEA.HI.X.SX32 R84, R30, R69, 0x1, P6 ;  /* 0x000000451e547211 */ /* 0x000fe200030f0eff */
[----:B------:R0:W-:Y:S01]  /*21400*/  STL [R1+0x2ec], R0 ;  /* 0x0002ec0001007387 */ /* 0x0001e20000100800 */
[----:B------:R-:W-:Y:S01]  /*21410*/  @P0 IMAD.MOV.U32 R92, RZ, RZ, R0 ;  /* 0x000000ffff5c0224 */ /* 0x000fe200078e0000 */
[----:B------:R-:W-:Y:S02]  /*21420*/  PRMT R74, RZ, 0x7610, R74 ;  /* 0x00007610ff4a7816 */ /* 0x000fe4000000004a */
[----:B------:R-:W-:Y:S01]  /*21430*/  @P0 IMAD.MOV.U32 R93, RZ, RZ, R84 ;  /* 0x000000ffff5d0224 */ /* 0x000fe200078e0054 */
[----:B------:R-:W-:-:S04]  /*21440*/  PRMT R30, RZ, 0x7610, R30 ;  /* 0x00007610ff1e7816 */ /* 0x000fc8000000001e */
[----:B------:R2:W3:Y:S01]  /*21450*/  @P0 LDG.E.U16 R74, desc[UR20][R92.64] ;  /* 0x000000145c4a0981 */ /* 0x0004e2000c1e1500 */
[----:B0-----:R-:W-:-:S04]  /*21460*/  LEA R0, P5, R31, R72, 0x1 ;  /* 0x000000481f007211 */ /* 0x001fc800078a08ff */
[----:B------:R-:W-:Y:S01]  /*21470*/  LEA.HI.X.SX32 R31, R31, R69, 0x1, P5 ;  /* 0x000000451f1f7211 */ /* 0x000fe200028f0eff */
[----:B--2---:R-:W-:-:S04]  /*21480*/  @P0 IMAD.MOV.U32 R92, RZ, RZ, R0 ;  /* 0x000000ffff5c0224 */ /* 0x004fc800078e0000 */
[----:B------:R-:W-:-:S05]  /*21490*/  @P0 IMAD.MOV.U32 R93, RZ, RZ, R31 ;  /* 0x000000ffff5d0224 */ /* 0x000fca00078e001f */
[----:B------:R-:W2:Y:S01]  /*214a0*/  @P0 LDG.E.U16 R30, desc[UR20][R92.64] ;  /* 0x000000145c1e0981 */ /* 0x000ea2000c1e1500 */
[----:B------:R-:W-:Y:S01]  /*214b0*/  ISETP.GT.U32.AND P3, PT, R68, R8, PT ;  /* 0x000000084400720c */ /* 0x000fe20003f64070 */
[----:B------:R-:W-:-:S05]  /*214c0*/  @!P4 IMAD.IADD R5, R5, 0x1, -R68 ;  /* 0x000000010505c824 */ /* 0x000fca00078e0a44 */
[----:B------:R-:W-:-:S07]  /*214d0*/  ISETP.GT.U32.AND P4, PT, R68, R5, PT ;  /* 0x000000054400720c */ /* 0x000fce0003f84070 */
[----:B------:R-:W-:Y:S01]  /*214e0*/  @!P3 IMAD.IADD R8, R8, 0x1, -R68 ;  /* 0x000000010808b824 */ /* 0x000fe200078e0a44 */
[----:B------:R-:W-:-:S05]  /*214f0*/  ISETP.GT.U32.AND P3, PT, R68, R13, PT ;  /* 0x0000000d4400720c */ /* 0x000fca0003f64070 */
[----:B------:R-:W-:Y:S01]  /*21500*/  @!P4 IMAD.IADD R5, R5, 0x1, -R68 ;  /* 0x000000010505c824 */ /* 0x000fe200078e0a44 */
[----:B------:R-:W-:Y:S02]  /*21510*/  ISETP.GE.AND P4, PT, R86, RZ, PT ;  /* 0x000000ff5600720c */ /* 0x000fe40003f86270 */
[----:B------:R-:W-:-:S05]  /*21520*/  ISETP.GE.AND P6, PT, R85, RZ, PT ;  /* 0x000000ff5500720c */ /* 0x000fca0003fc6270 */
[----:B------:R-:W-:Y:S01]  /*21530*/  @!P3 IMAD.IADD R13, R13, 0x1, -R68 ;  /* 0x000000010d0db824 */ /* 0x000fe200078e0a44 */
[----:B------:R-:W-:-:S05]  /*21540*/  ISETP.GT.U32.AND P3, PT, R68, R4, PT ;  /* 0x000000044400720c */ /* 0x000fca0003f64070 */
[----:B------:R-:W-:Y:S01]  /*21550*/  @!P4 IMAD.MOV R25, RZ, RZ, -R25 ;  /* 0x000000ffff19c224 */ /* 0x000fe200078e0a19 */
[----:B------:R-:W-:Y:S01]  /*21560*/  ISETP.GT.U32.AND P4, PT, R68, R12, PT ;  /* 0x0000000c4400720c */ /* 0x000fe20003f84070 */
[----:B------:R-:W-:-:S06]  /*21570*/  @!P6 IMAD.MOV R17, RZ, RZ, -R17 ;  /* 0x000000ffff11e224 */ /* 0x000fcc00078e0a11 */
[----:B------:R-:W-:-:S05]  /*21580*/  @!P3 IMAD.IADD R4, R4, 0x1, -R68 ;  /* 0x000000010404b824 */ /* 0x000fca00078e0a44 */
[----:B------:R-:W-:Y:S01]  /*21590*/  ISETP.GT.U32.AND P6, PT, R68, R4, PT ;  /* 0x000000044400720c */ /* 0x000fe20003fc4070 */
[----:B------:R-:W-:Y:S01]  /*215a0*/  @!P4 IMAD.IADD R12, R12, 0x1, -R68 ;  /* 0x000000010c0cc824 */ /* 0x000fe200078e0a44 */
[----:B------:R-:W-:-:S11]  /*215b0*/  ISETP.GE.AND P4, PT, R82, RZ, PT ;  /* 0x000000ff5200720c */ /* 0x000fd60003f86270 */
[----:B------:R-:W-:Y:S01]  /*215c0*/  @!P6 IMAD.IADD R4, R4, 0x1, -R68 ;  /* 0x000000010404e824 */ /* 0x000fe200078e0a44 */
[----:B------:R-:W-:Y:S01]  /*215d0*/  ISETP.GE.AND P6, PT, R79, RZ, PT ;  /* 0x000000ff4f00720c */ /* 0x000fe20003fc6270 */
[----:B------:R-:W-:Y:S01]  /*215e0*/  @!P4 IMAD.MOV R15, RZ, RZ, -R15 ;  /* 0x000000ffff0fc224 */ /* 0x000fe200078e0a0f */
[----:B------:R-:W-:Y:S01]  /*215f0*/  ISETP.GE.AND P4, PT, R78, RZ, PT ;  /* 0x000000ff4e00720c */ /* 0x000fe20003f86270 */
[----:B------:R-:W-:Y:S01]  /*21600*/  STL [R1+0x2e8], R84 ;  /* 0x0002e85401007387 */ /* 0x000fe20000100800 */
[C---:B------:R-:W-:Y:S02]  /*21610*/  SEL R64, R73.reuse, R64, !P1 ;  /* 0x0000004049407207 */ /* 0x040fe40004800000 */
[----:B------:R-:W-:-:S07]  /*21620*/  SEL R62, R73, R62, !P1 ;  /* 0x0000003e493e7207 */ /* 0x000fce0004800000 */
[----:B------:R-:W-:Y:S01]  /*21630*/  @!P6 IMAD.MOV R9, RZ, RZ, -R9 ;  /* 0x000000ffff09e224 */ /* 0x000fe200078e0a09 */
[----:B------:R-:W-:Y:S02]  /*21640*/  ISETP.GE.AND P6, PT, R2, RZ, PT ;  /* 0x000000ff0200720c */ /* 0x000fe40003fc6270 */
[----:B------:R-:W-:Y:S01]  /*21650*/  SEL R2, R73, R46, !P1 ;  /* 0x0000002e49027207 */ /* 0x000fe20004800000 */
[----:B------:R-:W-:Y:S01]  /*21660*/  @!P4 IMAD.MOV R8, RZ, RZ, -R8 ;  /* 0x000000ffff08c224 */ /* 0x000fe200078e0a08 */
[----:B------:R-:W-:Y:S02]  /*21670*/  ISETP.GE.AND P4, PT, R75, RZ, PT ;  /* 0x000000ff4b00720c */ /* 0x000fe40003f86270 */
[----:B------:R-:W-:Y:S02]  /*21680*/  ISETP.GT.U32.AND P3, PT, R68, R13, PT ;  /* 0x0000000d4400720c */ /* 0x000fe40003f64070 */
[----:B------:R-:W-:-:S09]  /*21690*/  SEL R46, R73, R58, !P1 ;  /* 0x0000003a492e7207 */ /* 0x000fd20004800000 */
[----:B------:R-:W-:Y:S01]  /*216a0*/  @!P4 IMAD.MOV R5, RZ, RZ, -R5 ;  /* 0x000000ffff05c224 */ /* 0x000fe200078e0a05 */
[----:B------:R-:W-:Y:S01]  /*216b0*/  ISETP.GE.AND P4, PT, R3, RZ, PT ;  /* 0x000000ff0300720c */ /* 0x000fe20003f86270 */
[----:B------:R-:W-:Y:S01]  /*216c0*/  @!P3 IMAD.IADD R13, R13, 0x1, -R68 ;  /* 0x000000010d0db824 */ /* 0x000fe200078e0a44 */
[----:B------:R-:W-:Y:S02]  /*216d0*/  SEL R3, R73, R20, !P1 ;  /* 0x0000001449037207 */ /* 0x000fe40004800000 */
[----:B------:R-:W-:Y:S01]  /*216e0*/  ISETP.GE.AND P3, PT, R83, RZ, PT ;  /* 0x000000ff5300720c */ /* 0x000fe20003f66270 */
[----:B------:R-:W0:-:S12]  /*216f0*/  S2R R91, SR_TID.X ;  /* 0x00000000005b7919 */ /* 0x000e180000002100 */
[----:B------:R-:W-:Y:S01]  /*21700*/  @!P3 IMAD.MOV R16, RZ, RZ, -R16 ;  /* 0x000000ffff10b224 */ /* 0x000fe200078e0a10 */
[----:B------:R-:W-:-:S13]  /*21710*/  ISETP.GE.AND P3, PT, R80, RZ, PT ;  /* 0x000000ff5000720c */ /* 0x000fda0003f66270 */
[----:B------:R-:W-:Y:S02]  /*21720*/  @!P3 IMAD.MOV R10, RZ, RZ, -R10 ;  /* 0x000000ffff0ab224 */ /* 0x000fe400078e0a0a */
[----:B0-----:R-:W-:Y:S01]  /*21730*/  IMAD R68, R91, 0x100, R91 ;  /* 0x000001005b447824 */ /* 0x001fe200078e025b */
[----:B---3--:R-:W-:Y:S04]  /*21740*/  STL [R1+0x1330], R74 ;  /* 0x0013304a01007387 */ /* 0x008fe80000100800 */
[----:B------:R-:W-:Y:S04]  /*21750*/  STL [R1+0x4fc], R0 ;  /* 0x0004fc0001007387 */ /* 0x000fe80000100800 */
[----:B------:R0:W-:Y:S04]  /*21760*/  STL [R1+0x4f8], R31 ;  /* 0x0004f81f01007387 */ /* 0x0001e80000100800 */
[----:B--2---:R-:W-:Y:S01]  /*21770*/  STL [R1+0x1334], R30 ;  /* 0x0013341e01007387 */ /* 0x004fe20000100800 */
[----:B0-----:R-:W-:-:S03]  /*21780*/  SEL R31, R73, R60, !P1 ;  /* 0x0000003c491f7207 */ /* 0x001fc60004800000 */
[----:B------:R0:W-:Y:S04]  /*21790*/  STL [R1+0x12e4], R2 ;  /* 0x0012e40201007387 */ /* 0x0001e80000100800 */
[----:B------:R-:W-:Y:S01]  /*217a0*/  STL [R1+0x1338], R67 ;  /* 0x0013384301007387 */ /* 0x000fe20000100800 */
[----:B------:R-:W-:-:S03]  /*217b0*/  SEL R0, R73, R54, !P1 ;  /* 0x0000003649007207 */ /* 0x000fc60004800000 */
        /* <DEDUP_REMOVED lines=9> */
[----:B0-----:R-:W-:-:S02]  /*21850*/  SEL R2, R73, R19, !P1 ;  /* 0x0000001349027207 */ /* 0x001fc40004800000 */
[----:B--2---:R-:W-:-:S05]  /*21860*/  SEL R0, R73, R21, !P1 ;  /* 0x0000001549007207 */ /* 0x004fca0004800000 */
[----:B------:R0:W-:Y:S04]  /*21870*/  STL [R1+0xcc], R0 ;  /* 0x0000cc0001007387 */ /* 0x0001e80000100800 */
[----:B------:R-:W-:Y:S04]  /*21880*/  STL [R1+0xd0], R3 ;  /* 0x0000d00301007387 */ /* 0x000fe80000100800 */
[----:B------:R-:W2:Y:S01]  /*21890*/  LDL.LU R85, [R1+0x320] ;  /* 0x0003200001557983 */ /* 0x000ea20000300800 */
[----:B0-----:R-:W-:-:S03]  /*218a0*/  SEL R0, R73, R18, !P1 ;  /* 0x0000001249007207 */ /* 0x001fc60004800000 */
[----:B------:R0:W-:Y:S04]  /*218b0*/  STL [R1+0xe0], R2 ;  /* 0x0000e00201007387 */ /* 0x0001e80000100800 */
[----:B------:R3:W-:Y:S01]  /*218c0*/  STL [R1+0xec], R0 ;  /* 0x0000ec0001007387 */ /* 0x0007e20000100800 */
[C---:B0-----:R-:W-:Y:S02]  /*218d0*/  SEL R2, R73.reuse, R23, !P1 ;  /* 0x0000001749027207 */ /* 0x041fe40004800000 */
[----:B---3--:R-:W-:-:S03]  /*218e0*/  SEL R0, R73, R22, !P1 ;  /* 0x0000001649007207 */ /* 0x008fc60004800000 */
[----:B------:R0:W-:Y:S04]  /*218f0*/  STL [R1+0xf0], R2 ;  /* 0x0000f00201007387 */ /* 0x0001e80000100800 */
[----:B------:R3:W-:Y:S04]  /*21900*/  STL [R1+0xf4], R0 ;  /* 0x0000f40001007387 */ /* 0x0007e80000100800 */
[----:B------:R-:W4:Y:S01]  /*21910*/  LDL.LU R86, [R1+0x334] ;  /* 0x0003340001567983 */ /* 0x000f220000300800 */
[----:B0-----:R-:W-:-:S03]  /*21920*/  SEL R2, R73, R24, !P1 ;  /* 0x0000001849027207 */ /* 0x001fc60004800000 */
[----:B------:R-:W2:Y:S01]  /*21930*/  LDL.LU R87, [R1+0x330] ;  /* 0x0003300001577983 */ /* 0x000ea20000300800 */
[C---:B---3--:R-:W-:Y:S02]  /*21940*/  SEL R0, R73.reuse, R25, !P1 ;  /* 0x0000001949007207 */ /* 0x048fe40004800000 */
[----:B------:R-:W-:-:S03]  /*21950*/  SEL R3, R73, R16, !P1 ;  /* 0x0000001049037207 */ /* 0x000fc60004800000 */
[----:B------:R0:W-:Y:S04]  /*21960*/  STL [R1+0x110], R0 ;  /* 0x0001100001007387 */ /* 0x0001e80000100800 */
[----:B------:R3:W-:Y:S01]  /*21970*/  STL [R1+0x120], R2 ;  /* 0x0001200201007387 */ /* 0x0007e20000100800 */
[C---:B0-----:R-:W-:Y:S02]  /*21980*/  SEL R0, R73.reuse, R17, !P1 ;  /* 0x0000001149007207 */ /* 0x041fe40004800000 */
[----:B---3--:R-:W-:-:S03]  /*21990*/  SEL R2, R73, R15, !P1 ;  /* 0x0000000f49027207 */ /* 0x008fc60004800000 */
[----:B------:R0:W-:Y:S04]  /*219a0*/  STL [R1+0x130], R0 ;  /* 0x0001300001007387 */ /* 0x0001e80000100800 */
[----:B------:R3:W-:Y:S04]  /*219b0*/  STL [R1+0x138], R3 ;  /* 0x0001380301007387 */ /* 0x0007e80000100800 */
[----:B------:R-:W2:Y:S04]  /*219c0*/  LDL.LU R88, [R1+0x344] ;  /* 0x0003440001587983 */ /* 0x000ea80000300800 */
[----:B------:R1:W-:Y:S01]  /*219d0*/  STL [R1+0x144], R2 ;  /* 0x0001440201007387 */ /* 0x0003e20000100800 */
[----:B0-----:R-:W-:-:S03]  /*219e0*/  SEL R0, R73, R14, !P1 ;  /* 0x0000000e49007207 */ /* 0x001fc60004800000 */
[----:B------:R-:W4:Y:S01]  /*219f0*/  LDL.LU R90, [R1+0x340] ;  /* 0x00034000015a7983 */ /* 0x000f220000300800 */
[C---:B---3--:R-:W-:Y:S02]  /*21a00*/  SEL R3, R73.reuse, R9, !P1 ;  /* 0x0000000949037207 */ /* 0x048fe40004800000 */
[----:B-1----:R-:W-:Y:S01]  /*21a10*/  SEL R2, R73, R10, !P1 ;  /* 0x0000000a49027207 */ /* 0x002fe20004800000 */
[----:B------:R-:W-:Y:S04]  /*21a20*/  STL [R1+0x154], R0 ;  /* 0x0001540001007387 */ /* 0x000fe80000100800 */
[----:B------:R0:W-:Y:S04]  /*21a30*/  STL [R1+0x12e8], R2 ;  /* 0x0012e80201007387 */ /* 0x0001e80000100800 */
[----:B------:R-:W-:Y:S04]  /*21a40*/  STL [R1+0x158], R3 ;  /* 0x0001580301007387 */ /* 0x000fe80000100800 */
[----:B------:R-:W3:Y:S04]  /*21a50*/  LDL.LU R89, [R1+0x354] ;  /* 0x0003540001597983 */ /* 0x000ee80000300800 */
[----:B------:R-:W3:Y:S01]  /*21a60*/  LDL.LU R91, [R1+0x350] ;  /* 0x00035000015b7983 */ /* 0x000ee20000300800 */
[----:B------:R-:W-:-:S02]  /*21a70*/  ISETP.GE.AND P5, PT, R77, RZ, PT ;  /* 0x000000ff4d00720c */ /* 0x000fc40003fa6270 */
[----:B------:R-:W-:-:S11]  /*21a80*/  ISETP.GE.AND P3, PT, R76, RZ, PT ;  /* 0x000000ff4c00720c */ /* 0x000fd60003f66270 */
[----:B------:R-:W-:Y:S01]  /*21a90*/  @!P5 IMAD.MOV R7, RZ, RZ, -R7 ;  /* 0x000000ffff07d224 */ /* 0x000fe200078e0a07 */
[----:B------:R-:W-:Y:S01]  /*21aa0*/  ISETP.GE.AND P5, PT, R71, RZ, PT ;  /* 0x000000ff4700720c */ /* 0x000fe20003fa6270 */
[----:B------:R-:W-:Y:S01]  /*21ab0*/  @!P3 IMAD.MOV R6, RZ, RZ, -R6 ;  /* 0x000000ffff06b224 */ /* 0x000fe200078e0a06 */
[----:B------:R-:W-:Y:S02]  /*21ac0*/  ISETP.GE.AND P3, PT, R70, RZ, PT ;  /* 0x000000ff4600720c */ /* 0x000fe40003f66270 */
[C---:B0-----:R-:W-:Y:S02]  /*21ad0*/  SEL R2, R73.reuse, R7, !P1 ;  /* 0x0000000749027207 */ /* 0x041fe40004800000 */
[----:B------:R-:W-:Y:S01]  /*21ae0*/  SEL R65, R73, R65, !P1 ;  /* 0x0000004149417207 */ /* 0x000fe20004800000 */
[----:B------:R-:W-:Y:S02]  /*21af0*/  @!P4 IMAD.MOV R11, RZ, RZ, -R11 ;  /* 0x000000ffff0bc224 */ /* 0x000fe400078e0a0b */
[----:B------:R0:W-:Y:S01]  /*21b00*/  STL [R1+0x15c], R2 ;  /* 0x00015c0201007387 */ /* 0x0001e20000100800 */
[----:B------:R-:W-:-:S03]  /*21b10*/  @!P6 IMAD.MOV R4, RZ, RZ, -R4 ;  /* 0x000000ffff04e224 */ /* 0x000fc600078e0a04 */
[----:B------:R-:W-:Y:S02]  /*21b20*/  @!P5 IMAD.MOV R13, RZ, RZ, -R13 ;  /* 0x000000ffff0dd224 */ /* 0x000fe400078e0a0d */
[----:B------:R-:W-:Y:S01]  /*21b30*/  @!P3 IMAD.MOV R12, RZ, RZ, -R12 ;  /* 0x000000ffff0cb224 */ /* 0x000fe200078e0a0c */
[----:B0-----:R-:W-:Y:S01]  /*21b40*/  SEL R2, R73, R5, !P1 ;  /* 0x0000000549027207 */ /* 0x001fe20004800000 */
[----:B------:R-:W-:Y:S01]  /*21b50*/  IMAD R5, R65, UR4, RZ ;  /* 0x0000000441057c24 */ /* 0x000fe2000f8e02ff */
[C---:B------:R-:W-:Y:S01]  /*21b60*/  SEL R63, R73.reuse, R63, !P1 ;  /* 0x0000003f493f7207 */ /* 0x040fe20004800000 */
[----:B------:R-:W0:Y:S01]  /*21b70*/  LDCU UR4, c[0x0][0x3b0] ;  /* 0x00007600ff0477ac */ /* 0x000e220008000800 */
[C---:B------:R-:W-:Y:S02]  /*21b80*/  SEL R61, R73.reuse, R61, !P1 ;  /* 0x0000003d493d7207 */ /* 0x040fe40004800000 */
[C---:B------:R-:W-:Y:S02]  /*21b90*/  SEL R59, R73.reuse, R59, !P1 ;  /* 0x0000003b493b7207 */ /* 0x040fe40004800000 */
[----:B------:R-:W-:-:S02]  /*21ba0*/  SEL R57, R73, R57, !P1 ;  /* 0x0000003949397207 */ /* 0x000fc40004800000 */
[C---:B------:R-:W-:Y:S02]  /*21bb0*/  SEL R92, R73.reuse, R56, !P1 ;  /* 0x00000038495c7207 */ /* 0x040fe40004800000 */
[C---:B------:R-:W-:Y:S02]  /*21bc0*/  SEL R93, R73.reuse, R55, !P1 ;  /* 0x00000037495d7207 */ /* 0x040fe40004800000 */
[C---:B------:R-:W-:Y:S02]  /*21bd0*/  SEL R53, R73.reuse, R53, !P1 ;  /* 0x0000003549357207 */ /* 0x040fe40004800000 */
        /* <DEDUP_REMOVED lines=29> */
[----:B------:R-:W-:Y:S02]  /*21db0*/  SEL R73, R73, R4, !P1 ;  /* 0x0000000449497207 */ /* 0x000fe40004800000 */
[----:B------:R-:W-:-:S04]  /*21dc0*/  LEA R4, P1, R5, R72, 0x1 ;  /* 0x0000004805047211 */ /* 0x000fc800078208ff */
[----:B------:R-:W-:Y:S02]  /*21dd0*/  LEA.HI.X.SX32 R8, R5, R69, 0x1, P1 ;  /* 0x0000004505087211 */ /* 0x000fe400008f0eff */
[----:B------:R-:W-:-:S03]  /*21de0*/  PRMT R7, RZ, 0x7610, R7 ;  /* 0x00007610ff077816 */ /* 0x000fc60000000007 */
[----:B------:R-:W-:Y:S01]  /*21df0*/  @P0 IMAD.MOV.U32 R5, RZ, RZ, R8 ;  /* 0x000000ffff050224 */ /* 0x000fe200078e0008 */
[----:B------:R1:W-:Y:S04]  /*21e00*/  STL [R1+0x324], R4 ;  /* 0x0003240401007387 */ /* 0x0003e80000100800 */
[----:B------:R1:W3:Y:S02]  /*21e10*/  @P0 LDG.E.U16 R7, desc[UR20][R4.64] ;  /* 0x0000001404070981 */ /* 0x0002e4000c1e1500 */
[----:B-1----:R-:W-:Y:S02]  /*21e20*/  IMAD R4, R63, UR5, RZ ;  /* 0x000000053f047c24 */ /* 0x002fe4000f8e02ff */
[----:B------:R1:W-:Y:S01]  /*21e30*/  STL [R1+0x320], R8 ;  /* 0x0003200801007387 */ /* 0x0003e20000100800 */
[----:B------:R-:W-:Y:S01]  /*21e40*/  PRMT R6, RZ, 0x7610, R6 ;  /* 0x00007610ff067816 */ /* 0x000fe20000000006 */
[----:B------:R-:W-:Y:S01]  /*21e50*/  IMAD.SHL.U32 R68, R68, 0x2, RZ ;  /* 0x0000000244447824 */ /* 0x000fe200078e00ff */
[----:B------:R-:W0:Y:S01]  /*21e60*/  LDCU UR5, c[0x0][0x3b0] ;  /* 0x00007600ff0577ac */ /* 0x000e220008000800 */
[----:B------:R-:W-:-:S04]  /*21e70*/  LEA R5, P1, R4, R72, 0x1 ;  /* 0x0000004804057211 */ /* 0x000fc800078208ff */
[----:B-1----:R-:W-:Y:S01]  /*21e80*/  LEA.HI.X.SX32 R8, R4, R69, 0x1, P1 ;  /* 0x0000004504087211 */ /* 0x002fe200008f0eff */
[----:B------:R1:W-:Y:S01]  /*21e90*/  STL [R1+0x334], R5 ;  /* 0x0003340501007387 */ /* 0x0003e20000100800 */
[----:B------:R-:W-:-:S03]  /*21ea0*/  @P0 IMAD.MOV.U32 R4, RZ, RZ, R5 ;  /* 0x000000ffff040224 */ /* 0x000fc600078e0005 */
[----:B-1----:R-:W-:-:S05]  /*21eb0*/  @P0 IMAD.MOV.U32 R5, RZ, RZ, R8 ;  /* 0x000000ffff050224 */ /* 0x002fca00078e0008 */
[----:B------:R0:W3:Y:S04]  /*21ec0*/  @P0 LDG.E.U16 R6, desc[UR20][R4.64] ;  /* 0x0000001404060981 */ /* 0x0000e8000c1e1500 */
[----:B------:R1:W-:Y:S01]  /*21ed0*/  STL [R1+0x330], R8 ;  /* 0x0003300801007387 */ /* 0x0003e20000100800 */
[----:B0-----:R-:W-:Y:S01]  /*21ee0*/  IMAD R4, R61, UR4, RZ ;  /* 0x000000043d047c24 */ /* 0x001fe2000f8e02ff */
[----:B------:R-:W-:Y:S01]  /*21ef0*/  LOP3.LUT R68, R68, 0x807e, RZ, 0xc0, !PT ;  /* 0x0000807e44447812 */ /* 0x000fe200078ec0ff */
[----:B------:R-:W0:Y:S03]  /*21f00*/  LDCU UR4, c[0x0][0x3b0] ;  /* 0x00007600ff0477ac */ /* 0x000e260008000800 */
[----:B-1----:R-:W-:-:S04]  /*21f10*/  LEA R8, P1, R4, R72, 0x1 ;  /* 0x0000004804087211 */ /* 0x002fc800078208ff */
[----:B------:R-:W-:Y:S01]  /*21f20*/  LEA.HI.X.SX32 R9, R4, R69, 0x1, P1 ;  /* 0x0000004504097211 */ /* 0x000fe200008f0eff */
[----:B------:R-:W-:Y:S04]  /*21f30*/  STL [R1+0x344], R8 ;  /* 0x0003440801007387 */ /* 0x000fe80000100800 */
[----:B------:R-:W-:Y:S04]  /*21f40*/  STL [R1+0x340], R9 ;  /* 0x0003400901007387 */ /* 0x000fe80000100800 */
[----:B--2---:R1:W-:Y:S04]  /*21f50*/  STS.U16 [R68+UR9+0xc00], R88 ;  /* 0x000c005844007988 */ /* 0x0043e80008000409 */
[----:B----4-:R2:W-:Y:S04]  /*21f60*/  STS.U16 [R68+UR9+0x1000], R90 ;  /* 0x0010005a44007988 */ /* 0x0105e80008000409 */
[----:B-1----:R-:W4:Y:S04]  /*21f70*/  LDL.LU R88, [R1+0x364] ;  /* 0x0003640001587983 */ /* 0x002f280000300800 */
[----:B--2---:R-:W2:Y:S04]  /*21f80*/  LDL.LU R90, [R1+0x360] ;  /* 0x00036000015a7983 */ /* 0x004ea80000300800 */
[----:B------:R-:W2:Y:S04]  /*21f90*/  LDL.LU R66, [R1+0x4e4] ;  /* 0x0004e40001427983 */ /* 0x000ea80000300800 */
        /* <DEDUP_REMOVED lines=8> */
[----:B---3--:R1:W-:Y:S04]  /*22020*/  STS.U16 [R68+UR9+0x1800], R91 ;  /* 0x0018005b44007988 */ /* 0x0083e80008000409 */
[----:B------:R-:W3:Y:S04]  /*22030*/  LDL.LU R84, [R1+0x4c0] ;  /* 0x0004c00001547983 */ /* 0x000ee80000300800 */
[----:B-1----:R-:W3:Y:S01]  /*22040*/  LDL.LU R91, [R1+0x4bc] ;  /* 0x0004bc00015b7983 */ /* 0x002ee20000300800 */
[----:B------:R-:W-:Y:S01]  /*22050*/  PRMT R5, RZ, 0x7610, R5 ;  /* 0x00007610ff057816 */ /* 0x000fe20000000005 */
[----:B------:R-:W-:Y:S01]  /*22060*/  IMAD R4, R59, UR5, RZ ;  /* 0x000000053b047c24 */ /* 0x000fe2000f8e02ff */
[C---:B------:R-:W-:Y:S01]  /*22070*/  LOP3.LUT R31, R68.reuse, 0x10, RZ, 0x3c, !PT ;  /* 0x00000010441f7812 */ /* 0x040fe200078e3cff */
[----:B------:R1:W-:Y:S01]  /*22080*/  STS.U16 [R68+UR9+0x1400], R89 ;  /* 0x0014005944007988 */ /* 0x0003e20008000409 */
[----:B------:R-:W-:Y:S01]  /*22090*/  LOP3.LUT R46, R68, 0x20, RZ, 0x3c, !PT ;  /* 0x00000020442e7812 */ /* 0x000fe200078e3cff */
[----:B------:R-:W0:Y:S02]  /*220a0*/  LDCU UR5, c[0x0][0x3b0] ;  /* 0x00007600ff0577ac */ /* 0x000e240008000800 */
[----:B------:R1:W3:Y:S02]  /*220b0*/  @P0 LDG.E.U16 R5, desc[UR20][R8.64] ;  /* 0x0000001408050981 */ /* 0x0002e4000c1e1500 */
[----:B-1----:R-:W-:-:S04]  /*220c0*/  LEA R8, P1, R4, R72, 0x1 ;  /* 0x0000004804087211 */ /* 0x002fc800078208ff */
[----:B------:R-:W-:Y:S01]  /*220d0*/  LEA.HI.X.SX32 R9, R4, R69, 0x1, P1 ;  /* 0x0000004504097211 */ /* 0x000fe200008f0eff */
[----:B------:R-:W-:Y:S04]  /*220e0*/  STL [R1+0x354], R8 ;  /* 0x0003540801007387 */ /* 0x000fe80000100800 */
[----:B------:R-:W-:Y:S04]  /*220f0*/  STL [R1+0x350], R9 ;  /* 0x0003500901007387 */ /* 0x000fe80000100800 */
[----:B------:R-:W3:Y:S01]  /*22100*/  LDL.LU R80, [R1+0x4b8] ;  /* 0x0004b80001507983 */ /* 0x000ee20000300800 */
[----:B------:R-:W-:-:S03]  /*22110*/  PRMT R4, RZ, 0x7610, R4 ;  /* 0x00007610ff047816 */ /* 0x000fc60000000004 */
[----:B------:R-:W3:Y:S04]  /*22120*/  LDL.LU R81, [R1+0x4b4] ;  /* 0x0004b40001517983 */ /* 0x000ee80000300800 */
[----:B------:R-:W3:Y:S04]  /*22130*/  LDL.LU R89, [R1+0x4b0] ;  /* 0x0004b00001597983 */ /* 0x000ee80000300800 */
[----:B------:R-:W3:Y:S04]  /*22140*/  LDL.LU R82, [R1+0x4ac] ;  /* 0x0004ac0001527983 */ /* 0x000ee80000300800 */
[----:B------:R1:W-:Y:S04]  /*22150*/  STS.U16 [R68+UR9], R85 ;  /* 0x0000005544007988 */ /* 0x0003e80008000409 */
[----:B------:R-:W3:Y:S04]  /*22160*/  LDL.LU R83, [R1+0x4a8] ;  /* 0x0004a80001537983 */ /* 0x000ee80000300800 */
[----:B------:R0:W-:Y:S04]  /*22170*/  STS.U16 [R68+UR9+0x400], R86 ;  /* 0x0004005644007988 */ /* 0x0001e80008000409 */
[----:B-1----:R-:W3:Y:S04]  /*22180*/  LDL.LU R85, [R1+0x4a4] ;  /* 0x0004a40001557983 */ /* 0x002ee80000300800 */
[----:B------:R1:W-:Y:S04]  /*22190*/  STS.U16 [R68+UR9+0x800], R87 ;  /* 0x0008005744007988 */ /* 0x0003e80008000409 */
[----:B0-----:R-:W3:Y:S04]  /*221a0*/  LDL.LU R86, [R1+0x4a0] ;  /* 0x0004a00001567983 */ /* 0x001ee80000300800 */
[----:B------:R0:W3:Y:S04]  /*221b0*/  @P0 LDG.E.U16 R4, desc[UR20][R8.64] ;  /* 0x0000001408040981 */ /* 0x0000e8000c1e1500 */
[----:B-1----:R-:W3:Y:S01]  /*221c0*/  LDL.LU R87, [R1+0x49c] ;  /* 0x00049c0001577983 */ /* 0x002ee20000300800 */
[----:B0-----:R-:W-:Y:S01]  /*221d0*/  IMAD R8, R57, UR4, RZ ;  /* 0x0000000439087c24 */ /* 0x001fe2000f8e02ff */
[----:B------:R-:W0:Y:S04]  /*221e0*/  LDCU UR4, c[0x0][0x3b0] ;  /* 0x00007600ff0477ac */ /* 0x000e280008000800 */
[----:B------:R-:W-:-:S04]  /*221f0*/  LEA R10, P1, R8, R72, 0x1 ;  /* 0x00000048080a7211 */ /* 0x000fc800078208ff */
[----:B------:R-:W-:Y:S01]  /*22200*/  LEA.HI.X.SX32 R11, R8, R69, 0x1, P1 ;  /* 0x00000045080b7211 */ /* 0x000fe200008f0eff */
[----:B----4-:R1:W-:Y:S04]  /*22210*/  STS.U16 [R68+UR9+0x1c00], R88 ;  /* 0x001c005844007988 */ /* 0x0103e80008000409 */
[----:B--2---:R2:W-:Y:S04]  /*22220*/  STS.U16 [R68+UR9+0x2000], R90 ;  /* 0x0020005a44007988 */ /* 0x0045e80008000409 */
[----:B-1----:R-:W4:Y:S04]  /*22230*/  LDL.LU R88, [R1+0x498] ;  /* 0x0004980001587983 */ /* 0x002f280000300800 */
[----:B--2---:R-:W2:Y:S04]  /*22240*/  LDL.LU R90, [R1+0x494] ;  /* 0x00049400015a7983 */ /* 0x004ea80000300800 */
[----:B------:R-:W-:Y:S04]  /*22250*/  STL [R1+0x364], R10 ;  /* 0x0003640a01007387 */ /* 0x000fe80000100800 */
[----:B------:R-:W-:Y:S04]  /*22260*/  STL [R1+0x360], R11 ;  /* 0x0003600b01007387 */ /* 0x000fe80000100800 */
[----:B---3--:R1:W-:Y:S04]  /*22270*/  STS.U16 [R68+UR9+0x4800], R84 ;  /* 0x0048005444007988 */ /* 0x0083e80008000409 */
[----:B------:R3:W-:Y:S04]  /*22280*/  STS.U16 [R68+UR9+0x4c00], R91 ;  /* 0x004c005b44007988 */ /* 0x0007e80008000409 */
[----:B-1----:R-:W2:Y:S04]  /*22290*/  LDL.LU R84, [R1+0x490] ;  /* 0x0004900001547983 */ /* 0x002ea80000300800 */
[----:B---3--:R-:W3:Y:S04]  /*222a0*/  LDL.LU R91, [R1+0x48c] ;  /* 0x00048c00015b7983 */ /* 0x008ee80000300800 */
[----:B------:R-:W-:Y:S04]  /*222b0*/  STS.U16 [R68+UR9+0x2400], R66 ;  /* 0x0024004244007988 */ /* 0x000fe80008000409 */
[----:B------:R-:W-:Y:S04]  /*222c0*/  STS.U16 [R68+UR9+0x2800], R67 ;  /* 0x0028004344007988 */ /* 0x000fe80008000409 */
[----:B------:R-:W-:Y:S04]  /*222d0*/  STS.U16 [R68+UR9+0x2c00], R30 ;  /* 0x002c001e44007988 */ /* 0x000fe80008000409 */
[----:B------:R-:W-:Y:S04]  /*222e0*/  STS.U16 [R68+UR9+0x3000], R74 ;  /* 0x0030004a44007988 */ /* 0x000fe80008000409 */
[----:B------:R1:W-:Y:S04]  /*222f0*/  STS.U16 [R68+UR9+0x5800], R89 ;  /* 0x0058005944007988 */ /* 0x0003e80008000409 */
[----:B-1----:R-:W3:Y:S04]  /*22300*/  LDL.LU R89, [R1+0x488] ;  /* 0x0004880001597983 */ /* 0x002ee80000300800 */
[----:B------:R-:W-:Y:S04]  /*22310*/  STS.U16 [R68+UR9+0x6400], R85 ;  /* 0x0064005544007988 */ /* 0x000fe80008000409 */
[----:B------:R-:W-:Y:S04]  /*22320*/  STS.U16 [R68+UR9+0x3400], R75 ;  /* 0x0034004b44007988 */ /* 0x000fe80008000409 */
[----:B------:R1:W-:Y:S04]  /*22330*/  STS.U16 [R68+UR9+0x6c00], R87 ;  /* 0x006c005744007988 */ /* 0x0003e80008000409 */
[----:B-1----:R-:W3:Y:S04]  /*22340*/  LDL.LU R87, [R1+0x484] ;  /* 0x0004840001577983 */ /* 0x002ee80000300800 */
[----:B------:R-:W3:Y:S04]  /*22350*/  LDL.LU R85, [R1+0x480] ;  /* 0x0004800001557983 */ /* 0x000ee80000300800 */
[----:B------:R-:W3:Y:S04]  /*22360*/  LDL.LU R60, [R1+0x47c] ;  /* 0x00047c00013c7983 */ /* 0x000ee80000300800 */
[----:B------:R-:W3:Y:S04]  /*22370*/  LDL.LU R62, [R1+0x478] ;  /* 0x00047800013e7983 */ /* 0x000ee80000300800 */
[----:B------:R-:W3:Y:S04]  /*22380*/  LDL.LU R64, [R1+0x474] ;  /* 0x0004740001407983 */ /* 0x000ee80000300800 */
[----:B------:R-:W3:Y:S04]  /*22390*/  LDL.LU R66, [R1+0x470] ;  /* 0x0004700001427983 */ /* 0x000ee80000300800 */
[----:B------:R-:W3:Y:S04]  /*223a0*/  LDL.LU R67, [R1+0x46c] ;  /* 0x00046c0001437983 */ /* 0x000ee80000300800 */
[----:B------:R-:W3:Y:S04]  /*223b0*/  LDL.LU R30, [R1+0x468] ;  /* 0x00046800011e7983 */ /* 0x000ee80000300800 */
[----:B------:R-:W3:Y:S04]  /*223c0*/  LDL.LU R74, [R1+0x464] ;  /* 0x00046400014a7983 */ /* 0x000ee80000300800 */
[----:B------:R1:W-:Y:S04]  /*223d0*/  STS.U16 [R68+UR9+0x3800], R76 ;  /* 0x0038004c44007988 */ /* 0x0003e80008000409 */
[----:B------:R-:W3:Y:S04]  /*223e0*/  LDL.LU R75, [R1+0x460] ;  /* 0x00046000014b7983 */ /* 0x000ee80000300800 */
[----:B------:R0:W-:Y:S04]  /*223f0*/  STS.U16 [R68+UR9+0x3c00], R77 ;  /* 0x003c004d44007988 */ /* 0x0001e80008000409 */
[----:B-1----:R-:W3:Y:S04]  /*22400*/  LDL.LU R76, [R1+0x45c] ;  /* 0x00045c00014c7983 */ /* 0x002ee80000300800 */
[----:B------:R1:W-:Y:S04]  /*22410*/  STS.U16 [R68+UR9+0x4000], R78 ;  /* 0x0040004e44007988 */ /* 0x0003e80008000409 */
[----:B0-----:R-:W3:Y:S04]  /*22420*/  LDL.LU R77, [R1+0x458] ;  /* 0x00045800014d7983 */ /* 0x001ee80000300800 */
[----:B------:R0:W-:Y:S04]  /*22430*/  STS.U16 [R68+UR9+0x4400], R79 ;  /* 0x0044004f44007988 */ /* 0x0001e80008000409 */
[----:B-1----:R-:W3:Y:S04]  /*22440*/  LDL.LU R78, [R1+0x454] ;  /* 0x00045400014e7983 */ /* 0x002ee80000300800 */
[----:B------:R1:W-:Y:S04]  /*22450*/  STS.U16 [R68+UR9+0x5000], R80 ;  /* 0x0050005044007988 */ /* 0x0003e80008000409 */
[----:B0-----:R-:W3:Y:S04]  /*22460*/  LDL.LU R79, [R1+0x450] ;  /* 0x00045000014f7983 */ /* 0x001ee80000300800 */
[----:B------:R0:W-:Y:S04]  /*22470*/  STS.U16 [R68+UR9+0x6800], R86 ;  /* 0x0068005644007988 */ /* 0x0001e80008000409 */
[----:B-1----:R-:W3:Y:S04]  /*22480*/  LDL.LU R80, [R1+0x44c] ;  /* 0x00044c0001507983 */ /* 0x002ee80000300800 */
[----:B0-----:R-:W3:Y:S04]  /*22490*/  LDL.LU R86, [R1+0x448] ;  /* 0x0004480001567983 */ /* 0x001ee80000300800 */
[----:B----4-:R0:W-:Y:S04]  /*224a0*/  STS.U16 [R68+UR9+0x7000], R88 ;  /* 0x0070005844007988 */ /* 0x0101e80008000409 */
[----:B--2---:R1:W-:Y:S04]  /*224b0*/  STS.U16 [R68+UR9+0x7400], R90 ;  /* 0x0074005a44007988 */ /* 0x0043e80008000409 */
[----:B0-----:R-:W2:Y:S04]  /*224c0*/  LDL.LU R88, [R1+0x444] ;  /* 0x0004440001587983 */ /* 0x001ea80000300800 */
[----:B-1----:R-:W4:Y:S04]  /*224d0*/  LDL.LU R90, [R1+0x440] ;  /* 0x00044000015a7983 */ /* 0x002f280000300800 */
[----:B---3--:R0:W-:Y:S04]  /*224e0*/  STS.U16 [R68+UR9+0x7c00], R91 ;  /* 0x007c005b44007988 */ /* 0x0081e80008000409 */
[----:B0-----:R-:W3:Y:S04]  /*224f0*/  LDL.LU R91, [R1+0x43c] ;  /* 0x00043c00015b7983 */ /* 0x001ee80000300800 */
[----:B------:R0:W-:Y:S04]  /*22500*/  STS.U16 [R68+UR9+0x5400], R81 ;  /* 0x0054005144007988 */ /* 0x0001e80008000409 */
[----:B------:R1:W-:Y:S04]  /*22510*/  STS.U16 [R68+UR9+0x5c00], R82 ;  /* 0x005c005244007988 */ /* 0x0003e80008000409 */
[----:B------:R1:W-:Y:S04]  /*22520*/  STS.U16 [R68+UR9+0x6000], R83 ;  /* 0x0060005344007988 */ /* 0x0003e80008000409 */
[----:B0-----:R-:W3:Y:S04]  /*22530*/  LDL.LU R81, [R1+0x438] ;  /* 0x0004380001517983 */ /* 0x001ee80000300800 */
[----:B-1----:R-:W3:Y:S04]  /*22540*/  LDL.LU R82, [R1+0x388] ;  /* 0x0003880001527983 */ /* 0x002ee80000300800 */
[----:B------:R0:W-:Y:S04]  /*22550*/  STS.U16 [R68+UR9+0x7800], R84 ;  /* 0x0078005444007988 */ /* 0x0001e80008000409 */
[----:B------:R-:W3:Y:S04]  /*22560*/  LDL.LU R83, [R1+0x384] ;  /* 0x0003840001537983 */ /* 0x000ee80000300800 */
[----:B------:R1:W-:Y:S04]  /*22570*/  STS.U16 [R31+UR9+0x80], R89 ;  /* 0x000080591f007988 */ /* 0x0003e80008000409 */
[----:B0-----:R-:W3:Y:S04]  /*22580*/  LDL.LU R84, [R1+0x380] ;  /* 0x0003800001547983 */ /* 0x001ee80000300800 */
[----:B-1----:R-:W3:Y:S04]  /*22590*/  LDL.LU R89, [R1+0x37c] ;  /* 0x00037c0001597983 */ /* 0x002ee80000300800 */
[----:B------:R0:W-:Y:S04]  /*225a0*/  STS.U16 [R31+UR9+0x480], R87 ;  /* 0x000480571f007988 */ /* 0x0001e80008000409 */
[----:B------:R1:W-:Y:S04]  /*225b0*/  STS.U16 [R31+UR9+0x880], R85 ;  /* 0x000880551f007988 */ /* 0x0003e80008000409 */
[----:B------:R-:W-:Y:S04]  /*225c0*/  STS.U16 [R31+UR9+0xc80], R60 ;  /* 0x000c803c1f007988 */ /* 0x000fe80008000409 */
[----:B0-----:R-:W3:Y:S04]  /*225d0*/  LDL.LU R87, [R1+0x378] ;  /* 0x0003780001577983 */ /* 0x001ee80000300800 */
[----:B------:R0:W-:Y:S04]  /*225e0*/  STS.U16 [R31+UR9+0x1080], R62 ;  /* 0x0010803e1f007988 */ /* 0x0001e80008000409 */
[----:B------:R-:W-:Y:S04]  /*225f0*/  STS.U16 [R31+UR9+0x1480], R64 ;  /* 0x001480401f007988 */ /* 0x000fe80008000409 */
[----:B------:R-:W-:Y:S04]  /*22600*/  STS.U16 [R31+UR9+0x1880], R66 ;  /* 0x001880421f007988 */ /* 0x000fe80008000409 */
[----:B------:R-:W-:Y:S04]  /*22610*/  STS.U16 [R31+UR9+0x1c80], R67 ;  /* 0x001c80431f007988 */ /* 0x000fe80008000409 */
[----:B------:R-:W-:Y:S04]  /*22620*/  STS.U16 [R31+UR9+0x2080], R30 ;  /* 0x0020801e1f007988 */ /* 0x000fe80008000409 */
[----:B------:R-:W-:Y:S04]  /*22630*/  STS.U16 [R31+UR9+0x2480], R74 ;  /* 0x0024804a1f007988 */ /* 0x000fe80008000409 */
[----:B------:R-:W-:Y:S04]  /*22640*/  STS.U16 [R31+UR9+0x2880], R75 ;  /* 0x0028804b1f007988 */ /* 0x000fe80008000409 */
[----:B-1----:R-:W3:Y:S04]  /*22650*/  LDL.LU R85, [R1+0x374] ;  /* 0x0003740001557983 */ /* 0x002ee80000300800 */
[----:B------:R-:W-:Y:S04]  /*22660*/  STS.U16 [R31+UR9+0x2c80], R76 ;  /* 0x002c804c1f007988 */ /* 0x000fe80008000409 */
[----:B0-----:R-:W3:Y:S04]  /*22670*/  LDL.LU R62, [R1+0x370] ;  /* 0x00037000013e7983 */ /* 0x001ee80000300800 */
[----:B------:R-:W-:Y:S04]  /*22680*/  STS.U16 [R31+UR9+0x3080], R77 ;  /* 0x0030804d1f007988 */ /* 0x000fe80008000409 */
[----:B------:R-:W-:Y:S04]  /*22690*/  STS.U16 [R31+UR9+0x3480], R78 ;  /* 0x0034804e1f007988 */ /* 0x000fe80008000409 */
[----:B------:R-:W-:Y:S04]  /*226a0*/  STS.U16 [R31+UR9+0x3880], R79 ;  /* 0x0038804f1f007988 */ /* 0x000fe80008000409 */
[----:B------:R-:W-:Y:S04]  /*226b0*/  STS.U16 [R31+UR9+0x3c80], R80 ;  /* 0x003c80501f007988 */ /* 0x000fe80008000409 */
[----:B------:R0:W-:Y:S04]  /*226c0*/  STS.U16 [R31+UR9+0x4080], R86 ;  /* 0x004080561f007988 */ /* 0x0001e80008000409 */
[----:B0-----:R-:W3:Y:S04]  /*226d0*/  LDL.LU R86, [R1+0x36c] ;  /* 0x00036c0001567983 */ /* 0x001ee80000300800 */
[----:B--2---:R0:W-:Y:S04]  /*226e0*/  STS.U16 [R31+UR9+0x4480], R88 ;  /* 0x004480581f007988 */ /* 0x0041e80008000409 */
[----:B----4-:R1:W-:Y:S04]  /*226f0*/  STS.U16 [R31+UR9+0x4880], R90 ;  /* 0x0048805a1f007988 */ /* 0x0103e80008000409 */
[----:B0-----:R-:W2:Y:S04]  /*22700*/  LDL.LU R88, [R1+0x368] ;  /* 0x0003680001587983 */ /* 0x001ea80000300800 */
[----:B-1----:R-:W4:Y:S04]  /*22710*/  LDL.LU R90, [R1+0x35c] ;  /* 0x00035c00015a7983 */ /* 0x002f280000300800 */
[----:B---3--:R0:W-:Y:S04]  /*22720*/  STS.U16 [R31+UR9+0x4c80], R91 ;  /* 0x004c805b1f007988 */ /* 0x0081e80008000409 */
[----:B0-----:R-:W3:Y:S04]  /*22730*/  LDL.LU R91, [R1+0x358] ;  /* 0x00035800015b7983 */ /* 0x001ee80000300800 */
[----:B------:R-:W-:Y:S04]  /*22740*/  STS.U16 [R31+UR9+0x5080], R81 ;  /* 0x005080511f007988 */ /* 0x000fe80008000409 */
[----:B------:R-:W-:Y:S04]  /*22750*/  STS.U16 [R31+UR9+0x5480], R82 ;  /* 0x005480521f007988 */ /* 0x000fe80008000409 */
[----:B------:R-:W-:Y:S04]  /*22760*/  STS.U16 [R31+UR9+0x5880], R83 ;  /* 0x005880531f007988 */ /* 0x000fe80008000409 */
[----:B------:R-:W-:Y:S04]  /*22770*/  STS.U16 [R31+UR9+0x5c80], R84 ;  /* 0x005c80541f007988 */ /* 0x000fe80008000409 */
[----:B------:R0:W-:Y:S04]  /*22780*/  STS.U16 [R31+UR9+0x6080], R89 ;  /* 0x006080591f007988 */ /* 0x0001e80008000409 */
[----:B0-----:R-:W3:Y:S04]  /*22790*/  LDL.LU R89, [R1+0x34c] ;  /* 0x00034c0001597983 */ /* 0x001ee80000300800 */
[----:B------:R0:W-:Y:S04]  /*227a0*/  STS.U16 [R31+UR9+0x6480], R87 ;  /* 0x006480571f007988 */ /* 0x0001e80008000409 */
[----:B0-----:R-:W3:Y:S04]  /*227b0*/  LDL.LU R87, [R1+0x348] ;  /* 0x0003480001577983 */ /* 0x001ee80000300800 */
        /* <DEDUP_REMOVED lines=13> */
[----:B------:R-:W3:Y:S04]  /*22890*/  LDL.LU R82, [R1+0x258] ;  /* 0x0002580001527983 */ /* 0x000ee80000300800 */
[----:B------:R-:W-:Y:S04]  /*228a0*/  STS.U16 [R31+UR9+0x6c80], R62 ;  /* 0x006c803e1f007988 */ /* 0x000fe80008000409 */
[----:B------:R-:W3:Y:S04]  /*228b0*/  LDL.LU R83, [R1+0x24c] ;  /* 0x00024c0001537983 */ /* 0x000ee80000300800 */
[----:B------:R-:W3:Y:S04]  /*228c0*/  LDL.LU R84, [R1+0x248] ;  /* 0x0002480001547983 */ /* 0x000ee80000300800 */
[----:B0-----:R-:W3:Y:S04]  /*228d0*/  LDL.LU R85, [R1+0x244] ;  /* 0x0002440001557983 */ /* 0x001ee80000300800 */
[----:B------:R-:W-:Y:S04]  /*228e0*/  STS.U16 [R31+UR9+0x7080], R86 ;  /* 0x007080561f007988 */ /* 0x000fe80008000409 */
[----:B--2---:R-:W-:Y:S04]  /*228f0*/  STS.U16 [R31+UR9+0x7480], R88 ;  /* 0x007480581f007988 */ /* 0x004fe80008000409 */
[----:B----4-:R0:W-:Y:S04]  /*22900*/  STS.U16 [R31+UR9+0x7880], R90 ;  /* 0x0078805a1f007988 */ /* 0x0101e80008000409 */
[----:B0-----:R-:W2:Y:S04]  /*22910*/  LDL.LU R90, [R1+0x234] ;  /* 0x00023400015a7983 */ /* 0x001ea80000300800 */
[----:B------:R-:W4:Y:S04]  /*22920*/  LDL.LU R88, [R1+0x22c] ;  /* 0x00022c0001587983 */ /* 0x000f280000300800 */
[----:B------:R-:W4:Y:S04]  /*22930*/  LDL.LU R86, [R1+0x228] ;  /* 0x0002280001567983 */ /* 0x000f280000300800 */
[----:B---3--:R0:W-:Y:S04]  /*22940*/  STS.U16 [R31+UR9+0x7c80], R91 ;  /* 0x007c805b1f007988 */ /* 0x0081e80008000409 */
[----:B0-----:R-:W3:Y:S04]  /*22950*/  LDL.LU R91, [R1+0x224] ;  /* 0x00022400015b7983 */ /* 0x001ee80000300800 */
[----:B------:R0:W-:Y:S04]  /*22960*/  STS.U16 [R46+UR9+0x100], R89 ;  /* 0x000100592e007988 */ /* 0x0001e80008000409 */
[----:B0-----:R-:W3:Y:S04]  /*22970*/  LDL.LU R89, [R1+0x220] ;  /* 0x0002200001597983 */ /* 0x001ee80000300800 */
[----:B------:R0:W-:Y:S04]  /*22980*/  STS.U16 [R46+UR9+0x500], R87 ;  /* 0x000500572e007988 */ /* 0x0001e80008000409 */
[----:B------:R1:W-:Y:S04]  /*22990*/  STS.U16 [R46+UR9+0x900], R64 ;  /* 0x000900402e007988 */ /* 0x0003e80008000409 */
[----:B------:R0:W-:Y:S04]  /*229a0*/  STS.U16 [R46+UR9+0xd00], R66 ;  /* 0x000d00422e007988 */ /* 0x0001e80008000409 */
[----:B------:R-:W-:Y:S04]  /*229b0*/  STS.U16 [R46+UR9+0x1100], R67 ;  /* 0x001100432e007988 */ /* 0x000fe80008000409 */
        /* <DEDUP_REMOVED lines=8> */
[----:B0-----:R-:W3:Y:S04]  /*22a40*/  LDL.LU R87, [R1+0x21c] ;  /* 0x00021c0001577983 */ /* 0x001ee80000300800 */
[----:B------:R-:W-:Y:S04]  /*22a50*/  STS.U16 [R46+UR9+0x3500], R81 ;  /* 0x003500512e007988 */ /* 0x000fe80008000409 */
[----:B------:R-:W-:Y:S04]  /*22a60*/  STS.U16 [R46+UR9+0x3900], R82 ;  /* 0x003900522e007988 */ /* 0x000fe80008000409 */
[----:B------:R-:W3:Y:S04]  /*22a70*/  LDL.LU R60, [R1+0x218] ;  /* 0x00021800013c7983 */ /* 0x000ee80000300800 */
[----:B------:R-:W-:Y:S04]  /*22a80*/  STS.U16 [R46+UR9+0x3d00], R83 ;  /* 0x003d00532e007988 */ /* 0x000fe80008000409 */
[----:B------:R-:W-:Y:S04]  /*22a90*/  STS.U16 [R46+UR9+0x4100], R84 ;  /* 0x004100542e007988 */ /* 0x000fe80008000409 */
[----:B------:R-:W3:Y:S04]  /*22aa0*/  LDL.LU R31, [R1+0x210] ;  /* 0x00021000011f7983 */ /* 0x000ee80000300800 */
[----:B------:R-:W-:Y:S04]  /*22ab0*/  STS.U16 [R46+UR9+0x4500], R85 ;  /* 0x004500552e007988 */ /* 0x000fe80008000409 */
[----:B------:R-:W3:Y:S04]  /*22ac0*/  LDL.LU R62, [R1+0x208] ;  /* 0x00020800013e7983 */ /* 0x000ee80000300800 */
[----:B-1----:R-:W3:Y:S04]  /*22ad0*/  LDL.LU R64, [R1+0x204] ;  /* 0x0002040001407983 */ /* 0x002ee80000300800 */
[----:B------:R-:W3:Y:S04]  /*22ae0*/  LDL.LU R66, [R1+0x200] ;  /* 0x0002000001427983 */ /* 0x000ee80000300800 */
[----:B--2---:R0:W-:Y:S04]  /*22af0*/  STS.U16 [R46+UR9+0x4900], R90 ;  /* 0x0049005a2e007988 */ /* 0x0041e80008000409 */
[----:B----4-:R1:W-:Y:S04]  /*22b00*/  STS.U16 [R46+UR9+0x4d00], R88 ;  /* 0x004d00582e007988 */ /* 0x0103e80008000409 */
[----:B------:R-:W-:Y:S04]  /*22b10*/  STS.U16 [R46+UR9+0x5100], R86 ;  /* 0x005100562e007988 */ /* 0x000fe80008000409 */
[----:B0-----:R-:W2:Y:S04]  /*22b20*/  LDL.LU R90, [R1+0x1fc] ;  /* 0x0001fc00015a7983 */ /* 0x001ea80000300800 */
[----:B-1----:R-:W4:Y:S04]  /*22b30*/  LDL.LU R88, [R1+0x1f8] ;  /* 0x0001f80001587983 */ /* 0x002f280000300800 */
[----:B---3--:R0:W-:Y:S04]  /*22b40*/  STS.U16 [R46+UR9+0x5500], R91 ;  /* 0x0055005b2e007988 */ /* 0x0081e80008000409 */
        /* <DEDUP_REMOVED lines=19> */
[----:B0-----:R-:W3:Y:S04]  /*22c80*/  LDL.LU R87, [R1+0x118] ;  /* 0x0001180001577983 */ /* 0x001ee80000300800 */
[----:B------:R-:W-:Y:S04]  /*22c90*/  STS.U16 [R46+UR9+0x6100], R60 ;  /* 0x0061003c2e007988 */ /* 0x000fe80008000409 */
[----:B------:R-:W-:Y:S04]  /*22ca0*/  STS.U16 [R46+UR9+0x6500], R31 ;  /* 0x0065001f2e007988 */ /* 0x000fe80008000409 */
[----:B------:R-:W-:Y:S04]  /*22cb0*/  STS.U16 [R46+UR9+0x6900], R62 ;  /* 0x0069003e2e007988 */ /* 0x000fe80008000409 */
[----:B------:R-:W-:Y:S04]  /*22cc0*/  STS.U16 [R46+UR9+0x6d00], R64 ;  /* 0x006d00402e007988 */ /* 0x000fe80008000409 */
[----:B------:R-:W-:Y:S04]  /*22cd0*/  STS.U16 [R46+UR9+0x7100], R66 ;  /* 0x007100422e007988 */ /* 0x000fe80008000409 */
[----:B--2---:R0:W-:Y:S04]  /*22ce0*/  STS.U16 [R46+UR9+0x7500], R90 ;  /* 0x0075005a2e007988 */ /* 0x0041e80008000409 */
[----:B----4-:R1:W-:Y:S04]  /*22cf0*/  STS.U16 [R46+UR9+0x7900], R88 ;  /* 0x007900582e007988 */ /* 0x0103e80008000409 */
[----:B0-----:R-:W2:Y:S04]  /*22d00*/  LDL.LU R90, [R1+0x114] ;  /* 0x00011400015a7983 */ /* 0x001ea80000300800 */
[----:B-1----:R-:W4:Y:S04]  /*22d10*/  LDL.LU R88, [R1+0x10c] ;  /* 0x00010c0001587983 */ /* 0x002f280000300800 */
[----:B---3--:R0:W-:Y:S04]  /*22d20*/  STS.U16 [R46+UR9+0x7d00], R91 ;  /* 0x007d005b2e007988 */ /* 0x0081e80008000409 */
[----:B0-----:R-:W3:Y:S01]  /*22d30*/  LDL.LU R91, [R1+0x108] ;  /* 0x00010800015b7983 */ /* 0x001ee20000300800 */
[----:B------:R-:W-:-:S05]  /*22d40*/  LOP3.LUT R31, R68, 0x30, RZ, 0x3c, !PT ;  /* 0x00000030441f7812 */ /* 0x000fca00078e3cff */
[----:B------:R0:W-:Y:S04]  /*22d50*/  STS.U16 [R31+UR9+0x180], R89 ;  /* 0x000180591f007988 */ /* 0x0001e80008000409 */
[----:B------:R-:W-:Y:S04]  /*22d60*/  STS.U16 [R31+UR9+0x580], R67 ;  /* 0x000580431f007988 */ /* 0x000fe80008000409 */
[----:B------:R-:W-:Y:S04]  /*22d70*/  STS.U16 [R31+UR9+0x980], R30 ;  /* 0x0009801e1f007988 */ /* 0x000fe80008000409 */
[----:B------:R-:W-:Y:S04]  /*22d80*/  STS.U16 [R31+UR9+0xd80], R74 ;  /* 0x000d804a1f007988 */ /* 0x000fe80008000409 */
[----:B------:R-:W-:Y:S04]  /*22d90*/  STS.U16 [R31+UR9+0x1180], R75 ;  /* 0x0011804b1f007988 */ /* 0x000fe80008000409 */
[----:B------:R1:W-:Y:S04]  /*22da0*/  STS.U16 [R31+UR9+0x1580], R76 ;  /* 0x0015804c1f007988 */ /* 0x0003e80008000409 */
        /* <DEDUP_REMOVED lines=18> */
[----:B-1----:R-:W3:Y:S04]  /*22ed0*/  LDL.LU R76, [R1+0xd8] ;  /* 0x0000d800014c7983 */ /* 0x002ee80000300800 */
[----:B------:R-:W3:Y:S04]  /*22ee0*/  LDL.LU R66, [R1+0xd4] ;  /* 0x0000d40001427983 */ /* 0x000ee80000300800 */
[----:B--2---:R0:W-:Y:S04]  /*22ef0*/  STS.U16 [R31+UR9+0x4580], R90 ;  /* 0x0045805a1f007988 */ /* 0x0041e80008000409 */
[----:B----4-:R-:W-:Y:S04]  /*22f00*/  STS.U16 [R31+UR9+0x4980], R88 ;  /* 0x004980581f007988 */ /* 0x010fe80008000409 */
[----:B0-----:R-:W2:Y:S04]  /*22f10*/  LDL.LU R90, [R1+0xc8] ;  /* 0x0000c800015a7983 */ /* 0x001ea80000300800 */
[----:B------:R-:W4:Y:S04]  /*22f20*/  LDL.LU R67, [R1+0xc4] ;  /* 0x0000c40001437983 */ /* 0x000f280000300800 */
[----:B---3--:R0:W-:Y:S04]  /*22f30*/  STS.U16 [R31+UR9+0x4d80], R91 ;  /* 0x004d805b1f007988 */ /* 0x0081e80008000409 */
        /* <DEDUP_REMOVED lines=17> */
[----:B------:R-:W-:Y:S04]  /*23050*/  STS.U16 [R31+UR9+0x5580], R56 ;  /* 0x005580381f007988 */ /* 0x000fe80008000409 */
[----:B0-----:R-:W3:Y:S04]  /*23060*/  LDL.LU R89, [R1+0x80] ;  /* 0x0000800001597983 */ /* 0x001ee80000300800 */
[----:B------:R-:W-:Y:S04]  /*23070*/  STS.U16 [R31+UR9+0x5980], R58 ;  /* 0x0059803a1f007988 */ /* 0x000fe80008000409 */
[----:B------:R-:W-:Y:S04]  /*23080*/  STS.U16 [R31+UR9+0x5d80], R46 ;  /* 0x005d802e1f007988 */ /* 0x000fe80008000409 */
[----:B------:R-:W-:Y:S04]  /*23090*/  STS.U16 [R31+UR9+0x6180], R60 ;  /* 0x0061803c1f007988 */ /* 0x000fe80008000409 */
[----:B------:R-:W-:Y:S04]  /*230a0*/  STS.U16 [R31+UR9+0x6580], R62 ;  /* 0x0065803e1f007988 */ /* 0x000fe80008000409 */
[----:B------:R-:W-:Y:S04]  /*230b0*/  STS.U16 [R31+UR9+0x6980], R64 ;  /* 0x006980401f007988 */ /* 0x000fe80008000409 */
[----:B------:R-:W-:Y:S04]  /*230c0*/  STS.U16 [R31+UR9+0x6d80], R76 ;  /* 0x006d804c1f007988 */ /* 0x000fe80008000409 */
[----:B------:R-:W-:Y:S04]  /*230d0*/  STS.U16 [R31+UR9+0x7180], R66 ;  /* 0x007180421f007988 */ /* 0x000fe80008000409 */
[----:B--2---:R0:W-:Y:S04]  /*230e0*/  STS.U16 [R31+UR9+0x7580], R90 ;  /* 0x0075805a1f007988 */ /* 0x0041e80008000409 */
[----:B----4-:R-:W-:Y:S04]  /*230f0*/  STS.U16 [R31+UR9+0x7980], R67 ;  /* 0x007980431f007988 */ /* 0x010fe80008000409 */
[----:B0-----:R-:W2:Y:S04]  /*23100*/  LDL.LU R90, [R1+0x7c] ;  /* 0x00007c00015a7983 */ /* 0x001ea80000300800 */
[----:B---3--:R0:W-:Y:S04]  /*23110*/  STS.U16 [R31+UR9+0x7d80], R91 ;  /* 0x007d805b1f007988 */ /* 0x0081e80008000409 */
[----:B0-----:R-:W3:Y:S04]  /*23120*/  LDL.LU R91, [R1+0x78] ;  /* 0x00007800015b7983 */ /* 0x001ee80000300800 */
[----:B------:R-:W4:Y:S01]  /*23130*/  LDL.LU R56, [R1+0x74] ;  /* 0x0000740001387983 */ /* 0x000f220000300800 */
[----:B------:R-:W-:-:S03]  /*23140*/  LOP3.LUT R76, R68, 0x40, RZ, 0x3c, !PT ;  /* 0x00000040444c7812 */ /* 0x000fc600078e3cff */
        /* <DEDUP_REMOVED lines=8> */
[----:B------:R0:W-:Y:S04]  /*231d0*/  STS.U16 [R76+UR9+0x200], R30 ;  /* 0x0002001e4c007988 */ /* 0x0001e80008000409 */
[----:B------:R-:W4:Y:S04]  /*231e0*/  LDL.LU R61, [R1+0x50] ;  /* 0x00005000013d7983 */ /* 0x000f280000300800 */
[----:B------:R1:W-:Y:S04]  /*231f0*/  STS.U16 [R76+UR9+0x600], R74 ;  /* 0x0006004a4c007988 */ /* 0x0003e80008000409 */
[----:B0-----:R-:W4:Y:S04]  /*23200*/  LDL.LU R30, [R1+0x4c] ;  /* 0x00004c00011e7983 */ /* 0x001f280000300800 */
[----:B------:R0:W-:Y:S04]  /*23210*/  STS.U16 [R76+UR9+0xa00], R75 ;  /* 0x000a004b4c007988 */ /* 0x0001e80008000409 */
[----:B-1----:R-:W4:Y:S04]  /*23220*/  LDL.LU R74, [R1+0x48] ;  /* 0x00004800014a7983 */ /* 0x002f280000300800 */
        /* <DEDUP_REMOVED lines=26> */
[----:B-1----:R-:W4:Y:S04]  /*233d0*/  LDL.LU R89, [R1+0xc] ;  /* 0x00000c0001597983 */ /* 0x002f280000300800 */
[----:B--2---:R0:W-:Y:S04]  /*233e0*/  STS.U16 [R76+UR9+0x4200], R90 ;  /* 0x0042005a4c007988 */ /* 0x0041e80008000409 */
[----:B0-----:R-:W2:Y:S04]  /*233f0*/  LDL.LU R90, [R1+0x8] ;  /* 0x00000800015a7983 */ /* 0x001ea80000300800 */
[----:B---3--:R0:W-:Y:S04]  /*23400*/  STS.U16 [R76+UR9+0x4600], R91 ;  /* 0x0046005b4c007988 */ /* 0x0081e80008000409 */
[----:B0-----:R-:W3:Y:S04]  /*23410*/  LDL.LU R91, [R1+0x4] ;  /* 0x00000400015b7983 */ /* 0x001ee80000300800 */
[----:B----4-:R0:W-:Y:S04]  /*23420*/  STS.U16 [R76+UR9+0x4a00], R56 ;  /* 0x004a00384c007988 */ /* 0x0101e80008000409 */
[----:B------:R-:W4:Y:S04]  /*23430*/  LDL.LU R63, [R1] ;  /* 0x00000000013f7983 */ /* 0x000f280000300800 */
        /* <DEDUP_REMOVED lines=18> */
[----:B------:R0:W-:Y:S01]  /*23560*/  STS.U16 [R76+UR9+0x7200], R30 ;  /* 0x0072001e4c007988 */ /* 0x0001e20008000409 */
[----:B-1----:R-:W-:-:S03]  /*23570*/  LOP3.LUT R61, R68, 0x50, RZ, 0x3c, !PT ;  /* 0x00000050443d7812 */ /* 0x002fc600078e3cff */
[----:B------:R1:W-:Y:S04]  /*23580*/  STS.U16 [R76+UR9+0x7600], R74 ;  /* 0x0076004a4c007988 */ /* 0x0003e80008000409 */
[----:B------:R1:W-:Y:S04]  /*23590*/  STS.U16 [R76+UR9+0x7a00], R75 ;  /* 0x007a004b4c007988 */ /* 0x0003e80008000409 */
[----:B0-----:R-:W4:Y:S04]  /*235a0*/  LDL.LU R30, [R1+0x1334] ;  /* 0x00133400011e7983 */ /* 0x001f280000300800 */
[----:B-1----:R-:W4:Y:S04]  /*235b0*/  LDL.LU R74, [R1+0x1330] ;  /* 0x00133000014a7983 */ /* 0x002f280000300800 */
[----:B------:R-:W4:Y:S04]  /*235c0*/  LDL.LU R75, [R1+0x132c] ;  /* 0x00132c00014b7983 */ /* 0x000f280000300800 */
[----:B------:R0:W-:Y:S04]  /*235d0*/  STS.U16 [R76+UR9+0x7e00], R77 ;  /* 0x007e004d4c007988 */ /* 0x0001e80008000409 */
[----:B------:R1:W-:Y:S04]  /*235e0*/  STS.U16 [R61+UR9+0x280], R78 ;  /* 0x0002804e3d007988 */ /* 0x0003e80008000409 */
[----:B------:R1:W-:Y:S04]  /*235f0*/  STS.U16 [R61+UR9+0x680], R79 ;  /* 0x0006804f3d007988 */ /* 0x0003e80008000409 */
[----:B0-----:R-:W4:Y:S04]  /*23600*/  LDL.LU R76, [R1+0x1328] ;  /* 0x00132800014c7983 */ /* 0x001f280000300800 */
[----:B------:R-:W4:Y:S04]  /*23610*/  LDL.LU R77, [R1+0x1324] ;  /* 0x00132400014d7983 */ /* 0x000f280000300800 */
[----:B-1----:R-:W4:Y:S04]  /*23620*/  LDL.LU R78, [R1+0x1320] ;  /* 0x00132000014e7983 */ /* 0x002f280000300800 */
[----:B------:R-:W4:Y:S04]  /*23630*/  LDL.LU R79, [R1+0x131c] ;  /* 0x00131c00014f7983 */ /* 0x000f280000300800 */
[----:B------:R0:W-:Y:S04]  /*23640*/  STS.U16 [R61+UR9+0xa80], R80 ;  /* 0x000a80503d007988 */ /* 0x0001e80008000409 */
        /* <DEDUP_REMOVED lines=18> */
[----:B0-----:R-:W4:Y:S04]  /*23770*/  LDL.LU R89, [R1+0x12f4] ;  /* 0x0012f40001597983 */ /* 0x001f280000300800 */
[----:B--2---:R0:W-:Y:S04]  /*23780*/  STS.U16 [R61+UR9+0x3280], R90 ;  /* 0x0032805a3d007988 */ /* 0x0041e80008000409 */
[----:B0-----:R-:W2:Y:S04]  /*23790*/  LDL.LU R90, [R1+0x12f0] ;  /* 0x0012f000015a7983 */ /* 0x001ea80000300800 */
[----:B---3--:R0:W-:Y:S04]  /*237a0*/  STS.U16 [R61+UR9+0x3680], R91 ;  /* 0x0036805b3d007988 */ /* 0x0081e80008000409 */
[----:B0-----:R-:W3:Y:S04]  /*237b0*/  LDL.LU R91, [R1+0x12ec] ;  /* 0x0012ec00015b7983 */ /* 0x001ee80000300800 */
[----:B----4-:R-:W-:Y:S04]  /*237c0*/  STS.U16 [R61+UR9+0x3a80], R63 ;  /* 0x003a803f3d007988 */ /* 0x010fe80008000409 */
[----:B---3--:R0:W-:Y:S04]  /*237d0*/  STS.U16 [R61+UR9+0x3e80], R91 ;  /* 0x003e805b3d007988 */ /* 0x0081e80008000409 */
[----:B--2---:R-:W-:Y:S04]  /*237e0*/  STS.U16 [R61+UR9+0x4280], R90 ;  /* 0x0042805a3d007988 */ /* 0x004fe80008000409 */
[----:B------:R-:W-:Y:S04]  /*237f0*/  STS.U16 [R61+UR9+0x4680], R89 ;  /* 0x004680593d007988 */ /* 0x000fe80008000409 */
[----:B------:R-:W-:Y:S04]  /*23800*/  STS.U16 [R61+UR9+0x4a80], R88 ;  /* 0x004a80583d007988 */ /* 0x000fe80008000409 */
[----:B------:R-:W-:Y:S04]  /*23810*/  STS.U16 [R61+UR9+0x4e80], R87 ;  /* 0x004e80573d007988 */ /* 0x000fe80008000409 */
[----:B------:R-:W-:Y:S04]  /*23820*/  STS.U16 [R61+UR9+0x5280], R86 ;  /* 0x005280563d007988 */ /* 0x000fe80008000409 */
[----:B------:R-:W-:Y:S04]  /*23830*/  STS.U16 [R61+UR9+0x5680], R85 ;  /* 0x005680553d007988 */ /* 0x000fe80008000409 */
[----:B------:R-:W-:Y:S04]  /*23840*/  STS.U16 [R61+UR9+0x5a80], R84 ;  /* 0x005a80543d007988 */ /* 0x000fe80008000409 */
[----:B------:R-:W-:Y:S01]  /*23850*/  STS.U16 [R61+UR9+0x5e80], R83 ;  /* 0x005e80533d007988 */ /* 0x000fe20008000409 */
[----:B0-----:R-:W-:-:S03]  /*23860*/  LOP3.LUT R91, R68, 0x60, RZ, 0x3c, !PT ;  /* 0x00000060445b7812 */ /* 0x001fc600078e3cff */
        /* <DEDUP_REMOVED lines=11> */
[----:B------:R0:W-:Y:S04]  /*23920*/  STS.U16 [R91+UR9+0xf00], R6 ;  /* 0x000f00065b007988 */ /* 0x0001e80008000409 */
[----:B------:R1:W-:Y:S01]  /*23930*/  STS.U16 [R91+UR9+0x1300], R5 ;  /* 0x001300055b007988 */ /* 0x0003e20008000409 */
[----:B0-----:R-:W-:Y:S01]  /*23940*/  IMAD R6, R67, UR11, RZ ;  /* 0x0000000b43067c24 */ /* 0x001fe2000f8e02ff */
[----:B------:R-:W0:Y:S01]  /*23950*/  LDCU UR11, c[0x0][0x3b0] ;  /* 0x00007600ff0b77ac */ /* 0x000e220008000800 */
[----:B-1----:R-:W-:-:S03]  /*23960*/  IMAD R5, R66, UR4, RZ ;  /* 0x0000000442057c24 */ /* 0x002fc6000f8e02ff */
[CC--:B------:R-:W-:Y:S01]  /*23970*/  LEA R61, P1, R6.reuse, R72.reuse, 0x1 ;  /* 0x00000048063d7211 */ /* 0x0c0fe200078208ff */
[----:B------:R-:W1:Y:S01]  /*23980*/  LDCU UR4, c[0x0][0x3b0] ;  /* 0x00007600ff0477ac */ /* 0x000e620008000800 */
[CC--:B------:R-:W-:Y:S02]  /*23990*/  LEA R63, P3, R5.reuse, R72.reuse, 0x1 ;  /* 0x00000048053f7211 */ /* 0x0c0fe400078608ff */
[-C--:B------:R-:W-:Y:S02]  /*239a0*/  LEA.HI.X.SX32 R77, R6, R69.reuse, 0x1, P1 ;  /* 0x00000045064d7211 */ /* 0x080fe400008f0eff */
[----:B------:R-:W-:Y:S01]  /*239b0*/  LEA.HI.X.SX32 R76, R5, R69, 0x1, P3 ;  /* 0x00000045054c7211 */ /* 0x000fe200018f0eff */
[----:B------:R-:W-:Y:S04]  /*239c0*/  STL [R1+0x2f4], R61 ;  /* 0x0002f43d01007387 */ /* 0x000fe80000100800 */
[----:B------:R-:W-:Y:S04]  /*239d0*/  STL [R1+0x31c], R63 ;  /* 0x00031c3f01007387 */ /* 0x000fe80000100800 */
[----:B------:R-:W-:Y:S04]  /*239e0*/  STL [R1+0x2f0], R77 ;  /* 0x0002f04d01007387 */ /* 0x000fe80000100800 */
[----:B------:R-:W-:Y:S04]  /*239f0*/  STL [R1+0x318], R76 ;  /* 0x0003184c01007387 */ /* 0x000fe80000100800 */
[----:B------:R-:W2:Y:S01]  /*23a00*/  LDL.LU R90, [R1+0x44] ;  /* 0x00004400015a7983 */ /* 0x000ea20000300800 */
[----:B------:R-:W-:Y:S01]  /*23a10*/  IMAD R6, R64, UR5, RZ ;  /* 0x0000000540067c24 */ /* 0x000fe2000f8e02ff */
[----:B------:R-:W-:Y:S01]  /*23a20*/  PRMT R60, RZ, 0x7610, R60 ;  /* 0x00007610ff3c7816 */ /* 0x000fe2000000003c */
[----:B------:R-:W-:Y:S01]  /*23a30*/  @P0 IMAD.MOV.U32 R5, RZ, RZ, R77 ;  /* 0x000000ffff050224 */ /* 0x000fe200078e004d */
[----:B------:R3:W-:Y:S01]  /*23a40*/  STS.U16 [R91+UR9+0x1700], R4 ;  /* 0x001700045b007988 */ /* 0x0007e20008000409 */
[----:B------:R-:W4:Y:S01]  /*23a50*/  LDCU UR5, c[0x0][0x3b0] ;  /* 0x00007600ff0577ac */ /* 0x000f220008000800 */
[----:B------:R-:W-:Y:S01]  /*23a60*/  IMAD R7, R62, UR7, RZ ;  /* 0x000000073e077c24 */ /* 0x000fe2000f8e02ff */
[----:B------:R-:W-:Y:S01]  /*23a70*/  PRMT R59, RZ, 0x7610, R59 ;  /* 0x00007610ff3b7816 */ /* 0x000fe2000000003b */
[----:B------:R-:W0:Y:S01]  /*23a80*/  LDCU UR7, c[0x0][0x3b0] ;  /* 0x00007600ff0777ac */ /* 0x000e220008000800 */
[----:B---3--:R-:W-:Y:S01]  /*23a90*/  @P0 IMAD.MOV.U32 R4, RZ, RZ, R61 ;  /* 0x000000ffff040224 */ /* 0x008fe200078e003d */
[----:B------:R-:W-:-:S04]  /*23aa0*/  LEA R61, P1, R6, R72, 0x1 ;  /* 0x00000048063d7211 */ /* 0x000fc800078208ff */
[----:B------:R3:W2:Y:S01]  /*23ab0*/  @P0 LDG.E.U16 R60, desc[UR20][R4.64] ;  /* 0x00000014043c0981 */ /* 0x0006a2000c1e1500 */
[----:B------:R-:W-:Y:S01]  /*23ac0*/  PRMT R58, RZ, 0x7610, R58 ;  /* 0x00007610ff3a7816 */ /* 0x000fe2000000003a */
[----:B---3--:R-:W-:Y:S01]  /*23ad0*/  @P0 IMAD.MOV.U32 R4, RZ, RZ, R63 ;  /* 0x000000ffff040224 */ /* 0x008fe200078e003f */
[-C--:B------:R-:W-:Y:S01]  /*23ae0*/  LEA.HI.X.SX32 R63, R6, R69.reuse, 0x1, P1 ;  /* 0x00000045063f7211 */ /* 0x080fe200008f0eff */
[----:B------:R-:W-:Y:S01]  /*23af0*/  @P0 IMAD.MOV.U32 R5, RZ, RZ, R76 ;  /* 0x000000ffff050224 */ /* 0x000fe200078e004c */
[----:B------:R-:W-:Y:S01]  /*23b00*/  LEA R64, P1, R7, R72, 0x1 ;  /* 0x0000004807407211 */ /* 0x000fe200078208ff */
[----:B0-----:R-:W-:Y:S01]  /*23b10*/  IMAD R6, R31, UR11, RZ ;  /* 0x0000000b1f067c24 */ /* 0x001fe2000f8e02ff */
[----:B------:R0:W-:Y:S01]  /*23b20*/  STL [R1+0x32c], R61 ;  /* 0x00032c3d01007387 */ /* 0x0001e20000100800 */
[----:B------:R-:W-:Y:S01]  /*23b30*/  PRMT R57, RZ, 0x7610, R57 ;  /* 0x00007610ff397816 */ /* 0x000fe20000000039 */
[----:B------:R-:W2:Y:S02]  /*23b40*/  LDCU UR11, c[0x0][0x3b0] ;  /* 0x00007600ff0b77ac */ /* 0x000ea40008000800 */
[----:B------:R3:W2:Y:S01]  /*23b50*/  @P0 LDG.E.U16 R59, desc[UR20][R4.64] ;  /* 0x00000014043b0981 */ /* 0x0006a2000c1e1500 */
[----:B------:R-:W-:Y:S01]  /*23b60*/  LEA.HI.X.SX32 R62, R7, R69, 0x1, P1 ;  /* 0x00000045073e7211 */ /* 0x000fe200008f0eff */
[----:B-1----:R-:W-:Y:S01]  /*23b70*/  IMAD R7, R46, UR4, RZ ;  /* 0x000000042e077c24 */ /* 0x002fe2000f8e02ff */
[----:B------:R-:W-:Y:S01]  /*23b80*/  PRMT R56, RZ, 0x7610, R56 ;  /* 0x00007610ff387816 */ /* 0x000fe20000000038 */
[----:B------:R1:W-:Y:S01]  /*23b90*/  STL [R1+0x328], R63 ;  /* 0x0003283f01007387 */ /* 0x0003e20000100800 */
[----:B------:R-:W4:Y:S01]  /*23ba0*/  LDCU UR4, c[0x0][0x3b0] ;  /* 0x00007600ff0477ac */ /* 0x000f220008000800 */
[----:B---3--:R-:W-:-:S02]  /*23bb0*/  @P0 IMAD.MOV.U32 R4, RZ, RZ, R61 ;  /* 0x000000ffff040224 */ /* 0x008fc400078e003d */
[----:B------:R-:W-:Y:S01]  /*23bc0*/  @P0 IMAD.MOV.U32 R5, RZ, RZ, R63 ;  /* 0x000000ffff050224 */ /* 0x000fe200078e003f */
[C---:B0-----:R-:W-:Y:S01]  /*23bd0*/  LEA R61, P3, R6.reuse, R72, 0x1 ;  /* 0x00000048063d7211 */ /* 0x041fe200078608ff */
[----:B------:R-:W-:Y:S04]  /*23be0*/  STL [R1+0x33c], R64 ;  /* 0x00033c4001007387 */ /* 0x000fe80000100800 */
[----:B------:R0:W3:Y:S01]  /*23bf0*/  @P0 LDG.E.U16 R58, desc[UR20][R4.64] ;  /* 0x00000014043a0981 */ /* 0x0000e2000c1e1500 */
[----:B-1----:R-:W-:-:S03]  /*23c00*/  LEA.HI.X.SX32 R63, R6, R69, 0x1, P3 ;  /* 0x00000045063f7211 */ /* 0x002fc600018f0eff */
[----:B------:R-:W-:Y:S01]  /*23c10*/  STL [R1+0x34c], R61 ;  /* 0x00034c3d01007387 */ /* 0x000fe20000100800 */
[----:B----4-:R-:W-:Y:S01]  /*23c20*/  IMAD R6, R92, UR5, RZ ;  /* 0x000000055c067c24 */ /* 0x010fe2000f8e02ff */
[----:B------:R-:W-:Y:S01]  /*23c30*/  PRMT R55, RZ, 0x7610, R55 ;  /* 0x00007610ff377816 */ /* 0x000fe20000000037 */
[----:B------:R-:W1:Y:S01]  /*23c40*/  LDCU UR5, c[0x0][0x3b0] ;  /* 0x00007600ff0577ac */ /* 0x000e620008000800 */
[----:B------:R4:W-:Y:S01]  /*23c50*/  STL [R1+0x338], R62 ;  /* 0x0003383e01007387 */ /* 0x0009e20000100800 */
[----:B0-----:R-:W-:Y:S02]  /*23c60*/  @P0 IMAD.MOV.U32 R4, RZ, RZ, R64 ;  /* 0x000000ffff040224 */ /* 0x001fe400078e0040 */
[----:B------:R-:W-:Y:S01]  /*23c70*/  @P0 IMAD.MOV.U32 R5, RZ, RZ, R62 ;  /* 0x000000ffff050224 */ /* 0x000fe200078e003e */
[----:B------:R0:W-:Y:S04]  /*23c80*/  STL [R1+0x348], R63 ;  /* 0x0003483f01007387 */ /* 0x0001e80000100800 */
[----:B------:R0:W3:Y:S01]  /*23c90*/  @P0 LDG.E.U16 R57, desc[UR20][R4.64] ;  /* 0x0000001404390981 */ /* 0x0000e2000c1e1500 */
[----:B----4-:R-:W-:Y:S01]  /*23ca0*/  LEA R62, P1, R7, R72, 0x1 ;  /* 0x00000048073e7211 */ /* 0x010fe200078208ff */
[----:B0-----:R-:W-:-:S02]  /*23cb0*/  @P0 IMAD.MOV.U32 R4, RZ, RZ, R61 ;  /* 0x000000ffff040224 */ /* 0x001fc400078e003d */
[----:B------:R-:W-:Y:S01]  /*23cc0*/  @P0 IMAD.MOV.U32 R5, RZ, RZ, R63 ;  /* 0x000000ffff050224 */ /* 0x000fe200078e003f */
[----:B------:R-:W-:Y:S01]  /*23cd0*/  LEA.HI.X.SX32 R63, R7, R69, 0x1, P1 ;  /* 0x00000045073f7211 */ /* 0x000fe200008f0eff */
[----:B------:R-:W-:Y:S01]  /*23ce0*/  IMAD R7, R93, UR7, RZ ;  /* 0x000000075d077c24 */ /* 0x000fe2000f8e02ff */
[----:B------:R-:W-:Y:S01]  /*23cf0*/  LEA R61, P1, R6, R72, 0x1 ;  /* 0x00000048063d7211 */ /* 0x000fe200078208ff */
[----:B------:R-:W-:Y:S01]  /*23d00*/  STL [R1+0x35c], R62 ;  /* 0x00035c3e01007387 */ /* 0x000fe20000100800 */
[----:B------:R-:W-:Y:S01]  /*23d10*/  PRMT R54, RZ, 0x7610, R54 ;  /* 0x00007610ff367816 */ /* 0x000fe20000000036 */
[----:B------:R-:W0:Y:S02]  /*23d20*/  LDCU UR7, c[0x0][0x3b0] ;  /* 0x00007600ff0777ac */ /* 0x000e240008000800 */
[----:B------:R4:W3:Y:S04]  /*23d30*/  @P0 LDG.E.U16 R56, desc[UR20][R4.64] ;  /* 0x0000001404380981 */ /* 0x0008e8000c1e1500 */
[----:B------:R1:W-:Y:S01]  /*23d40*/  STL [R1+0x358], R63 ;  /* 0x0003583f01007387 */ /* 0x0003e20000100800 */
[----:B----4-:R-:W-:-:S02]  /*23d50*/  @P0 IMAD.MOV.U32 R4, RZ, RZ, R62 ;  /* 0x000000ffff040224 */ /* 0x010fc400078e003e */
[----:B------:R-:W-:Y:S01]  /*23d60*/  @P0 IMAD.MOV.U32 R5, RZ, RZ, R63 ;  /* 0x000000ffff050224 */ /* 0x000fe200078e003f */
[-C--:B-1----:R-:W-:Y:S02]  /*23d70*/  LEA.HI.X.SX32 R63, R6, R69.reuse, 0x1, P1 ;  /* 0x00000045063f7211 */ /* 0x082fe400008f0eff */
[C---:B------:R-:W-:Y:S02]  /*23d80*/  LEA R62, P3, R7.reuse, R72, 0x1 ;  /* 0x00000048073e7211 */ /* 0x040fe400078608ff */
[----:B------:R1:W4:Y:S02]  /*23d90*/  @P0 LDG.E.U16 R55, desc[UR20][R4.64] ;  /* 0x0000001404370981 */ /* 0x000324000c1e1500 */
[----:B------:R-:W-:Y:S02]  /*23da0*/  LEA.HI.X.SX32 R7, R7, R69, 0x1, P3 ;  /* 0x0000004507077211 */ /* 0x000fe400018f0eff */
[----:B------:R-:W-:Y:S01]  /*23db0*/  STL [R1+0x36c], R61 ;  /* 0x00036c3d01007387 */ /* 0x000fe20000100800 */
[----:B-1----:R-:W-:-:S02]  /*23dc0*/  @P0 IMAD.MOV.U32 R4, RZ, RZ, R61 ;  /* 0x000000ffff040224 */ /* 0x002fc400078e003d */
[----:B------:R-:W-:Y:S01]  /*23dd0*/  @P0 IMAD.MOV.U32 R5, RZ, RZ, R63 ;  /* 0x000000ffff050224 */ /* 0x000fe200078e003f */
[----:B------:R-:W-:Y:S01]  /*23de0*/  STL [R1+0x374], R62 ;  /* 0x0003743e01007387 */ /* 0x000fe20000100800 */
[----:B------:R-:W-:-:S03]  /*23df0*/  PRMT R25, RZ, 0x7610, R25 ;  /* 0x00007610ff197816 */ /* 0x000fc60000000019 */
[----:B------:R-:W-:Y:S04]  /*23e00*/  STL [R1+0x368], R63 ;  /* 0x0003683f01007387 */ /* 0x000fe80000100800 */
[----:B------:R1:W3:Y:S04]  /*23e10*/  @P0 LDG.E.U16 R54, desc[UR20][R4.64] ;  /* 0x0000001404360981 */ /* 0x0002e8000c1e1500 */
[----:B------:R0:W-:Y:S01]  /*23e20*/  STL [R1+0x370], R7 ;  /* 0x0003700701007387 */ /* 0x0001e20000100800 */
[----:B-1----:R-:W-:Y:S02]  /*23e30*/  @P0 IMAD.MOV.U32 R5, RZ, RZ, R7 ;  /* 0x000000ffff050224 */ /* 0x002fe400078e0007 */
[----:B------:R-:W-:-:S02]  /*23e40*/  @P0 IMAD.MOV.U32 R4, RZ, RZ, R62 ;  /* 0x000000ffff040224 */ /* 0x000fc400078e003e */
[----:B0-----:R-:W-:Y:S01]  /*23e50*/  IMAD R7, R53, UR4, RZ ;  /* 0x0000000435077c24 */ /* 0x001fe2000f8e02ff */
[----:B------:R-:W0:Y:S01]  /*23e60*/  LDCU UR4, c[0x0][0x3b0] ;  /* 0x00007600ff0477ac */ /* 0x000e220008000800 */
[----:B------:R-:W-:Y:S01]  /*23e70*/  PRMT R53, RZ, 0x7610, R53 ;  /* 0x00007610ff357816 */ /* 0x000fe20000000035 */
[----:B------:R1:W3:Y:S01]  /*23e80*/  @P0 LDG.E.U16 R25, desc[UR20][R4.64] ;  /* 0x0000001404190981 */ /* 0x0002e2000c1e1500 */
[----:B------:R-:W-:Y:S02]  /*23e90*/  PRMT R24, RZ, 0x7610, R24 ;  /* 0x00007610ff187816 */ /* 0x000fe40000000018 */
[----:B------:R-:W-:Y:S02]  /*23ea0*/  PRMT R23, RZ, 0x7610, R23 ;  /* 0x00007610ff177816 */ /* 0x000fe40000000017 */
[----:B------:R-:W-:Y:S02]  /*23eb0*/  PRMT R22, RZ, 0x7610, R22 ;  /* 0x00007610ff167816 */ /* 0x000fe40000000016 */
[----:B------:R-:W-:-:S02]  /*23ec0*/  PRMT R21, RZ, 0x7610, R21 ;  /* 0x00007610ff157816 */ /* 0x000fc40000000015 */
[----:B------:R-:W-:Y:S02]  /*23ed0*/  PRMT R20, RZ, 0x7610, R20 ;  /* 0x00007610ff147816 */ /* 0x000fe40000000014 */
[----:B------:R-:W-:Y:S02]  /*23ee0*/  PRMT R19, RZ, 0x7610, R19 ;  /* 0x00007610ff137816 */ /* 0x000fe40000000013 */
[----:B------:R-:W-:Y:S02]  /*23ef0*/  PRMT R18, RZ, 0x7610, R18 ;  /* 0x00007610ff127816 */ /* 0x000fe40000000012 */
[----:B------:R-:W-:Y:S01]  /*23f00*/  PRMT R46, RZ, 0x7610, R46 ;  /* 0x00007610ff2e7816 */ /* 0x000fe2000000002e */
[----:B--2---:R-:W-:Y:S01]  /*23f10*/  IMAD R6, R90, UR11, RZ ;  /* 0x0000000b5a067c24 */ /* 0x004fe2000f8e02ff */
[----:B------:R-:W2:Y:S04]  /*23f20*/  LDCU UR11, c[0x0][0x3b0] ;  /* 0x00007600ff0b77ac */ /* 0x000ea80008000800 */
[----:B------:R-:W-:-:S04]  /*23f30*/  LEA R61, P1, R6, R72, 0x1 ;  /* 0x00000048063d7211 */ /* 0x000fc800078208ff */
[-C--:B------:R-:W-:Y:S01]  /*23f40*/  LEA.HI.X.SX32 R63, R6, R69.reuse, 0x1, P1 ;  /* 0x00000045063f7211 */ /* 0x080fe200008f0eff */
[----:B------:R-:W-:Y:S01]  /*23f50*/  IMAD R6, R52, UR5, RZ ;  /* 0x0000000534067c24 */ /* 0x000fe2000f8e02ff */
[CC--:B------:R-:W-:Y:S01]  /*23f60*/  LEA R62, P1, R7.reuse, R72.reuse, 0x1 ;  /* 0x00000048073e7211 */ /* 0x0c0fe200078208ff */
[----:B-1----:R-:W-:Y:S01]  /*23f70*/  @P0 IMAD.MOV.U32 R4, RZ, RZ, R61 ;  /* 0x000000ffff040224 */ /* 0x002fe200078e003d */
[----:B------:R1:W-:Y:S01]  /*23f80*/  STL [R1+0x37c], R61 ;  /* 0x00037c3d01007387 */ /* 0x0003e20000100800 */
[----:B------:R-:W-:Y:S01]  /*23f90*/  @P0 IMAD.MOV.U32 R5, RZ, RZ, R63 ;  /* 0x000000ffff050224 */ /* 0x000fe200078e003f */
[----:B------:R-:W-:Y:S01]  /*23fa0*/  LEA.HI.X.SX32 R64, R7, R69, 0x1, P1 ;  /* 0x0000004507407211 */ /* 0x000fe200008f0eff */
[----:B------:R-:W0:Y:S01]  /*23fb0*/  LDCU UR5, c[0x0][0x3b0] ;  /* 0x00007600ff0577ac */ /* 0x000e220008000800 */
[----:B------:R-:W-:Y:S01]  /*23fc0*/  IMAD R7, R51, UR7, RZ ;  /* 0x0000000733077c24 */ /* 0x000fe2000f8e02ff */
[----:B------:R1:W-:Y:S01]  /*23fd0*/  STL [R1+0x378], R63 ;  /* 0x0003783f01007387 */ /* 0x0003e20000100800 */
[----:B------:R-:W-:Y:S01]  /*23fe0*/  PRMT R52, RZ, 0x7610, R52 ;  /* 0x00007610ff347816 */ /* 0x000fe20000000034 */
[----:B------:R-:W0:Y:S02]  /*23ff0*/  LDCU UR7, c[0x0][0x3b0] ;  /* 0x00007600ff0777ac */ /* 0x000e240008000800 */
[----:B------:R1:W3:Y:S02]  /*24000*/  @P0 LDG.E.U16 R53, desc[UR20][R4.64] ;  /* 0x0000001404350981 */ /* 0x0002e4000c1e1500 */
[----:B-1----:R-:W-:-:S02]  /*24010*/  LEA R61, P3, R6, R72, 0x1 ;  /* 0x00000048063d7211 */ /* 0x002fc400078608ff */
[----:B------:R1:W-:Y:S02]  /*24020*/  STL [R1+0x384], R62 ;  /* 0x0003843e01007387 */ /* 0x0003e40000100800 */
[----:B------:R-:W-:Y:S01]  /*24030*/  LEA.HI.X.SX32 R63, R6, R69, 0x1, P3 ;  /* 0x00000045063f7211 */ /* 0x000fe200018f0eff */
[----:B------:R-:W-:Y:S02]  /*24040*/  @P0 IMAD.MOV.U32 R4, RZ, RZ, R62 ;  /* 0x000000ffff040224 */ /* 0x000fe400078e003e */
[----:B------:R-:W-:Y:S01]  /*24050*/  @P0 IMAD.MOV.U32 R5, RZ, RZ, R64 ;  /* 0x000000ffff050224 */ /* 0x000fe200078e0040 */
[----:B------:R-:W-:Y:S01]  /*24060*/  STL [R1+0x38c], R61 ;  /* 0x00038c3d01007387 */ /* 0x000fe20000100800 */
[----:B-1----:R-:W-:Y:S01]  /*24070*/  LEA R62, P1, R7, R72, 0x1 ;  /* 0x00000048073e7211 */ /* 0x002fe200078208ff */
[----:B--2---:R-:W-:Y:S01]  /*24080*/  IMAD R6, R50, UR11, RZ ;  /* 0x0000000b32067c24 */ /* 0x004fe2000f8e02ff */
[----:B------:R-:W1:Y:S01]  /*24090*/  LDCU UR11, c[0x0][0x3b0] ;  /* 0x00007600ff0b77ac */ /* 0x000e620008000800 */
[----:B------:R-:W-:Y:S04]  /*240a0*/  STL [R1+0x380], R64 ;  /* 0x0003804001007387 */ /* 0x000fe80000100800 */
[----:B------:R2:W3:Y:S04]  /*240b0*/  @P0 LDG.E.U16 R24, desc[UR20][R4.64] ;  /* 0x0000001404180981 */ /* 0x0004e8000c1e1500 */
[----:B------:R0:W-:Y:S01]  /*240c0*/  STL [R1+0x388], R63 ;  /* 0x0003883f01007387 */ /* 0x0001e20000100800 */
[----:B--2---:R-:W-:-:S02]  /*240d0*/  @P0 IMAD.MOV.U32 R4, RZ, RZ, R61 ;  /* 0x000000ffff040224 */ /* 0x004fc400078e003d */
[----:B------:R-:W-:Y:S01]  /*240e0*/  @P0 IMAD.MOV.U32 R5, RZ, RZ, R63 ;  /* 0x000000ffff050224 */ /* 0x000fe200078e003f */
[-C--:B0-----:R-:W-:Y:S01]  /*240f0*/  LEA.HI.X.SX32 R63, R7, R69.reuse, 0x1, P1 ;  /* 0x00000045073f7211 */ /* 0x081fe200008f0eff */
[----:B------:R-:W-:Y:S01]  /*24100*/  IMAD R7, R49, UR4, RZ ;  /* 0x0000000431077c24 */ /* 0x000fe2000f8e02ff */
[C---:B------:R-:W-:Y:S02]  /*24110*/  LEA R61, P1, R6.reuse, R72, 0x1 ;  /* 0x00000048063d7211 */ /* 0x040fe400078208ff */
[----:B------:R0:W2:Y:S01]  /*24120*/  @P0 LDG.E.U16 R52, desc[UR20][R4.64] ;  /* 0x0000001404340981 */ /* 0x0000a2000c1e1500 */
[----:B------:R-:W1:Y:S01]  /*24130*/  LDCU UR4, c[0x0][0x3b0] ;  /* 0x00007600ff0477ac */ /* 0x000e620008000800 */
[----:B------:R-:W-:Y:S02]  /*24140*/  LEA.HI.X.SX32 R64, R6, R69, 0x1, P1 ;  /* 0x0000004506407211 */ /* 0x000fe400008f0eff */
[----:B------:R0:W-:Y:S01]  /*24150*/  STL [R1+0x394], R62 ;  /* 0x0003943e01007387 */ /* 0x0001e20000100800 */
[----:B------:R-:W-:Y:S01]  /*24160*/  IMAD R6, R48, UR5, RZ ;  /* 0x0000000530067c24 */ /* 0x000fe2000f8e02ff */
[----:B------:R-:W-:Y:S01]  /*24170*/  PRMT R51, RZ, 0x7610, R51 ;  /* 0x00007610ff337816 */ /* 0x000fe20000000033 */
[----:B------:R-:W1:Y:S01]  /*24180*/  LDCU UR5, c[0x0][0x3b0] ;  /* 0x00007600ff0577ac */ /* 0x000e620008000800 */
[----:B0-----:R-:W-:-:S02]  /*24190*/  @P0 IMAD.MOV.U32 R4, RZ, RZ, R62 ;  /* 0x000000ffff040224 */ /* 0x001fc400078e003e */
[----:B------:R-:W-:Y:S01]  /*241a0*/  @P0 IMAD.MOV.U32 R5, RZ, RZ, R63 ;  /* 0x000000ffff050224 */ /* 0x000fe200078e003f */
[C---:B------:R-:W-:Y:S01]  /*241b0*/  LEA R62, P3, R7.reuse, R72, 0x1 ;  /* 0x00000048073e7211 */ /* 0x040fe200078608ff */
[----:B------:R0:W-:Y:S04]  /*241c0*/  STL [R1+0x390], R63 ;  /* 0x0003903f01007387 */ /* 0x0001e80000100800 */
[----:B------:R1:W2:Y:S04]  /*241d0*/  @P0 LDG.E.U16 R23, desc[UR20][R4.64] ;  /* 0x0000001404170981 */ /* 0x0002a8000c1e1500 */
[----:B------:R1:W-:Y:S01]  /*241e0*/  STL [R1+0x39c], R61 ;  /* 0x00039c3d01007387 */ /* 0x0003e20000100800 */
[----:B0-----:R-:W-:Y:S01]  /*241f0*/  LEA.HI.X.SX32 R63, R7, R69, 0x1, P3 ;  /* 0x00000045073f7211 */ /* 0x001fe200018f0eff */
[----:B-1----:R-:W-:-:S02]  /*24200*/  @P0 IMAD.MOV.U32 R4, RZ, RZ, R61 ;  /* 0x000000ffff040224 */ /* 0x002fc400078e003d */
[----:B------:R-:W-:Y:S01]  /*24210*/  @P0 IMAD.MOV.U32 R5, RZ, RZ, R64 ;  /* 0x000000ffff050224 */ /* 0x000fe200078e0040 */
[----:B------:R-:W-:Y:S01]  /*24220*/  STL [R1+0x3a4], R62 ;  /* 0x0003a43e01007387 */ /* 0x000fe20000100800 */
[----:B------:R-:W-:Y:S01]  /*24230*/  LEA R61, P1, R6, R72, 0x1 ;  /* 0x00000048063d7211 */ /* 0x000fe200078208ff */
[----:B------:R-:W-:Y:S01]  /*24240*/  IMAD R7, R47, UR7, RZ ;  /* 0x000000072f077c24 */ /* 0x000fe2000f8e02ff */
[----:B------:R-:W0:Y:S01]  /*24250*/  LDCU UR7, c[0x0][0x3b0] ;  /* 0x00007600ff0777ac */ /* 0x000e220008000800 */
[----:B------:R-:W-:Y:S04]  /*24260*/  STL [R1+0x398], R64 ;  /* 0x0003984001007387 */ /* 0x000fe80000100800 */
[----:B------:R1:W2:Y:S04]  /*24270*/  @P0 LDG.E.U16 R51, desc[UR20][R4.64] ;  /* 0x0000001404330981 */ /* 0x0002a8000c1e1500 */
[----:B------:R0:W-:Y:S01]  /*24280*/  STL [R1+0x3a0], R63 ;  /* 0x0003a03f01007387 */ /* 0x0001e20000100800 */
[----:B------:R-:W-:Y:S01]  /*24290*/  PRMT R50, RZ, 0x7610, R50 ;  /* 0x00007610ff327816 */ /* 0x000fe20000000032 */
[----:B-1----:R-:W-:-:S02]  /*242a0*/  @P0 IMAD.MOV.U32 R4, RZ, RZ, R62 ;  /* 0x000000ffff040224 */ /* 0x002fc400078e003e */
        /* <DEDUP_REMOVED lines=9> */
[----:B------:R-:W1:Y:S01]  /*24340*/  LDCU UR4, c[0x0][0x3b0] ;  /* 0x00007600ff0477ac */ /* 0x000e620008000800 */
[----:B0-----:R-:W-:-:S02]  /*24350*/  @P0 IMAD.MOV.U32 R4, RZ, RZ, R61 ;  /* 0x000000ffff040224 */ /* 0x001fc400078e003d */
[----:B------:R-:W-:Y:S01]  /*24360*/  @P0 IMAD.MOV.U32 R5, RZ, RZ, R63 ;  /* 0x000000ffff050224 */ /* 0x000fe200078e003f */
[----:B----4-:R-:W-:Y:S01]  /*24370*/  LEA R61, P3, R6, R72, 0x1 ;  /* 0x00000048063d7211 */ /* 0x010fe200078608ff */
[----:B------:R0:W-:Y:S04]  /*24380*/  STL [R1+0x3a8], R63 ;  /* 0x0003a83f01007387 */ /* 0x0001e80000100800 */
[----:B------:R4:W2:Y:S01]  /*24390*/  @P0 LDG.E.U16 R50, desc[UR20][R4.64] ;  /* 0x0000001404320981 */ /* 0x0008a2000c1e1500 */
[----:B------:R-:W-:-:S03]  /*243a0*/  PRMT R49, RZ, 0x7610, R49 ;  /* 0x00007610ff317816 */ /* 0x000fc60000000031 */
[----:B------:R1:W-:Y:S01]  /*243b0*/  STL [R1+0x3b4], R62 ;  /* 0x0003b43e01007387 */ /* 0x0003e20000100800 */
[----:B0-----:R-:W-:Y:S01]  /*243c0*/  LEA.HI.X.SX32 R63, R6, R69, 0x1, P3 ;  /* 0x00000045063f7211 */ /* 0x001fe200018f0eff */
[----:B----4-:R-:W-:Y:S02]  /*243d0*/  @P0 IMAD.MOV.U32 R4, RZ, RZ, R62 ;  /* 0x000000ffff040224 */ /* 0x010fe400078e003e */
[----:B------:R-:W-:Y:S01]  /*243e0*/  @P0 IMAD.MOV.U32 R5, RZ, RZ, R64 ;  /* 0x000000ffff050224 */ /* 0x000fe200078e0040 */
[----:B------:R-:W-:Y:S01]  /*243f0*/  STL [R1+0x3bc], R61 ;  /* 0x0003bc3d01007387 */ /* 0x000fe20000100800 */
[----:B-1----:R-:W-:Y:S01]  /*24400*/  LEA R62, P1, R7, R72, 0x1 ;  /* 0x00000048073e7211 */ /* 0x002fe200078208ff */
[----:B------:R-:W-:Y:S01]  /*24410*/  IMAD R6, R43, UR5, RZ ;  /* 0x000000052b067c24 */ /* 0x000fe2000f8e02ff */
[----:B------:R-:W0:Y:S01]  /*24420*/  LDCU UR5, c[0x0][0x3b0] ;  /* 0x00007600ff0577ac */ /* 0x000e220008000800 */
[----:B------:R-:W-:Y:S04]  /*24430*/  STL [R1+0x3b0], R64 ;  /* 0x0003b04001007387 */ /* 0x000fe80000100800 */
[----:B------:R1:W4:Y:S04]  /*24440*/  @P0 LDG.E.U16 R21, desc[UR20][R4.64] ;  /* 0x0000001404150981 */ /* 0x000328000c1e1500 */
[----:B------:R0:W-:Y:S01]  /*24450*/  STL [R1+0x3b8], R63 ;  /* 0x0003b83f01007387 */ /* 0x0001e20000100800 */
        /* <DEDUP_REMOVED lines=52> */
[----:B------:R-:W-:Y:S01]  /*247a0*/  PRMT R17, RZ, 0x7610, R17 ;  /* 0x00007610ff117816 */ /* 0x000fe20000000011 */
[----:B------:R-:W-:Y:S01]  /*247b0*/  STL [R1+0x3e0], R64 ;  /* 0x0003e04001007387 */ /* 0x000fe20000100800 */
[----:B------:R-:W0:Y:S03]  /*247c0*/  LDCU UR11, c[0x0][0x3b0] ;  /* 0x00007600ff0b77ac */ /* 0x000e260008000800 */
[----:B------:R1:W2:Y:S04]  /*247d0*/  @P0 LDG.E.U16 R18, desc[UR20][R4.64] ;  /* 0x0000001404120981 */ /* 0x0002a8000c1e1500 */
[----:B------:R0:W-:Y:S01]  /*247e0*/  STL [R1+0x3e8], R63 ;  /* 0x0003e83f01007387 */ /* 0x0001e20000100800 */
[----:B-1----:R-:W-:-:S02]  /*247f0*/  @P0 IMAD.MOV.U32 R4, RZ, RZ, R61 ;  /* 0x000000ffff040224 */ /* 0x002fc400078e003d */
[----:B------:R-:W-:Y:S01]  /*24800*/  @P0 IMAD.MOV.U32 R5, RZ, RZ, R63 ;  /* 0x000000ffff050224 */ /* 0x000fe200078e003f */
[-C--:B0-----:R-:W-:Y:S01]  /*24810*/  LEA.HI.X.SX32 R63, R7, R69.reuse, 0x1, P1 ;  /* 0x00000045073f7211 */ /* 0x081fe200008f0eff */
[----:B------:R-:W-:Y:S01]  /*24820*/  IMAD R7, R36, UR4, RZ ;  /* 0x0000000424077c24 */ /* 0x000fe2000f8e02ff */
[C---:B------:R-:W-:Y:S02]  /*24830*/  LEA R61, P1, R6.reuse, R72, 0x1 ;  /* 0x00000048063d7211 */ /* 0x040fe400078208ff */
[----:B------:R0:W2:Y:S01]  /*24840*/  @P0 LDG.E.U16 R46, desc[UR20][R4.64] ;  /* 0x00000014042e0981 */ /* 0x0000a2000c1e1500 */
[----:B------:R-:W-:Y:S01]  /*24850*/  PRMT R45, RZ, 0x7610, R45 ;  /* 0x00007610ff2d7816 */ /* 0x000fe2000000002d */
[----:B------:R-:W1:Y:S02]  /*24860*/  LDCU UR4, c[0x0][0x3b0] ;  /* 0x00007600ff0477ac */ /* 0x000e640008000800 */
[----:B------:R0:W-:Y:S01]  /*24870*/  STL [R1+0x3f4], R62 ;  /* 0x0003f43e01007387 */ /* 0x0001e20000100800 */
[----:B------:R-:W-:Y:S01]  /*24880*/  LEA.HI.X.SX32 R64, R6, R69, 0x1, P1 ;  /* 0x0000004506407211 */ /* 0x000fe200008f0eff */
[----:B0-----:R-:W-:-:S02]  /*24890*/  @P0 IMAD.MOV.U32 R4, RZ, RZ, R62 ;  /* 0x000000ffff040224 */ /* 0x001fc400078e003e */
[----:B------:R0:W-:Y:S01]  /*248a0*/  STL [R1+0x3f0], R63 ;  /* 0x0003f03f01007387 */ /* 0x0001e20000100800 */
[----:B------:R-:W-:-:S03]  /*248b0*/  LEA R62, P3, R7, R72, 0x1 ;  /* 0x00000048073e7211 */ /* 0x000fc600078608ff */
[----:B------:R0:W-:Y:S04]  /*248c0*/  STL [R1+0x3fc], R61 ;  /* 0x0003fc3d01007387 */ /* 0x0001e80000100800 */
[----:B------:R0:W-:Y:S04]  /*248d0*/  STL [R1+0x404], R62 ;  /* 0x0004043e01007387 */ /* 0x0001e80000100800 */
[----:B------:R-:W-:Y:S04]  /*248e0*/  STL [R1+0x3f8], R64 ;  /* 0x0003f84001007387 */ /* 0x000fe80000100800 */
[----:B------:R-:W2:Y:S01]  /*248f0*/  LDL.LU R90, [R1+0xcc] ;  /* 0x0000cc00015a7983 */ /* 0x000ea20000300800 */
[----:B------:R-:W-:Y:S01]  /*24900*/  @P0 IMAD.MOV.U32 R5, RZ, RZ, R63 ;  /* 0x000000ffff050224 */ /* 0x000fe200078e003f */
[----:B0-----:R-:W-:Y:S01]  /*24910*/  LEA.HI.X.SX32 R63, R7, R69, 0x1, P3 ;  /* 0x00000045073f7211 */ /* 0x001fe200018f0eff */
[----:B------:R-:W-:Y:S01]  /*24920*/  IMAD R6, R35, UR5, RZ ;  /* 0x0000000523067c24 */ /* 0x000fe2000f8e02ff */
[----:B------:R-:W-:-:S02]  /*24930*/  PRMT R16, RZ, 0x7610, R16 ;  /* 0x00007610ff107816 */ /* 0x000fc40000000010 */
[----:B------:R0:W3:Y:S01]  /*24940*/  @P0 LDG.E.U16 R17, desc[UR20][R4.64] ;  /* 0x0000001404110981 */ /* 0x0000e2000c1e1500 */
[----:B------:R-:W-:Y:S01]  /*24950*/  IMAD R7, R34, UR7, RZ ;  /* 0x0000000722077c24 */ /* 0x000fe2000f8e02ff */
[----:B------:R-:W-:Y:S01]  /*24960*/  PRMT R44, RZ, 0x7610, R44 ;  /* 0x00007610ff2c7816 */ /* 0x000fe2000000002c */
[----:B------:R-:W2:Y:S01]  /*24970*/  LDCU UR5, c[0x0][0x3b0] ;  /* 0x00007600ff0577ac */ /* 0x000ea20008000800 */
[----:B------:R1:W-:Y:S01]  /*24980*/  STL [R1+0x400], R63 ;  /* 0x0004003f01007387 */ /* 0x0003e20000100800 */
[----:B------:R-:W-:Y:S01]  /*24990*/  PRMT R15, RZ, 0x7610, R15 ;  /* 0x00007610ff0f7816 */ /* 0x000fe2000000000f */
[----:B------:R-:W1:Y:S02]  /*249a0*/  LDCU UR7, c[0x0][0x3b0] ;  /* 0x00007600ff0777ac */ /* 0x000e640008000800 */
[----:B------:R-:W3:Y:S01]  /*249b0*/  LDL.LU R88, [R1+0xd0] ;  /* 0x0000d00001587983 */ /* 0x000ee20000300800 */
[----:B0-----:R-:W-:Y:S02]  /*249c0*/  @P0 IMAD.MOV.U32 R4, RZ, RZ, R61 ;  /* 0x000000ffff040224 */ /* 0x001fe400078e003d */
[----:B------:R-:W-:Y:S01]  /*249d0*/  @P0 IMAD.MOV.U32 R5, RZ, RZ, R64 ;  /* 0x000000ffff050224 */ /* 0x000fe200078e0040 */
[----:B------:R-:W-:-:S04]  /*249e0*/  LEA R61, P1, R6, R72, 0x1 ;  /* 0x00000048063d7211 */ /* 0x000fc800078208ff */
[----:B------:R0:W4:Y:S04]  /*249f0*/  @P0 LDG.E.U16 R45, desc[UR20][R4.64] ;  /* 0x00000014042d0981 */ /* 0x000128000c1e1500 */
[----:B------:R-:W-:Y:S01]  /*24a00*/  STL [R1+0x40c], R61 ;  /* 0x00040c3d01007387 */ /* 0x000fe20000100800 */
[----:B0-----:R-:W-:Y:S01]  /*24a10*/  @P0 IMAD.MOV.U32 R4, RZ, RZ, R62 ;  /* 0x000000ffff040224 */ /* 0x001fe200078e003e */
[-C--:B------:R-:W-:Y:S01]  /*24a20*/  LEA.HI.X.SX32 R62, R6, R69.reuse, 0x1, P1 ;  /* 0x00000045063e7211 */ /* 0x080fe200008f0eff */
[----:B------:R-:W-:Y:S02]  /*24a30*/  @P0 IMAD.MOV.U32 R5, RZ, RZ, R63 ;  /* 0x000000ffff050224 */ /* 0x000fe400078e003f */
[----:B------:R-:W-:Y:S02]  /*24a40*/  IMAD R6, R33, UR11, RZ ;  /* 0x0000000b21067c24 */ /* 0x000fe4000f8e02ff */
[----:B------:R0:W-:Y:S01]  /*24a50*/  STL [R1+0x408], R62 ;  /* 0x0004083e01007387 */ /* 0x0001e20000100800 */
[C---:B-1----:R-:W-:Y:S01]  /*24a60*/  LEA R63, P1, R7.reuse, R72, 0x1 ;  /* 0x00000048073f7211 */ /* 0x042fe200078208ff */
[----:B------:R-:W1:Y:S02]  /*24a70*/  LDCU UR11, c[0x0][0x3b0] ;  /* 0x00007600ff0b77ac */ /* 0x000e640008000800 */
[----:B------:R-:W1:Y:S01]  /*24a80*/  LDL.LU R89, [R1+0xe0] ;  /* 0x0000e00001597983 */ /* 0x000e620000300800 */
[----:B------:R-:W-:-:S03]  /*24a90*/  LEA.HI.X.SX32 R64, R7, R69, 0x1, P1 ;  /* 0x0000004507407211 */ /* 0x000fc600008f0eff */
[----:B------:R0:W4:Y:S02]  /*24aa0*/  @P0 LDG.E.U16 R16, desc[UR20][R4.64] ;  /* 0x0000001404100981 */ /* 0x000124000c1e1500 */
[----:B0-----:R-:W-:Y:S01]  /*24ab0*/  @P0 IMAD.MOV.U32 R5, RZ, RZ, R62 ;  /* 0x000000ffff050224 */ /* 0x001fe200078e003e */
[----:B------:R-:W-:Y:S01]  /*24ac0*/  LEA R62, P3, R6, R72, 0x1 ;  /* 0x00000048063e7211 */ /* 0x000fe200078608ff */
[----:B------:R-:W-:Y:S02]  /*24ad0*/  @P0 IMAD.MOV.U32 R4, RZ, RZ, R61 ;  /* 0x000000ffff040224 */ /* 0x000fe400078e003d */
[----:B------:R-:W4:Y:S04]  /*24ae0*/  LDL.LU R61, [R1+0xec] ;  /* 0x0000ec00013d7983 */ /* 0x000f280000300800 */
[----:B------:R0:W-:Y:S04]  /*24af0*/  STL [R1+0x414], R63 ;  /* 0x0004143f01007387 */ /* 0x0001e80000100800 */
[----:B------:R0:W4:Y:S04]  /*24b00*/  @P0 LDG.E.U16 R44, desc[UR20][R4.64] ;  /* 0x00000014042c0981 */ /* 0x000128000c1e1500 */
[----:B------:R-:W-:Y:S01]  /*24b10*/  STL [R1+0x41c], R62 ;  /* 0x00041c3e01007387 */ /* 0x000fe20000100800 */
[----:B------:R-:W-:Y:S01]  /*24b20*/  IMAD R7, R32, UR4, RZ ;  /* 0x0000000420077c24 */ /* 0x000fe2000f8e02ff */
[----:B------:R-:W-:Y:S01]  /*24b30*/  LEA.HI.X.SX32 R66, R6, R69, 0x1, P3 ;  /* 0x0000004506427211 */ /* 0x000fe200018f0eff */
[----:B------:R-:W4:Y:S01]  /*24b40*/  LDCU UR4, c[0x0][0x3b0] ;  /* 0x00007600ff0477ac */ /* 0x000f220008000800 */
[----:B------:R0:W-:Y:S02]  /*24b50*/  STL [R1+0x410], R64 ;  /* 0x0004104001007387 */ /* 0x0001e40000100800 */
[----:B0-----:R-:W-:-:S02]  /*24b60*/  @P0 IMAD.MOV.U32 R4, RZ, RZ, R63 ;  /* 0x000000ffff040224 */ /* 0x001fc400078e003f */
[----:B------:R-:W4:Y:S01]  /*24b70*/  LDL.LU R63, [R1+0xf0] ;  /* 0x0000f000013f7983 */ /* 0x000f220000300800 */
[----:B------:R-:W-:Y:S01]  /*24b80*/  @P0 IMAD.MOV.U32 R5, RZ, RZ, R64 ;  /* 0x000000ffff050224 */ /* 0x000fe200078e0040 */
[----:B------:R-:W-:Y:S02]  /*24b90*/  LEA R64, P1, R7, R72, 0x1 ;  /* 0x0000004807407211 */ /* 0x000fe400078208ff */
[----:B------:R0:W-:Y:S04]  /*24ba0*/  STL [R1+0x418], R66 ;  /* 0x0004184201007387 */ /* 0x0001e80000100800 */
[----:B------:R-:W-:Y:S01]  /*24bb0*/  STL [R1+0x424], R64 ;  /* 0x0004244001007387 */ /* 0x000fe20000100800 */
[----:B------:R-:W-:-:S03]  /*24bc0*/  PRMT R43, RZ, 0x7610, R43 ;  /* 0x00007610ff2b7816 */ /* 0x000fc6000000002b */
[----:B------:R0:W4:Y:S01]  /*24bd0*/  @P0 LDG.E.U16 R15, desc[UR20][R4.64] ;  /* 0x00000014040f0981 */ /* 0x000122000c1e1500 */
[----:B--2---:R-:W-:Y:S01]  /*24be0*/  IMAD R6, R90, UR5, RZ ;  /* 0x000000055a067c24 */ /* 0x004fe2000f8e02ff */
[----:B------:R-:W-:Y:S02]  /*24bf0*/  PRMT R14, RZ, 0x7610, R14 ;  /* 0x00007610ff0e7816 */ /* 0x000fe4000000000e */
[----:B------:R-:W2:Y:S01]  /*24c00*/  LDL.LU R90, [R1+0xf4] ;  /* 0x0000f400015a7983 */ /* 0x000ea20000300800 */
[----:B0-----:R-:W-:Y:S01]  /*24c10*/  @P0 IMAD.MOV.U32 R4, RZ, RZ, R62 ;  /* 0x000000ffff040224 */ /* 0x001fe200078e003e */
[----:B------:R-:W4:Y:S01]  /*24c20*/  LDCU UR5, c[0x0][0x3b0] ;  /* 0x00007600ff0577ac */ /* 0x000f220008000800 */
[----:B------:R-:W-:-:S05]  /*24c30*/  @P0 IMAD.MOV.U32 R5, RZ, RZ, R66 ;  /* 0x000000ffff050224 */ /* 0x000fca00078e0042 */
[----:B------:R0:W2:Y:S02]  /*24c40*/  @P0 LDG.E.U16 R43, desc[UR20][R4.64] ;  /* 0x00000014042b0981 */ /* 0x0000a4000c1e1500 */
[-C--:B0-----:R-:W-:Y:S01]  /*24c50*/  LEA.HI.X.SX32 R4, R7, R69.reuse, 0x1, P1 ;  /* 0x0000004507047211 */ /* 0x081fe200008f0eff */
[----:B---3--:R-:W-:Y:S01]  /*24c60*/  IMAD R7, R88, UR7, RZ ;  /* 0x0000000758077c24 */ /* 0x008fe2000f8e02ff */
[CC--:B------:R-:W-:Y:S01]  /*24c70*/  LEA R62, P1, R6.reuse, R72.reuse, 0x1 ;  /* 0x00000048063e7211 */ /* 0x0c0fe200078208ff */
[----:B------:R-:W2:Y:S02]  /*24c80*/  LDCU UR7, c[0x0][0x3b0] ;  /* 0x00007600ff0777ac */ /* 0x000ea40008000800 */
[----:B------:R0:W-:Y:S01]  /*24c90*/  STL [R1+0x420], R4 ;  /* 0x0004200401007387 */ /* 0x0001e20000100800 */
[----:B------:R-:W-:Y:S01]  /*24ca0*/  @P0 IMAD.MOV.U32 R5, RZ, RZ, R4 ;  /* 0x000000ffff050224 */ /* 0x000fe200078e0004 */
[----:B------:R-:W-:Y:S02]  /*24cb0*/  LEA.HI.X.SX32 R66, R6, R69, 0x1, P1 ;  /* 0x0000004506427211 */ /* 0x000fe400008f0eff */
[----:B------:R-:W-:Y:S01]  /*24cc0*/  PRMT R42, RZ, 0x7610, R42 ;  /* 0x00007610ff2a7816 */ /* 0x000fe2000000002a */
[----:B0-----:R-:W-:Y:S01]  /*24cd0*/  @P0 IMAD.MOV.U32 R4, RZ, RZ, R64 ;  /* 0x000000ffff040224 */ /* 0x001fe200078e0040 */
[----:B------:R-:W-:-:S04]  /*24ce0*/  LEA R64, P3, R7, R72, 0x1 ;  /* 0x0000004807407211 */ /* 0x000fc800078608ff */
[----:B------:R0:W3:Y:S01]  /*24cf0*/  @P0 LDG.E.U16 R14, desc[UR20][R4.64] ;  /* 0x00000014040e0981 */ /* 0x0000e2000c1e1500 */
[----:B------:R-:W-:Y:S01]  /*24d00*/  LEA.HI.X.SX32 R7, R7, R69, 0x1, P3 ;  /* 0x0000004507077211 */ /* 0x000fe200018f0eff */
[----:B-1----:R-:W-:Y:S01]  /*24d10*/  IMAD R6, R89, UR11, RZ ;  /* 0x0000000b59067c24 */ /* 0x002fe2000f8e02ff */
[----:B------:R-:W-:Y:S01]  /*24d20*/  PRMT R13, RZ, 0x7610, R13 ;  /* 0x00007610ff0d7816 */ /* 0x000fe2000000000d */
[----:B------:R1:W-:Y:S01]  /*24d30*/  STL [R1+0x42c], R62 ;  /* 0x00042c3e01007387 */ /* 0x0003e20000100800 */
[----:B------:R-:W4:Y:S01]  /*24d40*/  LDCU UR11, c[0x0][0x3b0] ;  /* 0x00007600ff0b77ac */ /* 0x000f220008000800 */
[----:B0-----:R-:W-:Y:S02]  /*24d50*/  @P0 IMAD.MOV.U32 R4, RZ, RZ, R62 ;  /* 0x000000ffff040224 */ /* 0x001fe400078e003e */
[----:B------:R-:W-:-:S05]  /*24d60*/  @P0 IMAD.MOV.U32 R5, RZ, RZ, R66 ;  /* 0x000000ffff050224 */ /* 0x000fca00078e0042 */
[----:B------:R0:W3:Y:S01]  /*24d70*/  @P0 LDG.E.U16 R42, desc[UR20][R4.64] ;  /* 0x00000014042a0981 */ /* 0x0000e2000c1e1500 */
[----:B-1----:R-:W-:-:S03]  /*24d80*/  LEA R62, P1, R6, R72, 0x1 ;  /* 0x00000048063e7211 */ /* 0x002fc600078208ff */
[----:B------:R-:W-:Y:S01]  /*24d90*/  STL [R1+0x434], R64 ;  /* 0x0004344001007387 */ /* 0x000fe20000100800 */
[----:B0-----:R-:W-:Y:S02]  /*24da0*/  @P0 IMAD.MOV.U32 R4, RZ, RZ, R64 ;  /* 0x000000ffff040224 */ /* 0x001fe400078e0040 */
[----:B------:R-:W-:Y:S01]  /*24db0*/  @P0 IMAD.MOV.U32 R5, RZ, RZ, R7 ;  /* 0x000000ffff050224 */ /* 0x000fe200078e0007 */
[----:B------:R-:W-:Y:S04]  /*24dc0*/  STL [R1+0x428], R66 ;  /* 0x0004284201007387 */ /* 0x000fe80000100800 */
[----:B------:R0:W3:Y:S04]  /*24dd0*/  @P0 LDG.E.U16 R13, desc[UR20][R4.64] ;  /* 0x00000014040d0981 */ /* 0x0000e8000c1e1500 */
[----:B------:R1:W-:Y:S01]  /*24de0*/  STL [R1+0x430], R7 ;  /* 0x0004300701007387 */ /* 0x0003e20000100800 */
[----:B0-----:R-:W-:Y:S01]  /*24df0*/  LEA.HI.X.SX32 R4, R6, R69, 0x1, P1 ;  /* 0x0000004506047211 */ /* 0x001fe200008f0eff */
[----:B----4-:R-:W-:-:S02]  /*24e00*/  IMAD R6, R63, UR5, RZ ;  /* 0x000000053f067c24 */ /* 0x010fc4000f8e02ff */
[----:B-1----:R-:W-:Y:S01]  /*24e10*/  IMAD R7, R61, UR4, RZ ;  /* 0x000000043d077c24 */ /* 0x002fe2000f8e02ff */
[----:B------:R-:W-:Y:S01]  /*24e20*/  STL [R1+0x43c], R62 ;  /* 0x00043c3e01007387 */ /* 0x000fe20000100800 */
[----:B------:R-:W-:Y:S01]  /*24e30*/  @P0 IMAD.MOV.U32 R5, RZ, RZ, R4 ;  /* 0x000000ffff050224 */ /* 0x000fe200078e0004 */
[----:B------:R-:W-:Y:S01]  /*24e40*/  PRMT R41, RZ, 0x7610, R41 ;  /* 0x00007610ff297816 */ /* 0x000fe20000000029 */
[----:B------:R-:W0:Y:S01]  /*24e50*/  LDCU UR4, c[0x0][0x3b0] ;  /* 0x00007600ff0477ac */ /* 0x000e220008000800 */
[----:B------:R1:W-:Y:S01]  /*24e60*/  STL [R1+0x438], R4 ;  /* 0x0004380401007387 */ /* 0x0003e20000100800 */
[CC--:B------:R-:W-:Y:S02]  /*24e70*/  LEA R61, P1, R7.reuse, R72.reuse, 0x1 ;  /* 0x00000048073d7211 */ /* 0x0c0fe400078208ff */
[----:B------:R-:W-:Y:S01]  /*24e80*/  PRMT R12, RZ, 0x7610, R12 ;  /* 0x00007610ff0c7816 */ /* 0x000fe2000000000c */
[----:B------:R-:W4:Y:S01]  /*24e90*/  LDCU UR5, c[0x0][0x3b0] ;  /* 0x00007600ff0577ac */ /* 0x000f220008000800 */
[-C--:B------:R-:W-:Y:S01]  /*24ea0*/  LEA.HI.X.SX32 R63, R7, R69.reuse, 0x1, P1 ;  /* 0x00000045073f7211 */ /* 0x080fe200008f0eff */
[----:B-1----:R-:W-:Y:S01]  /*24eb0*/  @P0 IMAD.MOV.U32 R4, RZ, RZ, R62 ;  /* 0x000000ffff040224 */ /* 0x002fe200078e003e */
[C---:B------:R-:W-:Y:S01]  /*24ec0*/  LEA R62, P3, R6.reuse, R72, 0x1 ;  /* 0x00000048063e7211 */ /* 0x040fe200078608ff */
[----:B------:R-:W-:Y:S03]  /*24ed0*/  STL [R1+0x444], R61 ;  /* 0x0004443d01007387 */ /* 0x000fe60000100800 */
[----:B------:R-:W-:Y:S01]  /*24ee0*/  LEA.HI.X.SX32 R6, R6, R69, 0x1, P3 ;  /* 0x0000004506067211 */ /* 0x000fe200018f0eff */
[----:B------:R-:W-:Y:S04]  /*24ef0*/  STL [R1+0x44c], R62 ;  /* 0x00044c3e01007387 */ /* 0x000fe80000100800 */
[----:B------:R-:W-:Y:S04]  /*24f00*/  STL [R1+0x440], R63 ;  /* 0x0004403f01007387 */ /* 0x000fe80000100800 */
[----:B------:R1:W3:Y:S04]  /*24f10*/  @P0 LDG.E.U16 R41, desc[UR20][R4.64] ;  /* 0x0000001404290981 */ /* 0x0002e8000c1e1500 */
[----:B------:R0:W-:Y:S01]  /*24f20*/  STL [R1+0x448], R6 ;  /* 0x0004480601007387 */ /* 0x0001e20000100800 */
[----:B------:R-:W-:Y:S01]  /*24f30*/  PRMT R40, RZ, 0x7610, R40 ;  /* 0x00007610ff287816 */ /* 0x000fe20000000028 */
[----:B-1----:R-:W-:-:S02]  /*24f40*/  @P0 IMAD.MOV.U32 R4, RZ, RZ, R61 ;  /* 0x000000ffff040224 */ /* 0x002fc400078e003d */
[----:B------:R-:W-:Y:S01]  /*24f50*/  @P0 IMAD.MOV.U32 R5, RZ, RZ, R63 ;  /* 0x000000ffff050224 */ /* 0x000fe200078e003f */
[----:B------:R-:W-:-:S04]  /*24f60*/  PRMT R8, RZ, 0x7610, R8 ;  /* 0x00007610ff087816 */ /* 0x000fc80000000008 */
[----:B------:R1:W3:Y:S04]  /*24f70*/  @P0 LDG.E.U16 R12, desc[UR20][R4.64] ;  /* 0x00000014040c0981 */ /* 0x0002e8000c1e1500 */
[----:B------:R0:W3:Y:S01]  /*24f80*/  @P0 LDG.E.U16 R8, desc[UR20][R10.64] ;  /* 0x000000140a080981 */ /* 0x0000e2000c1e1500 */
[----:B-1----:R-:W-:Y:S02]  /*24f90*/  @P0 IMAD.MOV.U32 R4, RZ, RZ, R62 ;  /* 0x000000ffff040224 */ /* 0x002fe400078e003e */
[----:B------:R-:W-:Y:S02]  /*24fa0*/  @P0 IMAD.MOV.U32 R5, RZ, RZ, R6 ;  /* 0x000000ffff050224 */ /* 0x000fe400078e0006 */
[----:B0-----:R-:W-:Y:S01]  /*24fb0*/  IMAD R6, R29, UR11, RZ ;  /* 0x0000000b1d067c24 */ /* 0x001fe2000f8e02ff */
[----:B------:R-:W-:Y:S01]  /*24fc0*/  PRMT R11, RZ, 0x7610, R11 ;  /* 0x00007610ff0b7816 */ /* 0x000fe2000000000b */
[----:B------:R-:W0:Y:S01]  /*24fd0*/  LDCU UR11, c[0x0][0x3b0] ;  /* 0x00007600ff0b77ac */ /* 0x000e220008000800 */
[----:B------:R1:W3:Y:S01]  /*24fe0*/  @P0 LDG.E.U16 R40, desc[UR20][R4.64] ;  /* 0x0000001404280981 */ /* 0x0002e2000c1e1500 */
[----:B--2---:R-:W-:Y:S01]  /*24ff0*/  IMAD R7, R90, UR7, RZ ;  /* 0x000000075a077c24 */ /* 0x004fe2000f8e02ff */
[----:B------:R-:W2:Y:S02]  /*25000*/  LDCU UR7, c[0x0][0x3b0] ;  /* 0x00007600ff0777ac */ /* 0x000ea40008000800 */
[----:B------:R-:W0:Y:S02]  /*25010*/  LDL.LU R90, [R1+0x110] ;  /* 0x00011000015a7983 */ /* 0x000e240000300800 */
[----:B------:R-:W-:-:S04]  /*25020*/  LEA R61, P1, R7, R72, 0x1 ;  /* 0x00000048073d7211 */ /* 0x000fc800078208ff */
[-C--:B------:R-:W-:Y:S01]  /*25030*/  LEA.HI.X.SX32 R63, R7, R69.reuse, 0x1, P1 ;  /* 0x00000045073f7211 */ /* 0x080fe200008f0eff */
[----:B------:R2:W-:Y:S01]  /*25040*/  STL [R1+0x454], R61 ;  /* 0x0004543d01007387 */ /* 0x0005e20000100800 */
[----:B------:R-:W-:Y:S01]  /*25050*/  IMAD R7, R28, UR4, RZ ;  /* 0x000000041c077c24 */ /* 0x000fe2000f8e02ff */
[CC--:B------:R-:W-:Y:S01]  /*25060*/  LEA R62, P1, R6.reuse, R72.reuse, 0x1 ;  /* 0x00000048063e7211 */ /* 0x0c0fe200078208ff */
[----:B-1----:R-:W-:Y:S01]  /*25070*/  @P0 IMAD.MOV.U32 R4, RZ, RZ, R61 ;  /* 0x000000ffff040224 */ /* 0x002fe200078e003d */
[----:B------:R1:W-:Y:S01]  /*25080*/  STL [R1+0x450], R63 ;  /* 0x0004503f01007387 */ /* 0x0003e20000100800 */
[----:B------:R-:W-:Y:S01]  /*25090*/  @P0 IMAD.MOV.U32 R5, RZ, RZ, R63 ;  /* 0x000000ffff050224 */ /* 0x000fe200078e003f */
[----:B------:R-:W-:Y:S01]  /*250a0*/  LEA R28, P3, R7, R72, 0x1 ;  /* 0x00000048071c7211 */ /* 0x000fe200078608ff */
[----:B------:R-:W0:Y:S01]  /*250b0*/  LDCU UR4, c[0x0][0x3b0] ;  /* 0x00007600ff0477ac */ /* 0x000e220008000800 */
[----:B--2---:R-:W2:Y:S01]  /*250c0*/  LDL.LU R61, [R1+0x120] ;  /* 0x00012000013d7983 */ /* 0x004ea20000300800 */
[----:B-1----:R-:W-:-:S03]  /*250d0*/  LEA.HI.X.SX32 R63, R6, R69, 0x1, P1 ;  /* 0x00000045063f7211 */ /* 0x002fc600008f0eff */
[----:B------:R-:W-:Y:S04]  /*250e0*/  STL [R1+0x45c], R62 ;  /* 0x00045c3e01007387 */ /* 0x000fe80000100800 */
[----:B------:R1:W3:Y:S04]  /*250f0*/  @P0 LDG.E.U16 R11, desc[UR20][R4.64] ;  /* 0x00000014040b0981 */ /* 0x0002e8000c1e1500 */
[----:B------:R-:W-:Y:S04]  /*25100*/  STL [R1+0x464], R28 ;  /* 0x0004641c01007387 */ /* 0x000fe80000100800 */
[----:B------:R4:W-:Y:S01]  /*25110*/  STL [R1+0x458], R63 ;  /* 0x0004583f01007387 */ /* 0x0009e20000100800 */
[----:B-1----:R-:W-:-:S03]  /*25120*/  @P0 IMAD.MOV.U32 R5, RZ, RZ, R63 ;  /* 0x000000ffff050224 */ /* 0x002fc600078e003f */
[----:B----4-:R-:W4:Y:S01]  /*25130*/  LDL.LU R63, [R1+0x130] ;  /* 0x00013000013f7983 */ /* 0x010f220000300800 */
[----:B------:R-:W-:Y:S01]  /*25140*/  LEA.HI.X.SX32 R29, R7, R69, 0x1, P3 ;  /* 0x00000045071d7211 */ /* 0x000fe200018f0eff */
[----:B------:R-:W-:Y:S01]  /*25150*/  IMAD R6, R27, UR5, RZ ;  /* 0x000000051b067c24 */ /* 0x000fe2000f8e02ff */
[----:B------:R-:W-:Y:S01]  /*25160*/  PRMT R39, RZ, 0x7610, R39 ;  /* 0x00007610ff277816 */ /* 0x000fe20000000027 */
[----:B------:R-:W-:Y:S01]  /*25170*/  @P0 IMAD.MOV.U32 R4, RZ, RZ, R62 ;  /* 0x000000ffff040224 */ /* 0x000fe200078e003e */
[----:B------:R-:W-:Y:S01]  /*25180*/  PRMT R10, RZ, 0x7610, R10 ;  /* 0x00007610ff0a7816 */ /* 0x000fe2000000000a */
[----:B------:R-:W-:Y:S01]  /*25190*/  STL [R1+0x460], R29 ;  /* 0x0004601d01007387 */ /* 0x000fe20000100800 */
[----:B------:R-:W-:Y:S01]  /*251a0*/  LEA R27, P1, R6, R72, 0x1 ;  /* 0x00000048061b7211 */ /* 0x000fe200078208ff */
[----:B------:R-:W-:Y:S01]  /*251b0*/  IMAD R7, R26, UR7, RZ ;  /* 0x000000071a077c24 */ /* 0x000fe2000f8e02ff */
[----:B------:R-:W4:Y:S01]  /*251c0*/  LDCU UR5, c[0x0][0x3b0] ;  /* 0x00007600ff0577ac */ /* 0x000f220008000800 */
[----:B------:R-:W3:Y:S01]  /*251d0*/  LDL.LU R88, [R1+0x138] ;  /* 0x0001380001587983 */ /* 0x000ee20000300800 */
[----:B------:R-:W-:-:S02]  /*251e0*/  PRMT R38, RZ, 0x7610, R38 ;  /* 0x00007610ff267816 */ /* 0x000fc40000000026 */
[----:B------:R-:W-:Y:S01]  /*251f0*/  PRMT R9, RZ, 0x7610, R9 ;  /* 0x00007610ff097816 */ /* 0x000fe20000000009 */
[----:B------:R1:W3:Y:S01]  /*25200*/  @P0 LDG.E.U16 R39, desc[UR20][R4.64] ;  /* 0x0000001404270981 */ /* 0x0002e2000c1e1500 */
[----:B------:R-:W0:Y:S03]  /*25210*/  LDCU UR7, c[0x0][0x3b0] ;  /* 0x00007600ff0777ac */ /* 0x000e260008000800 */
[----:B------:R-:W-:Y:S01]  /*25220*/  STL [R1+0x46c], R27 ;  /* 0x00046c1b01007387 */ /* 0x000fe20000100800 */
[----:B-1----:R-:W-:Y:S01]  /*25230*/  @P0 IMAD.MOV.U32 R4, RZ, RZ, R28 ;  /* 0x000000ffff040224 */ /* 0x002fe200078e001c */
[----:B------:R-:W-:Y:S01]  /*25240*/  LEA.HI.X.SX32 R28, R6, R69, 0x1, P1 ;  /* 0x00000045061c7211 */ /* 0x000fe200008f0eff */
[----:B------:R-:W-:Y:S01]  /*25250*/  @P0 IMAD.MOV.U32 R5, RZ, RZ, R29 ;  /* 0x000000ffff050224 */ /* 0x000fe200078e001d */
[----:B------:R-:W-:-:S03]  /*25260*/  LEA R26, P1, R7, R72, 0x1 ;  /* 0x00000048071a7211 */ /* 0x000fc600078208ff */
[----:B------:R1:W-:Y:S04]  /*25270*/  STL [R1+0x468], R28 ;  /* 0x0004681c01007387 */ /* 0x0003e80000100800 */
[----:B------:R1:W3:Y:S04]  /*25280*/  @P0 LDG.E.U16 R10, desc[UR20][R4.64] ;  /* 0x00000014040a0981 */ /* 0x0002e8000c1e1500 */
[----:B------:R-:W3:Y:S01]  /*25290*/  LDL.LU R89, [R1+0x144] ;  /* 0x0001440001597983 */ /* 0x000ee20000300800 */
[----:B-1----:R-:W-:Y:S02]  /*252a0*/  @P0 IMAD.MOV.U32 R4, RZ, RZ, R27 ;  /* 0x000000ffff040224 */ /* 0x002fe400078e001b */
[----:B------:R-:W-:Y:S01]  /*252b0*/  @P0 IMAD.MOV.U32 R5, RZ, RZ, R28 ;  /* 0x000000ffff050224 */ /* 0x000fe200078e001c */
[----:B------:R-:W-:Y:S01]  /*252c0*/  LEA.HI.X.SX32 R28, R7, R69, 0x1, P1 ;  /* 0x00000045071c7211 */ /* 0x000fe200008f0eff */
[----:B------:R1:W-:Y:S04]  /*252d0*/  STL [R1+0x474], R26 ;  /* 0x0004741a01007387 */ /* 0x0003e80000100800 */
[----:B------:R1:W3:Y:S02]  /*252e0*/  @P0 LDG.E.U16 R38, desc[UR20][R4.64] ;  /* 0x0000001404260981 */ /* 0x0002e4000c1e1500 */
[----:B-1----:R-:W-:-:S02]  /*252f0*/  @P0 IMAD.MOV.U32 R4, RZ, RZ, R26 ;  /* 0x000000ffff040224 */ /* 0x002fc400078e001a */
[----:B------:R-:W-:-:S05]  /*25300*/  @P0 IMAD.MOV.U32 R5, RZ, RZ, R28 ;  /* 0x000000ffff050224 */ /* 0x000fca00078e001c */
[----:B------:R1:W3:Y:S01]  /*25310*/  @P0 LDG.E.U16 R9, desc[UR20][R4.64] ;  /* 0x0000001404090981 */ /* 0x0002e2000c1e1500 */
[----:B0-----:R-:W-:Y:S01]  /*25320*/  IMAD R6, R90, UR11, RZ ;  /* 0x0000000b5a067c24 */ /* 0x001fe2000f8e02ff */
[----:B------:R-:W-:Y:S01]  /*25330*/  PRMT R37, RZ, 0x7610, R37 ;  /* 0x00007610ff257816 */ /* 0x000fe20000000025 */
[----:B------:R-:W0:Y:S03]  /*25340*/  LDCU UR11, c[0x0][0x3b0] ;  /* 0x00007600ff0b77ac */ /* 0x000e260008000800 */
[----:B------:R-:W-:-:S05]  /*25350*/  LEA R27, P3, R6, R72, 0x1 ;  /* 0x00000048061b7211 */ /* 0x000fca00078608ff */
[----:B------:R-:W-:Y:S04]  /*25360*/  STL [R1+0x47c], R27 ;  /* 0x00047c1b01007387 */ /* 0x000fe80000100800 */
[----:B------:R-:W-:Y:S04]  /*25370*/  STL [R1+0x470], R28 ;  /* 0x0004701c01007387 */ /* 0x000fe80000100800 */
[----:B------:R-:W3:Y:S01]  /*25380*/  LDL.LU R90, [R1+0x154] ;  /* 0x00015400015a7983 */ /* 0x000ee20000300800 */
[----:B--2---:R-:W-:Y:S01]  /*25390*/  IMAD R7, R61, UR4, RZ ;  /* 0x000000043d077c24 */ /* 0x004fe2000f8e02ff */
[-C--:B------:R-:W-:Y:S01]  /*253a0*/  LEA.HI.X.SX32 R6, R6, R69.reuse, 0x1, P3 ;  /* 0x0000004506067211 */ /* 0x080fe200018f0eff */
[----:B-1----:R-:W-:Y:S01]  /*253b0*/  @P0 IMAD.MOV.U32 R4, RZ, RZ, R27 ;  /* 0x000000ffff040224 */ /* 0x002fe200078e001b */
[----:B------:R-:W2:Y:S01]  /*253c0*/  LDL.LU R61, [R1+0x158] ;  /* 0x00015800013d7983 */ /* 0x000ea20000300800 */
[----:B------:R-:W1:Y:S01]  /*253d0*/  LDCU UR4, c[0x0][0x3b0] ;  /* 0x00007600ff0477ac */ /* 0x000e620008000800 */
[----:B------:R-:W-:Y:S01]  /*253e0*/  LEA R26, P1, R7, R72, 0x1 ;  /* 0x00000048071a7211 */ /* 0x000fe200078208ff */
[----:B------:R-:W-:Y:S01]  /*253f0*/  @P0 IMAD.MOV.U32 R5, RZ, RZ, R6 ;  /* 0x000000ffff050224 */ /* 0x000fe200078e0006 */
[----:B------:R4:W-:Y:S04]  /*25400*/  STL [R1+0x478], R6 ;  /* 0x0004780601007387 */ /* 0x0009e80000100800 */
[----:B------:R-:W-:Y:S04]  /*25410*/  STL [R1+0x484], R26 ;  /* 0x0004841a01007387 */ /* 0x000fe80000100800 */
[----:B------:R0:W2:Y:S01]  /*25420*/  @P0 LDG.E.U16 R37, desc[UR20][R4.64] ;  /* 0x0000001404250981 */ /* 0x0000a2000c1e1500 */
[----:B----4-:R-:W-:Y:S01]  /*25430*/  IMAD R6, R63, UR5, RZ ;  /* 0x000000053f067c24 */ /* 0x010fe2000f8e02ff */
[----:B0-----:R-:W-:-:S02]  /*25440*/  LEA.HI.X.SX32 R4, R7, R69, 0x1, P1 ;  /* 0x0000004507047211 */ /* 0x001fc400008f0eff */
[----:B------:R-:W4:Y:S01]  /*25450*/  LDL.LU R63, [R1+0x15c] ;  /* 0x00015c00013f7983 */ /* 0x000f220000300800 */
[----:B------:R-:W2:Y:S01]  /*25460*/  LDCU UR5, c[0x0][0x3b0] ;  /* 0x00007600ff0577ac */ /* 0x000ea20008000800 */
[-C--:B------:R-:W-:Y:S02]  /*25470*/  LEA R28, P1, R6, R72.reuse, 0x1 ;  /* 0x00000048061c7211 */ /* 0x080fe400078208ff */
[----:B---3--:R0:W-:Y:S01]  /*25480*/  STS.U16 [R91+UR9+0x1b00], R8 ;  /* 0x001b00085b007988 */ /* 0x0081e20008000409 */
[----:B------:R-:W-:Y:S02]  /*25490*/  @P0 IMAD.MOV.U32 R5, RZ, RZ, R4 ;  /* 0x000000ffff050224 */ /* 0x000fe400078e0004 */
[----:B------:R-:W-:Y:S01]  /*254a0*/  IMAD R7, R88, UR7, RZ ;  /* 0x0000000758077c24 */ /* 0x000fe2000f8e02ff */
[----:B------:R3:W-:Y:S01]  /*254b0*/  STL [R1+0x480], R4 ;  /* 0x0004800401007387 */ /* 0x0007e20000100800 */
[----:B------:R-:W-:Y:S01]  /*254c0*/  LEA.HI.X.SX32 R29, R6, R69, 0x1, P1 ;  /* 0x00000045061d7211 */ /* 0x000fe200008f0eff */
[----:B------:R-:W4:Y:S01]  /*254d0*/  LDCU UR7, c[0x0][0x3b0] ;  /* 0x00007600ff0777ac */ /* 0x000f220008000800 */
[----:B0-----:R-:W-:Y:S01]  /*254e0*/  PRMT R8, RZ, 0x7610, R8 ;  /* 0x00007610ff087816 */ /* 0x001fe20000000008 */
[----:B---3--:R-:W-:Y:S01]  /*254f0*/  @P0 IMAD.MOV.U32 R4, RZ, RZ, R26 ;  /* 0x000000ffff040224 */ /* 0x008fe200078e001a */
[----:B------:R-:W-:-:S02]  /*25500*/  LEA R26, P3, R7, R72, 0x1 ;  /* 0x00000048071a7211 */ /* 0x000fc400078608ff */
[----:B------:R-:W-:Y:S02]  /*25510*/  PRMT R36, RZ, 0x7610, R36 ;  /* 0x00007610ff247816 */ /* 0x000fe40000000024 */
[----:B------:R0:W3:Y:S01]  /*25520*/  @P0 LDG.E.U16 R8, desc[UR20][R4.64] ;  /* 0x0000001404080981 */ /* 0x0000e2000c1e1500 */
[----:B------:R-:W-:Y:S02]  /*25530*/  LEA.HI.X.SX32 R27, R7, R69, 0x1, P3 ;  /* 0x00000045071b7211 */ /* 0x000fe400018f0eff */
[----:B------:R-:W-:Y:S01]  /*25540*/  PRMT R7, RZ, 0x7610, R7 ;  /* 0x00007610ff077816 */ /* 0x000fe20000000007 */
[----:B0-----:R-:W-:Y:S02]  /*25550*/  @P0 IMAD.MOV.U32 R4, RZ, RZ, R28 ;  /* 0x000000ffff040224 */ /* 0x001fe400078e001c */
[----:B------:R-:W-:Y:S02]  /*25560*/  @P0 IMAD.MOV.U32 R5, RZ, RZ, R29 ;  /* 0x000000ffff050224 */ /* 0x000fe400078e001d */
[----:B------:R-:W-:Y:S01]  /*25570*/  IMAD R6, R89, UR11, RZ ;  /* 0x0000000b59067c24 */ /* 0x000fe2000f8e02ff */
[----:B------:R0:W-:Y:S01]  /*25580*/  STL [R1+0x48c], R28 ;  /* 0x00048c1c01007387 */ /* 0x0001e20000100800 */
[----:B------:R-:W1:Y:S03]  /*25590*/  LDCU UR11, c[0x0][0x3b0] ;  /* 0x00007600ff0b77ac */ /* 0x000e660008000800 */
[----:B------:R0:W3:Y:S02]  /*255a0*/  @P0 LDG.E.U16 R36, desc[UR20][R4.64] ;  /* 0x0000001404240981 */ /* 0x0000e4000c1e1500 */
[----:B0-----:R-:W-:Y:S01]  /*255b0*/  LEA R28, P1, R6, R72, 0x1 ;  /* 0x00000048061c7211 */ /* 0x001fe200078208ff */
[----:B------:R-:W-:-:S02]  /*255c0*/  @P0 IMAD.MOV.U32 R4, RZ, RZ, R26 ;  /* 0x000000ffff040224 */ /* 0x000fc400078e001a */
[----:B------:R-:W-:Y:S01]  /*255d0*/  @P0 IMAD.MOV.U32 R5, RZ, RZ, R27 ;  /* 0x000000ffff050224 */ /* 0x000fe200078e001b */
[----:B------:R-:W-:Y:S04]  /*255e0*/  STL [R1+0x494], R26 ;  /* 0x0004941a01007387 */ /* 0x000fe80000100800 */
[----:B------:R0:W3:Y:S04]  /*255f0*/  @P0 LDG.E.U16 R7, desc[UR20][R4.64] ;  /* 0x0000001404070981 */ /* 0x0000e8000c1e1500 */
[----:B------:R-:W-:Y:S01]  /*25600*/  STL [R1+0x488], R29 ;  /* 0x0004881d01007387 */ /* 0x000fe20000100800 */
[----:B------:R-:W-:-:S03]  /*25610*/  PRMT R35, RZ, 0x7610, R35 ;  /* 0x00007610ff237816 */ /* 0x000fc60000000023 */
[----:B------:R-:W-:Y:S01]  /*25620*/  STL [R1+0x490], R27 ;  /* 0x0004901b01007387 */ /* 0x000fe20000100800 */
[----:B0-----:R-:W-:-:S03]  /*25630*/  LEA.HI.X.SX32 R4, R6, R69, 0x1, P1 ;  /* 0x0000004506047211 */ /* 0x001fc600008f0eff */
[----:B------:R-:W-:Y:S02]  /*25640*/  STL [R1+0x49c], R28 ;  /* 0x00049c1c01007387 */ /* 0x000fe40000100800 */
[----:B------:R-:W-:Y:S02]  /*25650*/  @P0 IMAD.MOV.U32 R5, RZ, RZ, R4 ;  /* 0x000000ffff050224 */ /* 0x000fe400078e0004 */
[----:B------:R0:W-:Y:S01]  /*25660*/  STL [R1+0x498], R4 ;  /* 0x0004980401007387 */ /* 0x0001e20000100800 */
[----:B------:R-:W-:Y:S01]  /*25670*/  PRMT R6, RZ, 0x7610, R6 ;  /* 0x00007610ff067816 */ /* 0x000fe20000000006 */
[----:B0-----:R-:W-:-:S05]  /*25680*/  @P0 IMAD.MOV.U32 R4, RZ, RZ, R28 ;  /* 0x000000ffff040224 */ /* 0x001fca00078e001c */
[----:B------:R4:W3:Y:S01]  /*25690*/  @P0 LDG.E.U16 R35, desc[UR20][R4.64] ;  /* 0x0000001404230981 */ /* 0x0008e2000c1e1500 */
[----:B-1----:R-:W-:Y:S02]  /*256a0*/  IMAD R26, R90, UR4, RZ ;  /* 0x000000045a1a7c24 */ /* 0x002fe4000f8e02ff */
[----:B--2---:R-:W-:-:S03]  /*256b0*/  IMAD R27, R61, UR5, RZ ;  /* 0x000000053d1b7c24 */ /* 0x004fc6000f8e02ff */
[CC--:B------:R-:W-:Y:S01]  /*256c0*/  LEA R29, P1, R26.reuse, R72.reuse, 0x1 ;  /* 0x000000481a1d7211 */ /* 0x0c0fe200078208ff */
[----:B------:R-:W0:Y:S01]  /*256d0*/  LDCU UR4, c[0x0][0x3b0] ;  /* 0x00007600ff0477ac */ /* 0x000e220008000800 */
[C---:B------:R-:W-:Y:S01]  /*256e0*/  LEA R28, P3, R27.reuse, R72, 0x1 ;  /* 0x000000481b1c7211 */ /* 0x040fe200078608ff */
[----:B------:R-:W1:Y:S01]  /*256f0*/  LDCU UR5, c[0x0][0x3b0] ;  /* 0x00007600ff0577ac */ /* 0x000e620008000800 */
[-C--:B------:R-:W-:Y:S01]  /*25700*/  LEA.HI.X.SX32 R26, R26, R69.reuse, 0x1, P1 ;  /* 0x000000451a1a7211 */ /* 0x080fe200008f0eff */
[----:B------:R-:W-:Y:S01]  /*25710*/  STL [R1+0x4a4], R29 ;  /* 0x0004a41d01007387 */ /* 0x000fe20000100800 */
[----:B------:R-:W-:-:S03]  /*25720*/  LEA.HI.X.SX32 R61, R27, R69, 0x1, P3 ;  /* 0x000000451b3d7211 */ /* 0x000fc600018f0eff */
[----:B------:R-:W-:Y:S01]  /*25730*/  STL [R1+0x4b4], R28 ;  /* 0x0004b41c01007387 */ /* 0x000fe20000100800 */
[----:B------:R-:W-:-:S03]  /*25740*/  @P0 IMAD.MOV.U32 R27, RZ, RZ, R26 ;  /* 0x000000ffff1b0224 */ /* 0x000fc600078e001a */
[----:B------:R2:W-:Y:S01]  /*25750*/  STL [R1+0x4a0], R26 ;  /* 0x0004a01a01007387 */ /* 0x0005e20000100800 */
[----:B----4-:R-:W-:Y:S02]  /*25760*/  IMAD R4, R63, UR7, RZ ;  /* 0x000000073f047c24 */ /* 0x010fe4000f8e02ff */
[----:B--2---:R-:W-:Y:S01]  /*25770*/  @P0 IMAD.MOV.U32 R26, RZ, RZ, R29 ;  /* 0x000000ffff1a0224 */ /* 0x004fe200078e001d */
[----:B------:R2:W-:Y:S01]  /*25780*/  STL [R1+0x4b0], R61 ;  /* 0x0004b03d01007387 */ /* 0x0005e20000100800 */
[----:B------:R-:W-:Y:S01]  /*25790*/  PRMT R5, RZ, 0x7610, R5 ;  /* 0x00007610ff057816 */ /* 0x000fe20000000005 */
[----:B------:R-:W4:Y:S01]  /*257a0*/  LDCU UR7, c[0x0][0x3b0] ;  /* 0x00007600ff0777ac */ /* 0x000f220008000800 */
[----:B------:R-:W-:Y:S01]  /*257b0*/  LEA R29, P1, R4, R72, 0x1 ;  /* 0x00000048041d7211 */ /* 0x000fe200078208ff */
[----:B------:R0:W3:Y:S04]  /*257c0*/  @P0 LDG.E.U16 R6, desc[UR20][R26.64] ;  /* 0x000000141a060981 */ /* 0x0000e8000c1e1500 */
[----:B------:R-:W-:Y:S01]  /*257d0*/  STL [R1+0x4c4], R29 ;  /* 0x0004c41d01007387 */ /* 0x000fe20000100800 */
[----:B0-----:R-:W-:-:S02]  /*257e0*/  @P0 IMAD.MOV.U32 R26, RZ, RZ, R28 ;  /* 0x000000ffff1a0224 */ /* 0x001fc400078e001c */
[----:B------:R-:W-:Y:S01]  /*257f0*/  IMAD R28, R2, UR11, RZ ;  /* 0x0000000b021c7c24 */ /* 0x000fe2000f8e02ff */
[----:B------:R-:W-:Y:S01]  /*25800*/  PRMT R32, RZ, 0x7610, R32 ;  /* 0x00007610ff207816 */ /* 0x000fe20000000020 */
[----:B------:R-:W3:Y:S01]  /*25810*/  LDL.LU R2, [R1+0x12e8] ;  /* 0x0012e80001027983 */ /* 0x000ee20000300800 */
[----:B------:R-:W-:Y:S01]  /*25820*/  @P0 IMAD.MOV.U32 R27, RZ, RZ, R61 ;  /* 0x000000ffff1b0224 */ /* 0x000fe200078e003d */
[----:B------:R-:W-:Y:S01]  /*25830*/  PRMT R30, RZ, 0x7610, R30 ;  /* 0x00007610ff1e7816 */ /* 0x000fe2000000001e */
[----:B------:R-:W0:Y:S03]  /*25840*/  LDCU UR11, c[0x0][0x3b0] ;  /* 0x00007600ff0b77ac */ /* 0x000e260008000800 */
[----:B------:R1:W4:Y:S02]  /*25850*/  @P0 LDG.E.U16 R5, desc[UR20][R26.64] ;  /* 0x000000141a050981 */ /* 0x000324000c1e1500 */
[----:B-1----:R-:W-:Y:S01]  /*25860*/  LEA.HI.X.SX32 R26, R4, R69, 0x1, P1 ;  /* 0x00000045041a7211 */ /* 0x002fe200008f0eff */
[----:B------:R-:W-:Y:S01]  /*25870*/  IMAD R4, R65, UR12, RZ ;  /* 0x0000000c41047c24 */ /* 0x000fe2000f8e02ff */
[----:B--2---:R-:W-:-:S03]  /*25880*/  LEA R61, P1, R28, R72, 0x1 ;  /* 0x000000481c3d7211 */ /* 0x004fc600078208ff */
[----:B------:R1:W-:Y:S01]  /*25890*/  STL [R1+0x4c0], R26 ;  /* 0x0004c01a01007387 */ /* 0x0003e20000100800 */
[----:B------:R-:W-:Y:S01]  /*258a0*/  @P0 IMAD.MOV.U32 R27, RZ, RZ, R26 ;  /* 0x000000ffff1b0224 */ /* 0x000fe200078e001a */
[----:B------:R-:W-:Y:S02]  /*258b0*/  LEA R62, P3, R4, R72, 0x1 ;  /* 0x00000048043e7211 */ /* 0x000fe400078608ff */
[-C--:B------:R-:W-:Y:S01]  /*258c0*/  LEA.HI.X.SX32 R64, R28, R69.reuse, 0x1, P1 ;  /* 0x000000451c407211 */ /* 0x080fe200008f0eff */
[----:B-1----:R-:W-:Y:S02]  /*258d0*/  @P0 IMAD.MOV.U32 R26, RZ, RZ, R29 ;  /* 0x000000ffff1a0224 */ /* 0x002fe400078e001d */
[----:B------:R-:W-:Y:S01]  /*258e0*/  IMAD R29, R73, UR13, RZ ;  /* 0x0000000d491d7c24 */ /* 0x000fe2000f8e02ff */
[----:B------:R1:W-:Y:S01]  /*258f0*/  STL [R1+0x4d4], R61 ;  /* 0x0004d43d01007387 */ /* 0x0003e20000100800 */
[----:B------:R-:W-:-:S03]  /*25900*/  LEA.HI.X.SX32 R63, R4, R69, 0x1, P3 ;  /* 0x00000045043f7211 */ /* 0x000fc600018f0eff */
[----:B------:R2:W4:Y:S04]  /*25910*/  @P0 LDG.E.U16 R32, desc[UR20][R26.64] ;  /* 0x000000141a200981 */ /* 0x000528000c1e1500 */
[----:B------:R0:W-:Y:S01]  /*25920*/  STL [R1+0x4e4], R62 ;  /* 0x0004e43e01007387 */ /* 0x0001e20000100800 */
[----:B--2---:R-:W-:Y:S01]  /*25930*/  @P0 IMAD.MOV.U32 R26, RZ, RZ, R61 ;  /* 0x000000ffff1a0224 */ /* 0x004fe200078e003d */
[----:B-1----:R-:W-:Y:S02]  /*25940*/  LEA R61, P1, R29, R72, 0x1 ;  /* 0x000000481d3d7211 */ /* 0x002fe400078208ff */
[----:B------:R-:W-:Y:S04]  /*25950*/  STL [R1+0x4d0], R64 ;  /* 0x0004d04001007387 */ /* 0x000fe80000100800 */
[----:B------:R1:W-:Y:S04]  /*25960*/  STL [R1+0x4e0], R63 ;  /* 0x0004e03f01007387 */ /* 0x0003e80000100800 */
[----:B------:R-:W-:Y:S01]  /*25970*/  STL [R1+0x4f4], R61 ;  /* 0x0004f43d01007387 */ /* 0x000fe20000100800 */
[----:B---3--:R-:W-:Y:S01]  /*25980*/  IMAD R4, R2, UR4, RZ ;  /* 0x0000000402047c24 */ /* 0x008fe2000f8e02ff */
[----:B------:R-:W-:-:S02]  /*25990*/  PRMT R28, RZ, 0x7610, R28 ;  /* 0x00007610ff1c7816 */ /* 0x000fc4000000001c */
[----:B------:R-:W2:Y:S01]  /*259a0*/  LDL.LU R2, [R1+0x12e4] ;  /* 0x0012e40001027983 */ /* 0x000ea20000300800 */
[----:B------:R-:W-:Y:S01]  /*259b0*/  @P0 IMAD.MOV.U32 R27, RZ, RZ, R64 ;  /* 0x000000ffff1b0224 */ /* 0x000fe200078e0040 */
[----:B------:R-:W3:Y:S04]  /*259c0*/  LDCU UR4, c[0x0][0x3b0] ;  /* 0x00007600ff0477ac */ /* 0x000ee80008000800 */
[----:B------:R0:W2:Y:S02]  /*259d0*/  @P0 LDG.E.U16 R30, desc[UR20][R26.64] ;  /* 0x000000141a1e0981 */ /* 0x0000a4000c1e1500 */
[----:B0-----:R-:W-:Y:S01]  /*259e0*/  @P0 IMAD.MOV.U32 R26, RZ, RZ, R62 ;  /* 0x000000ffff1a0224 */ /* 0x001fe200078e003e */
[----:B------:R-:W-:Y:S01]  /*259f0*/  LEA.HI.X.SX32 R62, R29, R69, 0x1, P1 ;  /* 0x000000451d3e7211 */ /* 0x000fe200008f0eff */
[----:B------:R-:W-:-:S04]  /*25a00*/  @P0 IMAD.MOV.U32 R27, RZ, RZ, R63 ;  /* 0x000000ffff1b0224 */ /* 0x000fc800078e003f */
[----:B------:R0:W-:Y:S01]  /*25a10*/  STL [R1+0x4f0], R62 ;  /* 0x0004f03e01007387 */ /* 0x0001e20000100800 */
[----:B-1----:R-:W-:-:S03]  /*25a20*/  @P0 IMAD.MOV.U32 R63, RZ, RZ, R62 ;  /* 0x000000ffff3f0224 */ /* 0x002fc600078e003e */
[----:B------:R1:W2:Y:S01]  /*25a30*/  @P0 LDG.E.U16 R28, desc[UR20][R26.64] ;  /* 0x000000141a1c0981 */ /* 0x0002a2000c1e1500 */
[----:B0-----:R-:W-:Y:S01]  /*25a40*/  @P0 IMAD.MOV.U32 R62, RZ, RZ, R61 ;  /* 0x000000ffff3e0224 */ /* 0x001fe200078e003d */
[----:B-1----:R-:W-:Y:S01]  /*25a50*/  PRMT R26, RZ, 0x7610, R26 ;  /* 0x00007610ff1a7816 */ /* 0x002fe2000000001a */
[----:B------:R-:W-:Y:S01]  /*25a60*/  IMAD R27, R0, UR5, RZ ;  /* 0x00000005001b7c24 */ /* 0x000fe2000f8e02ff */
[CC--:B------:R-:W-:Y:S01]  /*25a70*/  LEA R61, P1, R4.reuse, R72.reuse, 0x1 ;  /* 0x00000048043d7211 */ /* 0x0c0fe200078208ff */
[----:B------:R-:W2:Y:S01]  /*25a80*/  LDCU UR5, c[0x0][0x3b0] ;  /* 0x00007600ff0577ac */ /* 0x000ea20008000800 */
[----:B------:R-:W-:Y:S01]  /*25a90*/  PRMT R34, RZ, 0x7610, R34 ;  /* 0x00007610ff227816 */ /* 0x000fe20000000022 */
[----:B------:R-:W5:Y:S04]  /*25aa0*/  LDL.LU R0, [R1+0x12e0] ;  /* 0x0012e00001007983 */ /* 0x000f680000300800 */
[----:B------:R0:W2:Y:S01]  /*25ab0*/  @P0 LDG.E.U16 R26, desc[UR20][R62.64] ;  /* 0x000000143e1a0981 */ /* 0x0000a2000c1e1500 */
[-C--:B------:R-:W-:Y:S01]  /*25ac0*/  LEA.HI.X.SX32 R66, R4, R69.reuse, 0x1, P1 ;  /* 0x0000004504427211 */ /* 0x080fe200008f0eff */
[----:B----4-:R-:W-:Y:S01]  /*25ad0*/  IMAD R4, R71, UR7, RZ ;  /* 0x0000000747047c24 */ /* 0x010fe2000f8e02ff */
[C---:B------:R-:W-:Y:S01]  /*25ae0*/  LEA R64, P3, R27.reuse, R72, 0x1 ;  /* 0x000000481b407211 */ /* 0x040fe200078608ff */
[----:B------:R1:W-:Y:S03]  /*25af0*/  STL [R1+0x4ac], R61 ;  /* 0x0004ac3d01007387 */ /* 0x0003e60000100800 */
[----:B------:R-:W-:Y:S01]  /*25b00*/  LEA.HI.X.SX32 R65, R27, R69, 0x1, P3 ;  /* 0x000000451b417211 */ /* 0x000fe200018f0eff */
[----:B------:R-:W4:Y:S01]  /*25b10*/  LDL.LU R71, [R1+0x12dc] ;  /* 0x0012dc0001477983 */ /* 0x000f220000300800 */
[----:B0-----:R-:W-:-:S02]  /*25b20*/  @P0 IMAD.MOV.U32 R62, RZ, RZ, R61 ;  /* 0x000000ffff3e0224 */ /* 0x001fc400078e003d */
[----:B------:R-:W-:Y:S01]  /*25b30*/  @P0 IMAD.MOV.U32 R63, RZ, RZ, R66 ;  /* 0x000000ffff3f0224 */ /* 0x000fe200078e0042 */
[----:B------:R0:W-:Y:S01]  /*25b40*/  STL [R1+0x4bc], R64 ;  /* 0x0004bc4001007387 */ /* 0x0001e20000100800 */
[----:B------:R-:W-:Y:S01]  /*25b50*/  IMAD R27, R70, UR11, RZ ;  /* 0x0000000b461b7c24 */ /* 0x000fe2000f8e02ff */
[----:B-1----:R-:W-:Y:S02]  /*25b60*/  LEA R61, P1, R4, R72, 0x1 ;  /* 0x00000048043d7211 */ /* 0x002fe400078208ff */
[----:B------:R-:W-:Y:S01]  /*25b70*/  STL [R1+0x4a8], R66 ;  /* 0x0004a84201007387 */ /* 0x000fe20000100800 */
[----:B------:R-:W-:-:S03]  /*25b80*/  PRMT R33, RZ, 0x7610, R33 ;  /* 0x00007610ff217816 */ /* 0x000fc60000000021 */
[----:B------:R-:W5:Y:S04]  /*25b90*/  LDL.LU R70, [R1+0x12d8] ;  /* 0x0012d80001467983 */ /* 0x000f680000300800 */
[----:B------:R1:W4:Y:S04]  /*25ba0*/  @P0 LDG.E.U16 R34, desc[UR20][R62.64] ;  /* 0x000000143e220981 */ /* 0x000328000c1e1500 */
[----:B------:R3:W-:Y:S01]  /*25bb0*/  STL [R1+0x4b8], R65 ;  /* 0x0004b84101007387 */ /* 0x0007e20000100800 */
[----:B------:R-:W-:Y:S01]  /*25bc0*/  PRMT R31, RZ, 0x7610, R31 ;  /* 0x00007610ff1f7816 */ /* 0x000fe2000000001f */
[----:B-1----:R-:W-:-:S02]  /*25bd0*/  @P0 IMAD.MOV.U32 R62, RZ, RZ, R64 ;  /* 0x000000ffff3e0224 */ /* 0x002fc400078e0040 */
[----:B------:R-:W-:Y:S01]  /*25be0*/  @P0 IMAD.MOV.U32 R63, RZ, RZ, R65 ;  /* 0x000000ffff3f0224 */ /* 0x000fe200078e0041 */
[----:B0-----:R-:W-:Y:S02]  /*25bf0*/  LEA R64, P3, R27, R72, 0x1 ;  /* 0x000000481b407211 */ /* 0x001fe400078608ff */
[-C--:B---3--:R-:W-:Y:S01]  /*25c00*/  LEA.HI.X.SX32 R65, R4, R69.reuse, 0x1, P1 ;  /* 0x0000004504417211 */ /* 0x088fe200008f0eff */
[----:B------:R-:W-:Y:S01]  /*25c10*/  IMAD R4, R3, UR4, RZ ;  /* 0x0000000403047c24 */ /* 0x000fe2000f8e02ff */
[----:B------:R0:W3:Y:S01]  /*25c20*/  @P0 LDG.E.U16 R33, desc[UR20][R62.64] ;  /* 0x000000143e210981 */ /* 0x0000e2000c1e1500 */
[----:B------:R-:W-:-:S03]  /*25c30*/  LEA.HI.X.SX32 R66, R27, R69, 0x1, P3 ;  /* 0x000000451b427211 */ /* 0x000fc600018f0eff */
[----:B------:R-:W-:Y:S04]  /*25c40*/  STL [R1+0x4cc], R61 ;  /* 0x0004cc3d01007387 */ /* 0x000fe80000100800 */
[----:B------:R-:W5:Y:S01]  /*25c50*/  LDL.LU R3, [R1+0x12d4] ;  /* 0x0012d40001037983 */ /* 0x000f620000300800 */
[----:B0-----:R-:W-:Y:S02]  /*25c60*/  @P0 IMAD.MOV.U32 R62, RZ, RZ, R61 ;  /* 0x000000ffff3e0224 */ /* 0x001fe400078e003d */
[----:B------:R-:W-:Y:S01]  /*25c70*/  @P0 IMAD.MOV.U32 R63, RZ, RZ, R65 ;  /* 0x000000ffff3f0224 */ /* 0x000fe200078e0041 */
[----:B------:R-:W-:Y:S01]  /*25c80*/  STL [R1+0x4dc], R64 ;  /* 0x0004dc4001007387 */ /* 0x000fe20000100800 */
[----:B------:R-:W-:-:S03]  /*25c90*/  PRMT R29, RZ, 0x7610, R29 ;  /* 0x00007610ff1d7816 */ /* 0x000fc6000000001d */
[----:B------:R0:W-:Y:S04]  /*25ca0*/  STL [R1+0x4c8], R65 ;  /* 0x0004c84101007387 */ /* 0x0001e80000100800 */
[----:B------:R1:W3:Y:S01]  /*25cb0*/  @P0 LDG.E.U16 R31, desc[UR20][R62.64] ;  /* 0x000000143e1f0981 */ /* 0x0002e2000c1e1500 */
[----:B0-----:R-:W-:-:S03]  /*25cc0*/  LEA R65, P1, R4, R72, 0x1 ;  /* 0x0000004804417211 */ /* 0x001fc600078208ff */
[----:B------:R0:W-:Y:S01]  /*25cd0*/  STL [R1+0x4d8], R66 ;  /* 0x0004d84201007387 */ /* 0x0001e20000100800 */
[----:B-1----:R-:W-:Y:S02]  /*25ce0*/  @P0 IMAD.MOV.U32 R62, RZ, RZ, R64 ;  /* 0x000000ffff3e0224 */ /* 0x002fe400078e0040 */
[----:B------:R-:W-:Y:S01]  /*25cf0*/  @P0 IMAD.MOV.U32 R63, RZ, RZ, R66 ;  /* 0x000000ffff3f0224 */ /* 0x000fe200078e0042 */
[----:B------:R-:W-:Y:S02]  /*25d00*/  PRMT R27, RZ, 0x7610, R27 ;  /* 0x00007610ff1b7816 */ /* 0x000fe4000000001b */
[----:B0-----:R-:W-:Y:S02]  /*25d10*/  LEA.HI.X.SX32 R66, R4, R69, 0x1, P1 ;  /* 0x0000004504427211 */ /* 0x001fe400008f0eff */
[----:B------:R0:W3:Y:S01]  /*25d20*/  @P0 LDG.E.U16 R29, desc[UR20][R62.64] ;  /* 0x000000143e1d0981 */ /* 0x0000e2000c1e1500 */
[----:B------:R-:W-:Y:S01]  /*25d30*/  PRMT R4, RZ, 0x7610, R4 ;  /* 0x00007610ff047816 */ /* 0x000fe20000000004 */
[----:B0-----:R-:W-:-:S02]  /*25d40*/  @P0 IMAD.MOV.U32 R62, RZ, RZ, R65 ;  /* 0x000000ffff3e0224 */ /* 0x001fc400078e0041 */
[----:B------:R-:W-:-:S05]  /*25d50*/  @P0 IMAD.MOV.U32 R63, RZ, RZ, R66 ;  /* 0x000000ffff3f0224 */ /* 0x000fca00078e0042 */
[----:B------:R0:W3:Y:S01]  /*25d60*/  @P0 LDG.E.U16 R27, desc[UR20][R62.64] ;  /* 0x000000143e1b0981 */ /* 0x0000e2000c1e1500 */
[----:B--2---:R-:W-:-:S03]  /*25d70*/  IMAD R61, R2, UR5, RZ ;  /* 0x00000005023d7c24 */ /* 0x004fc6000f8e02ff */
[----:B------:R-:W-:Y:S02]  /*25d80*/  STS.U16 [R91+UR9+0x1f00], R25 ;  /* 0x001f00195b007988 */ /* 0x000fe40008000409 */
[C---:B------:R-:W-:Y:S02]  /*25d90*/  LEA R64, P1, R61.reuse, R72, 0x1 ;  /* 0x000000483d407211 */ /* 0x040fe400078208ff */
[----:B------:R1:W5:Y:S02]  /*25da0*/  LDL.LU R2, [R1+0x12d0] ;  /* 0x0012d00001027983 */ /* 0x0003640000300800 */
[----:B------:R-:W-:Y:S01]  /*25db0*/  LEA.HI.X.SX32 R61, R61, R69, 0x1, P1 ;  /* 0x000000453d3d7211 */ /* 0x000fe200008f0eff */
[----:B0-----:R-:W-:-:S04]  /*25dc0*/  @P0 IMAD.MOV.U32 R62, RZ, RZ, R64 ;  /* 0x000000ffff3e0224 */ /* 0x001fc800078e0040 */
[----:B------:R-:W-:-:S05]  /*25dd0*/  @P0 IMAD.MOV.U32 R63, RZ, RZ, R61 ;  /* 0x000000ffff3f0224 */ /* 0x000fca00078e003d */
[----:B------:R-:W2:Y:S04]  /*25de0*/  @P0 LDG.E.U16 R4, desc[UR20][R62.64] ;  /* 0x000000143e040981 */ /* 0x000ea8000c1e1500 */
        /* <DEDUP_REMOVED lines=24> */
[----:B------:R-:W-:Y:S01]  /*25f70*/  STL [R1+0x4ec], R65 ;  /* 0x0004ec4101007387 */ /* 0x000fe20000100800 */
[----:B0-----:R-:W0:Y:S03]  /*25f80*/  LDC R91, c[0x0][0x3a0] ;  /* 0x0000e800ff5b7b82 */ /* 0x001e260000000800 */
[----:B------:R-:W-:Y:S04]  /*25f90*/  STL [R1+0x4e8], R66 ;  /* 0x0004e84201007387 */ /* 0x000fe80000100800 */
[----:B------:R-:W-:Y:S04]  /*25fa0*/  STL [R1+0x310], R64 ;  /* 0x0003104001007387 */ /* 0x000fe80000100800 */
[----:B------:R1:W-:Y:S02]  /*25fb0*/  STL [R1+0x30c], R61 ;  /* 0x00030c3d01007387 */ /* 0x0003e40000100800 */
[----:B-1----:R-:W-:Y:S01]  /*25fc0*/  LOP3.LUT R61, R68, 0x70, RZ, 0x3c, !PT ;  /* 0x00000070443d7812 */ /* 0x002fe200078e3cff */
[----:B------:R-:W1:Y:S04]  /*25fd0*/  S2R R65, SR_TID.X ;  /* 0x0000000000417919 */ /* 0x000e680000002100 */
[----:B------:R0:W-:Y:S04]  /*25fe0*/  STS.U16 [R61+UR9+0x380], R60 ;  /* 0x0003803c3d007988 */ /* 0x0001e80008000409 */
[----:B------:R0:W-:Y:S04]  /*25ff0*/  STS.U16 [R61+UR9+0x780], R59 ;  /* 0x0007803b3d007988 */ /* 0x0001e80008000409 */
[----:B------:R0:W-:Y:S04]  /*26000*/  STS.U16 [R61+UR9+0xb80], R58 ;  /* 0x000b803a3d007988 */ /* 0x0001e80008000409 */
[----:B------:R0:W-:Y:S04]  /*26010*/  STS.U16 [R61+UR9+0xf80], R57 ;  /* 0x000f80393d007988 */ /* 0x0001e80008000409 */
[----:B------:R0:W-:Y:S04]  /*26020*/  STS.U16 [R61+UR9+0x1380], R56 ;  /* 0x001380383d007988 */ /* 0x0001e80008000409 */
[----:B------:R0:W-:Y:S04]  /*26030*/  STS.U16 [R61+UR9+0x1780], R55 ;  /* 0x001780373d007988 */ /* 0x0001e80008000409 */
[----:B------:R1:W-:Y:S04]  /*26040*/  STS.U16 [R61+UR9+0x1b80], R54 ;  /* 0x001b80363d007988 */ /* 0x0003e80008000409 */
[----:B------:R1:W-:Y:S04]  /*26050*/  STS.U16 [R61+UR9+0x1f80], R53 ;  /* 0x001f80353d007988 */ /* 0x0003e80008000409 */
[----:B------:R1:W-:Y:S01]  /*26060*/  STS.U16 [R61+UR9+0x2380], R52 ;  /* 0x002380343d007988 */ /* 0x0003e20008000409 */
[----:B0-----:R-:W-:-:S03]  /*26070*/  VIADD R91, R91, 0x7f ;  /* 0x0000007f5b5b7836 */ /* 0x001fc60000000000 */
[----:B------:R0:W-:Y:S04]  /*26080*/  STS.U16 [R61+UR9+0x2780], R51 ;  /* 0x002780333d007988 */ /* 0x0001e80008000409 */
[----:B------:R0:W-:Y:S04]  /*26090*/  STS.U16 [R61+UR9+0x2b80], R50 ;  /* 0x002b80323d007988 */ /* 0x0001e80008000409 */
[----:B------:R0:W-:Y:S04]  /*260a0*/  STS.U16 [R61+UR9+0x2f80], R49 ;  /* 0x002f80313d007988 */ /* 0x0001e80008000409 */
[----:B------:R0:W-:Y:S04]  /*260b0*/  STS.U16 [R61+UR9+0x3380], R48 ;  /* 0x003380303d007988 */ /* 0x0001e80008000409 */
[----:B------:R0:W-:Y:S01]  /*260c0*/  STS.U16 [R61+UR9+0x3780], R47 ;  /* 0x0037802f3d007988 */ /* 0x0001e20008000409 */
[----:B------:R-:W-:-:S03]  /*260d0*/  SHF.R.S32.HI R5, RZ, 0x1f, R91 ;  /* 0x0000001fff057819 */ /* 0x000fc6000001145b */
[----:B------:R0:W-:Y:S04]  /*260e0*/  STS.U16 [R61+UR9+0x3b80], R46 ;  /* 0x003b802e3d007988 */ /* 0x0001e80008000409 */
[----:B------:R0:W-:Y:S04]  /*260f0*/  STS.U16 [R61+UR9+0x3f80], R45 ;  /* 0x003f802d3d007988 */ /* 0x0001e80008000409 */
[----:B------:R0:W-:Y:S04]  /*26100*/  STS.U16 [R61+UR9+0x4380], R44 ;  /* 0x0043802c3d007988 */ /* 0x0001e80008000409 */
[----:B------:R0:W-:Y:S01]  /*26110*/  STS.U16 [R61+UR9+0x4780], R43 ;  /* 0x0047802b3d007988 */ /* 0x0001e20008000409 */
[----:B------:R-:W-:-:S03]  /*26120*/  LEA.HI R5, R5, R91, RZ, 0x7 ;  /* 0x0000005b05057211 */ /* 0x000fc600078f38ff */
        /* <DEDUP_REMOVED lines=9> */
[----:B------:R-:W-:-:S03]  /*261c0*/  VIMNMX R5, PT, PT, R5, 0x1, !PT ;  /* 0x0000000105057848 */ /* 0x000fc60007fe0100 */
[----:B----4-:R0:W-:Y:S04]  /*261d0*/  STS.U16 [R61+UR9+0x6b80], R34 ;  /* 0x006b80223d007988 */ /* 0x0101e80008000409 */
[----:B---3--:R0:W-:Y:S04]  /*261e0*/  STS.U16 [R61+UR9+0x6f80], R33 ;  /* 0x006f80213d007988 */ /* 0x0081e80008000409 */
[----:B------:R0:W-:Y:S04]  /*261f0*/  STS.U16 [R61+UR9+0x7380], R31 ;  /* 0x0073801f3d007988 */ /* 0x0001e80008000409 */
[----:B------:R0:W-:Y:S04]  /*26200*/  STS.U16 [R61+UR9+0x7780], R29 ;  /* 0x0077801d3d007988 */ /* 0x0001e80008000409 */
[----:B------:R0:W-:Y:S01]  /*26210*/  STS.U16 [R61+UR9+0x7b80], R27 ;  /* 0x007b801b3d007988 */ /* 0x0001e20008000409 */
[----:B------:R-:W-:Y:S01]  /*26220*/  VIADD R5, R5, 0xffffffff ;  /* 0xffffffff05057836 */ /* 0x000fe20000000000 */
[----:B-1----:R-:W-:Y:S01]  /*26230*/  SHF.R.U32.HI R90, RZ, 0x5, R65 ;  /* 0x00000005ff5a7819 */ /* 0x002fe20000011641 */
[----:B------:R-:W-:-:S03]  /*26240*/  UIADD3 UR4, UPT, UPT, UR9, 0x10000, URZ ;  /* 0x0001000009047890 */ /* 0x000fc6000fffe0ff */
[----:B------:R0:W-:Y:S01]  /*26250*/  STL [R1+0xecc], R5 ;  /* 0x000ecc0501007387 */ /* 0x0001e20000100800 */
[----:B------:R-:W-:Y:S01]  /*26260*/  ISETP.NE.U32.AND P0, PT, R90, RZ, PT ;  /* 0x000000ff5a00720c */ /* 0x000fe20003f05070 */
[----:B------:R-:W-:-:S03]  /*26270*/  USHF.R.U32.HI UR4, URZ, 0x4, UR4 ;  /* 0x00000004ff047899 */ /* 0x000fc60008011604 */
[----:B------:R-:W-:Y:S01]  /*26280*/  ISETP.LT.OR P1, PT, R91, 0x80, P0 ;  /* 0x000000805b00780c */ /* 0x000fe20000721670 */
[----:B------:R-:W-:-:S04]  /*26290*/  USGXT.U32 UR12, UR4, 0xe ;  /* 0x0000000e040c789a */ /* 0x000fc80008000000 */
[----:B------:R-:W-:Y:S01]  /*262a0*/  UIADD3 UR7, UP1, UPT, UR12, 0x2, URZ ;  /* 0x000000020c077890 */ /* 0x000fe2000ff3e0ff */
[----:B------:R-:W-:Y:S01]  /*262b0*/  UMOV UR4, URZ ;  /* 0x000000ff00047c82 */ /* 0x000fe20008000000 */
[----:B------:R-:W-:Y:S02]  /*262c0*/  UIADD3 UR11, UPT, UPT, UR8, 0x100, URZ ;  /* 0x00000100080b7890 */ /* 0x000fe4000fffe0ff */
[----:B------:R-:W-:Y:S01]  /*262d0*/  UIADD3.X UR13, UPT, UPT, UR4, 0x40004040, URZ, UP1, !UPT ;  /* 0x40004040040d7890 */ /* 0x000fe20008ffe4ff */
[----:B------:R-:W-:Y:S01]  /*262e0*/  ISETP.NE.U32.AND P3, PT, R5, RZ, PT ;  /* 0x000000ff0500720c */ /* 0x000fe20003f65070 */
[----:B--2---:R0:W-:Y:S01]  /*262f0*/  STS.U16 [R61+UR9+0x7f80], R4 ;  /* 0x007f80043d007988 */ /* 0x0041e20008000409 */
[----:B------:R1:W-:Y:S06]  /*26300*/  MEMBAR.ALL.CTA ;  /* 0x0000000000007992 */ /* 0x0003ec0000008000 */
[----:B-1----:R-:W1:Y:S01]  /*26310*/  FENCE.VIEW.ASYNC.S ;  /* 0x00000000000073c6 */ /* 0x002e620000000000 */
[----:B------:R-:W-:Y:S01]  /*26320*/  IMAD.SHL.U32 R71, R71, 0x80, RZ ;  /* 0x0000008047477824 */ /* 0x000fe200078e00ff */
[----:B-1----:R-:W-:Y:S06]  /*26330*/  BAR.SYNC.DEFER_BLOCKING 0x0 ;  /* 0x0000000000007b1d */ /* 0x002fec0000010000 */
[----:B------:R-:W-:Y:S05]  /*26340*/  @P1 BRA `(.L_x_7) ;  /* 0x0000000000c01947 */ /* 0x000fea0003800000 */
[----:B------:R-:W-:Y:S01]  /*26350*/  USHF.R.U32.HI UR14, URZ, 0x4, UR9 ;  /* 0x00000004ff0e7899 */ /* 0x000fe20008011609 */
[----:B------:R-:W-:Y:S01]  /*26360*/  UMOV UR4, URZ ;  /* 0x000000ff00047c82 */ /* 0x000fe20008000000 */
[----:B------:R-:W-:Y:S02]  /*26370*/  UIADD3 UR16, UPT, UPT, UR8, 0x108, URZ ;  /* 0x0000010808107890 */ /* 0x000fe4000fffe0ff */
[----:B------:R-:W-:Y:S02]  /*26380*/  USGXT.U32 UR14, UR14, 0xe ;  /* 0x0000000e0e0e789a */ /* 0x000fe40008000000 */
[----:B------:R-:W-:Y:S02]  /*26390*/  UIADD3 UR17, UPT, UPT, UR8, 0x110, URZ ;  /* 0x0000011008117890 */ /* 0x000fe4000fffe0ff */
[----:B------:R-:W-:Y:S02]  /*263a0*/  UIADD3 UR38, UP1, UPT, UR14, 0x2, URZ ;  /* 0x000000020e267890 */ /* 0x000fe4000ff3e0ff */
[----:B------:R-:W-:-:S02]  /*263b0*/  UIADD3 UR24, UPT, UPT, UR8, 0x118, URZ ;  /* 0x0000011808187890 */ /* 0x000fc4000fffe0ff */
[----:B------:R-:W-:Y:S02]  /*263c0*/  UIADD3.X UR39, UPT, UPT, UR4, 0x40004040, URZ, UP1, !UPT ;  /* 0x4000404004277890 */ /* 0x000fe40008ffe4ff */
[----:B------:R-:W-:Y:S02]  /*263d0*/  UIADD3 UR25, UPT, UPT, UR8, 0x120, URZ ;  /* 0x0000012008197890 */ /* 0x000fe4000fffe0ff */
[----:B------:R-:W-:Y:S02]  /*263e0*/  UIADD3.64 UR18, UPT, UPT, UR38, 0x2, URZ ;  /* 0x0000000226127897 */ /* 0x000fe4000fffe0ff */
[----:B------:R-:W-:Y:S02]  /*263f0*/  UIADD3.64 UR22, UPT, UPT, UR38, 0x4, URZ ;  /* 0x0000000426167897 */ /* 0x000fe4000fffe0ff */
[----:B------:R-:W-:Y:S02]  /*26400*/  UIADD3.64 UR26, UPT, UPT, UR38, 0x7fe, URZ ;  /* 0x000007fe261a7897 */ /* 0x000fe4000fffe0ff */
[----:B------:R-:W-:-:S02]  /*26410*/  UIADD3 UR30, UPT, UPT, UR8, 0x128, URZ ;  /* 0x00000128081e7890 */ /* 0x000fc4000fffe0ff */
[----:B------:R-:W-:Y:S02]  /*26420*/  UIADD3.64 UR28, UPT, UPT, UR38, 0x800, URZ ;  /* 0x00000800261c7897 */ /* 0x000fe4000fffe0ff */
[----:B------:R-:W-:Y:S02]  /*26430*/  UIADD3 UR31, UPT, UPT, UR8, 0x130, URZ ;  /* 0x00000130081f7890 */ /* 0x000fe4000fffe0ff */
[----:B------:R-:W-:Y:S01]  /*26440*/  UIADD3.64 UR32, UPT, UPT, UR38, 0x802, URZ ;  /* 0x0000080226207897 */ /* 0x000fe2000fffe0ff */
[----:B------:R-:W-:Y:S01]  /*26450*/  UMOV UR40, 0x0 ;  /* 0x0000000000287882 */ /* 0x000fe20000000000 */
[----:B------:R-:W-:Y:S01]  /*26460*/  UMOV UR41, 0x8400490 ;  /* 0x0840049000297882 */ /* 0x000fe20000000000 */
[----:B------:R-:W-:Y:S02]  /*26470*/  UIADD3 UR36, UPT, UPT, UR8, 0x138, URZ ;  /* 0x0000013808247890 */ /* 0x000fe4000fffe0ff */
[----:B------:R-:W-:Y:S01]  /*26480*/  UIADD3.64 UR34, UPT, UPT, UR38, 0x804, URZ ;  /* 0x0000080426227897 */ /* 0x000fe2000fffe0ff */
[----:B------:R-:W-:Y:S01]  /*26490*/  UMOV UR15, 0x40004040 ;  /* 0x40004040000f7882 */ /* 0x000fe20000000000 */
[----:B------:R-:W-:Y:S01]  /*264a0*/  UMOV UR42, 0x0 ;  /* 0x00000000002a7882 */ /* 0x000fe20000000000 */
[----:B------:R-:W-:Y:S01]  /*264b0*/  UMOV UR43, 0x8400490 ;  /* 0x08400490002b7882 */ /* 0x000fe20000000000 */
[----:B------:R-:W-:Y:S01]  /*264c0*/  UMOV UR44, 0x0 ;  /* 0x00000000002c7882 */ /* 0x000fe20000000000 */
[----:B------:R-:W-:Y:S01]  /*264d0*/  UMOV UR45, 0x8400490 ;  /* 0x08400490002d7882 */ /* 0x000fe20000000000 */
[----:B------:R1:W-:Y:S01]  /*264e0*/  UTCHMMA tmem[UR11], gdesc[UR14], tmem[UR8], tmem[UR40], idesc[UR41], !UPT ;  /* 0x00ff280e0b0079ea */ /* 0x0003e2000f800008 */
[----:B------:R-:W-:Y:S01]  /*264f0*/  UMOV UR46, 0x0 ;  /* 0x00000000002e7882 */ /* 0x000fe20000000000 */
[----:B------:R-:W-:Y:S01]  /*26500*/  UMOV UR47, 0x8400490 ;  /* 0x08400490002f7882 */ /* 0x000fe20000000000 */
[----:B------:R1:W-:Y:S01]  /*26510*/  UTCHMMA tmem[UR16], gdesc[UR38], tmem[UR8], tmem[UR42], idesc[UR43], UPT ;  /* 0x00ff2a26100079ea */ /* 0x0003e2000b800008 */
        /* <DEDUP_REMOVED lines=8> */
[----:B------:R-:W-:Y:S01]  /*265a0*/  UMOV UR4, UR6 ;  /* 0x0000000600047c82 */ /* 0x000fe20008000000 */
[----:B------:R-:W-:Y:S01]  /*265b0*/  UMOV UR5, URZ ;  /* 0x000000ff00057c82 */ /* 0x000fe20008000000 */
[----:B------:R1:W-:Y:S01]  /*265c0*/  UTCHMMA tmem[UR25], gdesc[UR26], tmem[UR8], tmem[UR48], idesc[UR49], UPT ;  /* 0x00ff301a190079ea */ /* 0x0003e2000b800008 */
[----:B------:R-:W-:Y:S01]  /*265d0*/  UMOV UR54, 0x0 ;  /* 0x0000000000367882 */ /* 0x000fe20000000000 */
[----:B------:R-:W-:Y:S01]  /*265e0*/  UMOV UR55, 0x8400490 ;  /* 0x0840049000377882 */ /* 0x000fe20000000000 */
[----:B------:R1:W-:Y:S01]  /*265f0*/  UTCHMMA tmem[UR30], gdesc[UR28], tmem[UR8], tmem[UR50], idesc[UR51], UPT ;  /* 0x00ff321c1e0079ea */ /* 0x0003e2000b800008 */
[----:B------:R-:W-:Y:S01]  /*26600*/  UMOV UR4, UR4 ;  /* 0x0000000400047c82 */ /* 0x000fe20008000000 */
[----:B------:R1:W-:Y:S01]  /*26610*/  UTCHMMA tmem[UR31], gdesc[UR32], tmem[UR8], tmem[UR52], idesc[UR53], UPT ;  /* 0x00ff34201f0079ea */ /* 0x0003e2000b800008 */
[----:B------:R1:W-:Y:S01]  /*26620*/  UTCHMMA tmem[UR36], gdesc[UR34], tmem[UR8], tmem[UR54], idesc[UR55], UPT ;  /* 0x00ff3622240079ea */ /* 0x0003e2000b800008 */
[----:B------:R1:W-:Y:S01]  /*26630*/  UTCBAR [UR4], URZ ;  /* 0x000000ff040073e9 */ /* 0x0003e200080000ff */
[----:B------:R-:W-:Y:S01]  /*26640*/  NOP ;  /* 0x0000000000007918 */ /* 0x000fe20000000000 */
.L_x_7:
[----:B------:R2:W-:Y:S01]  /*26650*/  STL [R1+0x2b4], RZ ;  /* 0x0002b4ff01007387 */ /* 0x0005e20000100800 */
[----:B-1----:R-:W-:Y:S01]  /*26660*/  UMOV UR4, URZ ;  /* 0x000000ff00047c82 */ /* 0x002fe20008000000 */
[----:B------:R-:W-:Y:S01]  /*26670*/  UMOV UR14, UR7 ;  /* 0x00000007000e7c82 */ /* 0x000fe20008000000 */
[----:B------:R-:W-:Y:S01]  /*26680*/  UMOV UR15, UR13 ;  /* 0x0000000d000f7c82 */ /* 0x000fe20008000000 */
[----:B-----5:R-:W-:Y:S01]  /*26690*/  IMAD.SHL.U32 R72, R70, 0x80, RZ ;  /* 0x0000008046487824 */ /* 0x020fe200078e00ff */
[----:B------:R-:W-:Y:S06]  /*266a0*/  @!P3 BRA `(.L_x_8) ;  /* 0x000001580084b947 */ /* 0x000fec0003800000 */
[----:B------:R-:W-:Y:S01]  /*266b0*/  SHF.R.S32.HI R69, RZ, 0x1f, R71 ;  /* 0x0000001fff457819 */ /* 0x000fe20000011447 */
[C---:B------:R-:W-:Y:S01]  /*266c0*/  IMAD.SHL.U32 R70, R71.reuse, 0x2, RZ ;  /* 0x0000000247467824 */ /* 0x040fe200078e00ff */
[----:B0-----:R-:W-:Y:S01]  /*266d0*/  SHF.R.S32.HI R4, RZ, 0x1f, R72 ;  /* 0x0000001fff047819 */ /* 0x001fe20000011448 */
[----:B------:R-:W-:Y:S01]  /*266e0*/  UIADD3.64 UR22, UPT, UPT, UR14, 0x2, URZ ;  /* 0x000000020e167897 */ /* 0x000fe2000fffe0ff */
[----:B------:R-:W-:Y:S01]  /*266f0*/  SHF.L.U64.HI R69, R71, 0x1, R69 ;  /* 0x0000000147457819 */ /* 0x000fe20000010245 */
[----:B------:R-:W-:Y:S01]  /*26700*/  UIADD3.64 UR24, UPT, UPT, UR14, 0x4, URZ ;  /* 0x000000040e187897 */ /* 0x000fe2000fffe0ff */
[C---:B------:R-:W-:Y:S01]  /*26710*/  SHF.L.U64.HI R71, R72.reuse, 0x1, R4 ;  /* 0x0000000148477819 */ /* 0x040fe20000010204 */
[----:B------:R-:W-:Y:S01]  /*26720*/  IMAD.SHL.U32 R72, R72, 0x2, RZ ;  /* 0x0000000248487824 */ /* 0x000fe200078e00ff */
[----:B------:R-:W-:Y:S02]  /*26730*/  UIADD3.64 UR26, UPT, UPT, UR14, 0x7fe, URZ ;  /* 0x000007fe0e1a7897 */ /* 0x000fe4000fffe0ff */
[----:B------:R-:W-:-:S02]  /*26740*/  UIADD3.64 UR28, UPT, UPT, UR14, 0x800, URZ ;  /* 0x000008000e1c7897 */ /* 0x000fc4000fffe0ff */
[----:B------:R-:W-:Y:S02]  /*26750*/  UIADD3.64 UR30, UPT, UPT, UR14, 0x802, URZ ;  /* 0x000008020e1e7897 */ /* 0x000fe4000fffe0ff */
[----:B------:R-:W-:Y:S01]  /*26760*/  UIADD3.64 UR32, UPT, UPT, UR14, 0x804, URZ ;  /* 0x000008040e207897 */ /* 0x000fe2000fffe0ff */
[----:B------:R-:W-:Y:S01]  /*26770*/  UMOV UR18, 0x1 ;  /* 0x0000000100127882 */ /* 0x000fe20000000000 */
[----:B------:R-:W-:-:S10]  /*26780*/  UMOV UR5, URZ ;  /* 0x000000ff00057c82 */ /* 0x000fd40008000000 */
.L_x_11:
[----:B------:R-:W3:Y:S01]  /*26790*/  LDL.LU R4, [R1+0x2b4] ;  /* 0x0002b40001047983 */ /* 0x000ee20000300800 */
[----:B------:R-:W0:Y:S03]  /*267a0*/  LDC R40, c[0x0][0x3a0] ;  /* 0x0000e800ff287b82 */ /* 0x000e260000000800 */
[----:B------:R1:W-:Y:S04]  /*267b0*/  STL [R1+0x1394], R43 ;  /* 0x0013942b01007387 */ /* 0x0003e80000100800 */
[----:B-1----:R-:W4:Y:S04]  /*267c0*/  LDL.LU R43, [R1+0xac0] ;  /* 0x000ac000012b7983 */ /* 0x002f280000300800 */
        /* <DEDUP_REMOVED lines=32> */
[----:B-12---:R-:W2:Y:S04]  /*269d0*/  LDL.LU R60, [R1+0xabc] ;  /* 0x000abc00013c7983 */ /* 0x006ea80000300800 */
[----:B------:R-:W-:Y:S04]  /*269e0*/  STL [R1+0x1318], R80 ;  /* 0x0013185001007387 */ /* 0x000fe80000100800 */
[----:B------:R-:W-:Y:S04]  /*269f0*/  STL [R1+0x1314], R61 ;  /* 0x0013143d01007387 */ /* 0x000fe80000100800 */
[----:B------:R-:W-:Y:S04]  /*26a00*/  STL [R1+0x1310], R79 ;  /* 0x0013104f01007387 */ /* 0x000fe80000100800 */
[----:B------:R1:W-:Y:S04]  /*26a10*/  STL [R1+0x130c], R62 ;  /* 0x00130c3e01007387 */ /* 0x0003e80000100800 */
[----:B-1----:R-:W2:Y:S04]  /*26a20*/  LDL.LU R62, [R1+0xac8] ;  /* 0x000ac800013e7983 */ /* 0x002ea80000300800 */
[----:B------:R-:W-:Y:S04]  /*26a30*/  STL [R1+0x1308], R78 ;  /* 0x0013084e01007387 */ /* 0x000fe80000100800 */
[----:B------:R-:W-:Y:S04]  /*26a40*/  STL [R1+0x1304], R63 ;  /* 0x0013043f01007387 */ /* 0x000fe80000100800 */
[----:B------:R-:W-:Y:S04]  /*26a50*/  STL [R1+0x1300], R77 ;  /* 0x0013004d01007387 */ /* 0x000fe80000100800 */
[----:B------:R-:W-:Y:S01]  /*26a60*/  STL [R1+0x12fc], R64 ;  /* 0x0012fc4001007387 */ /* 0x000fe20000100800 */
[----:B-----5:R-:W-:-:S03]  /*26a70*/  IADD3 R3, P5, PT, R3, R72, RZ ;  /* 0x0000004803037210 */ /* 0x020fc60007fbe0ff */
[----:B------:R-:W-:Y:S04]  /*26a80*/  STL [R1+0x12f8], R76 ;  /* 0x0012f84c01007387 */ /* 0x000fe80000100800 */
[----:B------:R-:W-:Y:S04]  /*26a90*/  STL [R1+0x12f4], R65 ;  /* 0x0012f44101007387 */ /* 0x000fe80000100800 */
[----:B------:R-:W-:Y:S04]  /*26aa0*/  STL [R1+0x12f0], R75 ;  /* 0x0012f04b01007387 */ /* 0x000fe80000100800 */
[----:B------:R-:W-:Y:S04]  /*26ab0*/  STL [R1+0x12ec], R66 ;  /* 0x0012ec4201007387 */ /* 0x000fe80000100800 */
[----:B------:R-:W-:Y:S01]  /*26ac0*/  STL [R1+0x12e8], R74 ;  /* 0x0012e84a01007387 */ /* 0x000fe20000100800 */
[----:B------:R-:W-:-:S03]  /*26ad0*/  IMAD.X R2, R2, 0x1, R71, P5 ;  /* 0x0000000102027824 */ /* 0x000fc600028e0647 */
[----:B------:R-:W-:Y:S04]  /*26ae0*/  STL [R1+0x12e4], R67 ;  /* 0x0012e44301007387 */ /* 0x000fe80000100800 */
[----:B------:R-:W-:Y:S04]  /*26af0*/  STL [R1+0x12e0], R73 ;  /* 0x0012e04901007387 */ /* 0x000fe80000100800 */
[----:B------:R-:W-:Y:S01]  /*26b00*/  STL [R1+0x12dc], R70 ;  /* 0x0012dc4601007387 */ /* 0x000fe20000100800 */
[----:B------:R-:W-:-:S03]  /*26b10*/  PRMT R41, RZ, 0x7610, R41 ;  /* 0x00007610ff297816 */ /* 0x000fc60000000029 */
[----:B------:R-:W-:Y:S04]  /*26b20*/  STL [R1+0x12d8], R69 ;  /* 0x0012d84501007387 */ /* 0x000fe80000100800 */
[----:B------:R-:W-:Y:S04]  /*26b30*/  STL [R1+0x12d4], R68 ;  /* 0x0012d44401007387 */ /* 0x000fe80000100800 */
[----:B------:R1:W-:Y:S01]  /*26b40*/  STL [R1+0x12d0], R0 ;  /* 0x0012d00001007387 */ /* 0x0003e20000100800 */
[----:B------:R-:W-:Y:S01]  /*26b50*/  PRMT R42, RZ, 0x7610, R42 ;  /* 0x00007610ff2a7816 */ /* 0x000fe2000000002a */
[----:B---3--:R-:W-:-:S04]  /*26b60*/  VIADD R4, R4, 0x1 ;  /* 0x0000000104047836 */ /* 0x008fc80000000000 */
[----:B0-----:R-:W-:Y:S01]  /*26b70*/  IMAD R40, R4, -0x80, R40 ;  /* 0xffffff8004287824 */ /* 0x001fe200078e0228 */
[----:B------:R0:W-:Y:S04]  /*26b80*/  STL [R1+0x2b4], R4 ;  /* 0x0002b40401007387 */ /* 0x0001e80000100800 */
[C---:B------:R-:W-:Y:S01]  /*26b90*/  ISETP.GT.AND P3, PT, R40.reuse, RZ, PT ;  /* 0x000000ff2800720c */ /* 0x040fe20003f64270 */
[----:B------:R-:W3:Y:S01]  /*26ba0*/  LDL.LU R45, [R1+0xacc] ;  /* 0x000acc00012d7983 */ /* 0x000ee20000300800 */
[----:B------:R-:W-:Y:S02]  /*26bb0*/  ISETP.GT.AND P4, PT, R40, 0x1, PT ;  /* 0x000000012800780c */ /* 0x000fe40003f84270 */
[----:B----4-:R-:W-:Y:S01]  /*26bc0*/  IADD3 R43, P1, PT, R43, R72, RZ ;  /* 0x000000482b2b7210 */ /* 0x010fe20007f3e0ff */
[----:B-1----:R-:W4:Y:S04]  /*26bd0*/  LDL.LU R0, [R1+0xad0] ;  /* 0x000ad00001007983 */ /* 0x002f280000300800 */
[----:B------:R-:W3:Y:S04]  /*26be0*/  LDL.LU R46, [R1+0xad8] ;  /* 0x000ad800012e7983 */ /* 0x000ee80000300800 */
[----:B0-----:R-:W-:Y:S01]  /*26bf0*/  @P3 IMAD.MOV.U32 R4, RZ, RZ, R3 ;  /* 0x000000ffff043224 */ /* 0x001fe200078e0003 */
[----:B------:R-:W-:Y:S01]  /*26c00*/  STL [R1+0xac0], R43 ;  /* 0x000ac02b01007387 */ /* 0x000fe20000100800 */
[----:B------:R-:W-:-:S05]  /*26c10*/  @P3 IMAD.MOV.U32 R5, RZ, RZ, R2 ;  /* 0x000000ffff053224 */ /* 0x000fca00078e0002 */
[----:B------:R0:W3:Y:S02]  /*26c20*/  @P3 LDG.E.U16 R41, desc[UR20][R4.64] ;  /* 0x0000001404293981 */ /* 0x0000e4000c1e1500 */
[----:B0-----:R-:W-:Y:S02]  /*26c30*/  @P4 IMAD.MOV.U32 R4, RZ, RZ, R43 ;  /* 0x000000ffff044224 */ /* 0x001fe400078e002b */
[----:B--2---:R-:W-:Y:S01]  /*26c40*/  IMAD.X R60, R60, 0x1, R71, P1 ;  /* 0x000000013c3c7824 */ /* 0x004fe200008e0647 */
[----:B------:R-:W-:-:S03]  /*26c50*/  ISETP.GT.AND P1, PT, R40, 0x2, PT ;  /* 0x000000022800780c */ /* 0x000fc60003f24270 */
[----:B------:R-:W-:Y:S01]  /*26c60*/  @P4 IMAD.MOV.U32 R5, RZ, RZ, R60 ;  /* 0x000000ffff054224 */ /* 0x000fe200078e003c */
[----:B------:R0:W-:Y:S04]  /*26c70*/  STL [R1+0xabc], R60 ;  /* 0x000abc3c01007387 */ /* 0x0001e80000100800 */
[----:B------:R1:W2:Y:S04]  /*26c80*/  @P4 LDG.E.U16 R42, desc[UR20][R4.64] ;  /* 0x00000014042a4981 */ /* 0x0002a8000c1e1500 */
[----:B0-----:R-:W2:Y:S01]  /*26c90*/  LDL.LU R60, [R1+0xadc] ;  /* 0x000adc00013c7983 */ /* 0x001ea20000300800 */
[----:B------:R-:W-:-:S05]  /*26ca0*/  IADD3 R62, P5, PT, R62, R72, RZ ;  /* 0x000000483e3e7210 */ /* 0x000fca0007fbe0ff */
[----:B------:R0:W-:Y:S04]  /*26cb0*/  STL [R1+0xac8], R62 ;  /* 0x000ac83e01007387 */ /* 0x0001e80000100800 */
[----:B------:R-:W2:Y:S04]  /*26cc0*/  LDL.LU R43, [R1+0xae0] ;  /* 0x000ae000012b7983 */ /* 0x000ea80000300800 */
[----:B------:R-:W2:Y:S01]  /*26cd0*/  LDL.LU R5, [R1+0xac4] ;  /* 0x000ac40001057983 */ /* 0x000ea20000300800 */
[----:B------:R-:W-:Y:S01]  /*26ce0*/  ISETP.GT.AND P3, PT, R40, 0x3, PT ;  /* 0x000000032800780c */ /* 0x000fe20003f64270 */
[----:B-1----:R-:W-:Y:S01]  /*26cf0*/  @P1 IMAD.MOV.U32 R4, RZ, RZ, R62 ;  /* 0x000000ffff041224 */ /* 0x002fe200078e003e */
[----:B------:R-:W-:-:S02]  /*26d00*/  PRMT R39, RZ, 0x7610, R39 ;  /* 0x00007610ff277816 */ /* 0x000fc40000000027 */
[----:B------:R-:W-:Y:S02]  /*26d10*/  PRMT R38, RZ, 0x7610, R38 ;  /* 0x00007610ff267816 */ /* 0x000fe40000000026 */
[----:B----4-:R-:W-:-:S05]  /*26d20*/  IADD3 R0, P4, PT, R0, R72, RZ ;  /* 0x0000004800007210 */ /* 0x010fca0007f9e0ff */
[--C-:B---3--:R-:W-:Y:S01]  /*26d30*/  IMAD.X R45, R45, 0x1, R71.reuse, P4 ;  /* 0x000000012d2d7824 */ /* 0x108fe200020e0647 */
[----:B------:R-:W-:Y:S01]  /*26d40*/  STL [R1+0xad0], R0 ;  /* 0x000ad00001007387 */ /* 0x000fe20000100800 */
[----:B--2---:R-:W-:Y:S01]  /*26d50*/  IMAD.X R5, R5, 0x1, R71, P5 ;  /* 0x0000000105057824 */ /* 0x004fe200028e0647 */
[----:B------:R-:W-:-:S04]  /*26d60*/  IADD3 R46, P5, PT, R46, R72, RZ ;  /* 0x000000482e2e7210 */ /* 0x000fc80007fbe0ff */
[----:B------:R1:W-:Y:S04]  /*26d70*/  STL [R1+0xac4], R5 ;  /* 0x000ac40501007387 */ /* 0x0003e80000100800 */
[----:B------:R2:W5:Y:S04]  /*26d80*/  @P1 LDG.E.U16 R39, desc[UR20][R4.64] ;  /* 0x0000001404271981 */ /* 0x000568000c1e1500 */
[----:B0-----:R-:W3:Y:S04]  /*26d90*/  LDL.LU R62, [R1+0xae8] ;  /* 0x000ae800013e7983 */ /* 0x001ee80000300800 */
[----:B------:R0:W-:Y:S01]  /*26da0*/  STL [R1+0xacc], R45 ;  /* 0x000acc2d01007387 */ /* 0x0001e20000100800 */
[----:B--2---:R-:W-:-:S02]  /*26db0*/  @P3 IMAD.MOV.U32 R4, RZ, RZ, R0 ;  /* 0x000000ffff043224 */ /* 0x004fc400078e0000 */
[----:B-1----:R-:W-:-:S05]  /*26dc0*/  @P3 IMAD.MOV.U32 R5, RZ, RZ, R45 ;  /* 0x000000ffff053224 */ /* 0x002fca00078e002d */
[----:B------:R1:W5:Y:S04]  /*26dd0*/  @P3 LDG.E.U16 R38, desc[UR20][R4.64] ;  /* 0x0000001404263981 */ /* 0x000368000c1e1500 */
[----:B0-----:R-:W2:Y:S04]  /*26de0*/  LDL.LU R45, [R1+0xaec] ;  /* 0x000aec00012d7983 */ /* 0x001ea80000300800 */
[----:B------:R0:W-:Y:S04]  /*26df0*/  STL [R1+0xad8], R46 ;  /* 0x000ad82e01007387 */ /* 0x0001e80000100800 */
[----:B------:R-:W4:Y:S04]  /*26e00*/  LDL.LU R0, [R1+0xaf0] ;  /* 0x000af00001007983 */ /* 0x000f280000300800 */
[----:B------:R-:W2:Y:S01]  /*26e10*/  LDL.LU R5, [R1+0xad4] ;  /* 0x000ad40001057983 */ /* 0x000ea20000300800 */
[----:B------:R-:W-:-:S02]  /*26e20*/  ISETP.GT.AND P4, PT, R40, 0x4, PT ;  /* 0x000000042800780c */ /* 0x000fc40003f84270 */
[----:B------:R-:W-:Y:S02]  /*26e30*/  ISETP.GT.AND P1, PT, R40, 0x5, PT ;  /* 0x000000052800780c */ /* 0x000fe40003f24270 */
[----:B------:R-:W-:Y:S02]  /*26e40*/  IADD3 R43, P3, PT, R43, R72, RZ ;  /* 0x000000482b2b7210 */ /* 0x000fe40007f7e0ff */
[----:B------:R-:W-:-:S03]  /*26e50*/  PRMT R37, RZ, 0x7610, R37 ;  /* 0x00007610ff257816 */ /* 0x000fc60000000025 */
[----:B------:R-:W-:-:S04]  /*26e60*/  IMAD.X R60, R60, 0x1, R71, P3 ;  /* 0x000000013c3c7824 */ /* 0x000fc800018e0647 */
[----:B-1----:R-:W-:Y:S01]  /*26e70*/  @P4 IMAD.MOV.U32 R4, RZ, RZ, R46 ;  /* 0x000000ffff044224 */ /* 0x002fe200078e002e */
[----:B------:R-:W-:Y:S01]  /*26e80*/  STL [R1+0xae0], R43 ;  /* 0x000ae02b01007387 */ /* 0x000fe20000100800 */
[----:B------:R-:W-:Y:S01]  /*26e90*/  PRMT R6, RZ, 0x7610, R6 ;  /* 0x00007610ff067816 */ /* 0x000fe20000000006 */
[----:B--2---:R-:W-:Y:S01]  /*26ea0*/  IMAD.X R5, R5, 0x1, R71, P5 ;  /* 0x0000000105057824 */ /* 0x004fe200028e0647 */
[----:B---3--:R-:W-:-:S04]  /*26eb0*/  IADD3 R62, P5, PT, R62, R72, RZ ;  /* 0x000000483e3e7210 */ /* 0x008fc80007fbe0ff */
        /* <DEDUP_REMOVED lines=9> */
[----:B------:R-:W2:Y:S04]  /*26f50*/  LDL.LU R43, [R1+0xb00] ;  /* 0x000b0000012b7983 */ /* 0x000ea80000300800 */
[----:B------:R-:W2:Y:S01]  /*26f60*/  LDL.LU R5, [R1+0xae4] ;  /* 0x000ae40001057983 */ /* 0x000ea20000300800 */
[----:B------:R-:W-:-:S02]  /*26f70*/  ISETP.GT.AND P3, PT, R40, 0x6, PT ;  /* 0x000000062800780c */ /* 0x000fc40003f64270 */
[----:B------:R-:W-:Y:S02]  /*26f80*/  ISETP.GT.AND P4, PT, R40, 0x7, PT ;  /* 0x000000072800780c */ /* 0x000fe40003f84270 */
[----:B----4-:R-:W-:Y:S02]  /*26f90*/  IADD3 R0, P1, PT, R0, R72, RZ ;  /* 0x0000004800007210 */ /* 0x010fe40007f3e0ff */
        /* <DEDUP_REMOVED lines=285> */
[----:B-1----:R-:W-:Y:S01]  /*28170*/  @P3 IMAD.MOV.U32 R5, RZ, RZ, R60 ;  /* 0x000000ffff053224 */ /* 0x002fe200078e003c */
[----:B------:R-:W2:Y:S04]  /*28180*/  LDL.LU R43, [R1+0xb60] ;  /* 0x000b6000012b7983 */ /* 0x000ea80000300800 */
[----:B------:R1:W-:Y:S04]  /*28190*/  STL [R1+0xb4c], R62 ;  /* 0x000b4c3e01007387 */ /* 0x0003e80000100800 */
[----:B0-----:R-:W2:Y:S04]  /*281a0*/  LDL.LU R60, [R1+0xb64] ;  /* 0x000b6400013c7983 */ /* 0x001ea80000300800 */
[----:B------:R0:W5:Y:S04]  /*281b0*/  @P3 LDG.E.U16 R23, desc[UR20][R4.64] ;  /* 0x0000001404173981 */ /* 0x000168000c1e1500 */
[----:B------:R-:W2:Y:S01]  /*281c0*/  LDL.LU R5, [R1+0xb48] ;  /* 0x000b480001057983 */ /* 0x000ea20000300800 */
[----:B------:R-:W-:-:S02]  /*281d0*/  ISETP.GT.AND P4, PT, R40, 0x22, PT ;  /* 0x000000222800780c */ /* 0x000fc40003f84270 */
[----:B------:R-:W-:Y:S02]  /*281e0*/  ISETP.GT.AND P1, PT, R40, 0x23, PT ;  /* 0x000000232800780c */ /* 0x000fe40003f24270 */
[----:B----4-:R-:W-:Y:S02]  /*281f0*/  IADD3 R0, P3, PT, R0, R72, RZ ;  /* 0x0000004800007210 */ /* 0x010fe40007f7e0ff */
[----:B------:R-:W-:-:S03]  /*28200*/  PRMT R21, RZ, 0x7610, R21 ;  /* 0x00007610ff157816 */ /* 0x000fc60000000015 */
[----:B------:R-:W-:-:S04]  /*28210*/  IMAD.X R45, R45, 0x1, R71, P3 ;  /* 0x000000012d2d7824 */ /* 0x000fc800018e0647 */
[----:B0-----:R-:W-:Y:S01]  /*28220*/  @P4 IMAD.MOV.U32 R4, RZ, RZ, R62 ;  /* 0x000000ffff044224 */ /* 0x001fe200078e003e */
[----:B------:R-:W-:Y:S01]  /*28230*/  STL [R1+0xb54], R0 ;  /* 0x000b540001007387 */ /* 0x000fe20000100800 */
[----:B------:R-:W-:Y:S01]  /*28240*/  PRMT R22, RZ, 0x7610, R22 ;  /* 0x00007610ff167816 */ /* 0x000fe20000000016 */
[----:B--2---:R-:W-:Y:S01]  /*28250*/  IMAD.X R5, R5, 0x1, R71, P5 ;  /* 0x0000000105057824 */ /* 0x004fe200028e0647 */
[----:B---3--:R-:W-:-:S04]  /*28260*/  IADD3 R46, P5, PT, R46, R72, RZ ;  /* 0x000000482e2e7210 */ /* 0x008fc80007fbe0ff */
[----:B------:R0:W-:Y:S04]  /*28270*/  STL [R1+0xb48], R5 ;  /* 0x000b480501007387 */ /* 0x0001e80000100800 */
[----:B------:R2:W5:Y:S04]  /*28280*/  @P4 LDG.E.U16 R21, desc[UR20][R4.64] ;  /* 0x0000001404154981 */ /* 0x000568000c1e1500 */
[----:B-1----:R-:W3:Y:S01]  /*28290*/  LDL.LU R62, [R1+0xb6c] ;  /* 0x000b6c00013e7983 */ /* 0x002ee20000300800 */
[----:B--2---:R-:W-:Y:S02]  /*282a0*/  @P1 IMAD.MOV.U32 R4, RZ, RZ, R0 ;  /* 0x000000ffff041224 */ /* 0x004fe400078e0000 */
[----:B0-----:R-:W-:Y:S01]  /*282b0*/  @P1 IMAD.MOV.U32 R5, RZ, RZ, R45 ;  /* 0x000000ffff051224 */ /* 0x001fe200078e002d */
[----:B------:R0:W-:Y:S04]  /*282c0*/  STL [R1+0xb50], R45 ;  /* 0x000b502d01007387 */ /* 0x0001e80000100800 */
[----:B------:R1:W5:Y:S04]  /*282d0*/  @P1 LDG.E.U16 R22, desc[UR20][R4.64] ;  /* 0x0000001404161981 */ /* 0x000368000c1e1500 */
[----:B0-----:R-:W2:Y:S04]  /*282e0*/  LDL.LU R45, [R1+0xb70] ;  /* 0x000b7000012d7983 */ /* 0x001ea80000300800 */
[----:B------:R0:W-:Y:S01]  /*282f0*/  STL [R1+0xb5c], R46 ;  /* 0x000b5c2e01007387 */ /* 0x0001e20000100800 */
[----:B-1----:R-:W-:-:S03]  /*28300*/  IMAD.MOV.U32 R5, RZ, RZ, R46 ;  /* 0x000000ffff057224 */ /* 0x002fc600078e002e */
[----:B------:R-:W4:Y:S04]  /*28310*/  LDL.LU R0, [R1+0xb74] ;  /* 0x000b740001007983 */ /* 0x000f280000300800 */
[----:B0-----:R-:W2:Y:S04]  /*28320*/  LDL.LU R46, [R1+0x139c] ;  /* 0x00139c00012e7983 */ /* 0x001ea80000300800 */
[----:B------:R-:W2:Y:S01]  /*28330*/  LDL.LU R4, [R1+0xb58] ;  /* 0x000b580001047983 */ /* 0x000ea20000300800 */
[----:B------:R-:W-:Y:S02]  /*28340*/  ISETP.GT.AND P3, PT, R40, 0x24, PT ;  /* 0x000000242800780c */ /* 0x000fe40003f64270 */
[----:B------:R-:W-:-:S05]  /*28350*/  IADD3 R60, P1, PT, R60, R72, RZ ;  /* 0x000000483c3c7210 */ /* 0x000fca0007f3e0ff */
[----:B------:R-:W-:Y:S01]  /*28360*/  STL [R1+0xb64], R60 ;  /* 0x000b643c01007387 */ /* 0x000fe20000100800 */
[----:B------:R-:W-:Y:S01]  /*28370*/  PRMT R44, RZ, 0x7610, R44 ;  /* 0x00007610ff2c7816 */ /* 0x000fe2000000002c */
[----:B--2---:R-:W-:-:S05]  /*28380*/  IMAD.X R4, R4, 0x1, R71, P5 ;  /* 0x0000000104047824 */ /* 0x004fca00028e0647 */
[-C--:B------:R-:W-:Y:S01]  /*28390*/  @P3 LOP3.LUT R5, R5, R4.reuse, RZ, 0x3c, !PT ;  /* 0x0000000405053212 */ /* 0x080fe200078e3cff */
[----:B------:R0:W-:Y:S03]  /*283a0*/  STL [R1+0xb58], R4 ;  /* 0x000b580401007387 */ /* 0x0001e60000100800 */
[----:B0-----:R-:W-:-:S04]  /*283b0*/  @P3 LOP3.LUT R4, R5, R4, RZ, 0x3c, !PT ;  /* 0x0000000405043212 */ /* 0x001fc800078e3cff */
[----:B------:R-:W-:-:S05]  /*283c0*/  @P3 LOP3.LUT R5, R5, R4, RZ, 0x3c, !PT ;  /* 0x0000000405053212 */ /* 0x000fca00078e3cff */
[----:B------:R0:W2:Y:S01]  /*283d0*/  @P3 LDG.E.U16 R44, desc[UR20][R4.64] ;  /* 0x00000014042c3981 */ /* 0x0000a2000c1e1500 */
[----:B------:R-:W-:Y:S01]  /*283e0*/  ISETP.GT.AND P4, PT, R40, 0x25, PT ;  /* 0x000000252800780c */ /* 0x000fe20003f84270 */
[----:B------:R-:W-:-:S04]  /*283f0*/  IMAD.X R43, R43, 0x1, R71, P1 ;  /* 0x000000012b2b7824 */ /* 0x000fc800008e0647 */
[----:B0-----:R-:W-:Y:S02]  /*28400*/  IMAD.MOV.U32 R4, RZ, RZ, R43 ;  /* 0x000000ffff047224 */ /* 0x001fe400078e002b */
[----:B------:R-:W-:-:S06]  /*28410*/  IMAD.MOV.U32 R5, RZ, RZ, R60 ;  /* 0x000000ffff057224 */ /* 0x000fcc00078e003c */
[----:B------:R-:W-:-:S04]  /*28420*/  @P4 LOP3.LUT R5, R5, R4, RZ, 0x3c, !PT ;  /* 0x0000000405054212 */ /* 0x000fc800078e3cff */
[C---:B------:R-:W-:Y:S02]  /*28430*/  @P4 LOP3.LUT R4, R5.reuse, R4, RZ, 0x3c, !PT ;  /* 0x0000000405044212 */ /* 0x040fe400078e3cff */
[----:B------:R-:W-:Y:S02]  /*28440*/  PRMT R93, RZ, 0x7610, R93 ;  /* 0x00007610ff5d7816 */ /* 0x000fe4000000005d */
[----:B---3--:R-:W-:Y:S02]  /*28450*/  IADD3 R62, P5, PT, R62, R72, RZ ;  /* 0x000000483e3e7210 */ /* 0x008fe40007fbe0ff */
[----:B------:R-:W-:-:S05]  /*28460*/  @P4 LOP3.LUT R5, R5, R4, RZ, 0x3c, !PT ;  /* 0x0000000405054212 */ /* 0x000fca00078e3cff */
[----:B------:R0:W3:Y:S04]  /*28470*/  @P4 LDG.E.U16 R93, desc[UR20][R4.64] ;  /* 0x00000014045d4981 */ /* 0x0000e8000c1e1500 */
[----:B--2---:R1:W-:Y:S04]  /*28480*/  STL [R1+0xb4], R44 ;  /* 0x0000b42c01007387 */ /* 0x0043e80000100800 */
[----:B-1----:R-:W2:Y:S04]  /*28490*/  LDL.LU R44, [R1+0x1398] ;  /* 0x00139800012c7983 */ /* 0x002ea80000300800 */
[----:B------:R1:W-:Y:S04]  /*284a0*/  STL [R1+0xb60], R43 ;  /* 0x000b602b01007387 */ /* 0x0003e80000100800 */
[----:B-1----:R-:W2:Y:S04]  /*284b0*/  LDL.LU R43, [R1+0x1394] ;  /* 0x00139400012b7983 */ /* 0x002ea80000300800 */
[----:B------:R-:W2:Y:S04]  /*284c0*/  LDL.LU R60, [R1+0xb7c] ;  /* 0x000b7c00013c7983 */ /* 0x000ea80000300800 */
[----:B------:R-:W-:Y:S04]  /*284d0*/  STL [R1+0xb6c], R62 ;  /* 0x000b6c3e01007387 */ /* 0x000fe80000100800 */
[----:B------:R-:W2:Y:S01]  /*284e0*/  LDL.LU R4, [R1+0xb68] ;  /* 0x000b680001047983 */ /* 0x000ea20000300800 */
[----:B------:R-:W-:Y:S01]  /*284f0*/  ISETP.GT.AND P1, PT, R40, 0x26, PT ;  /* 0x000000262800780c */ /* 0x000fe20003f24270 */
[----:B0-----:R-:W-:Y:S01]  /*28500*/  IMAD.MOV.U32 R5, RZ, RZ, R62 ;  /* 0x000000ffff057224 */ /* 0x001fe200078e003e */
[----:B----4-:R-:W-:Y:S01]  /*28510*/  IADD3 R0, P4, PT, R0, R72, RZ ;  /* 0x0000004800007210 */ /* 0x010fe20007f9e0ff */
[----:B---3--:R0:W-:Y:S04]  /*28520*/  STL [R1+0xb0], R93 ;  /* 0x0000b05d01007387 */ /* 0x0081e80000100800 */
[----:B0-----:R-:W3:Y:S04]  /*28530*/  LDL.LU R93, [R1+0xb80] ;  /* 0x000b8000015d7983 */ /* 0x001ee80000300800 */
[----:B------:R-:W4:Y:S04]  /*28540*/  LDL.LU R62, [R1+0xb84] ;  /* 0x000b8400013e7983 */ /* 0x000f280000300800 */
[----:B------:R-:W-:Y:S01]  /*28550*/  STL [R1+0xb74], R0 ;  /* 0x000b740001007387 */ /* 0x000fe20000100800 */
[----:B--2---:R-:W-:Y:S01]  /*28560*/  PRMT R44, RZ, 0x7610, R44 ;  /* 0x00007610ff2c7816 */ /* 0x004fe2000000002c */
[----:B------:R-:W-:-:S05]  /*28570*/  IMAD.X R4, R4, 0x1, R71, P5 ;  /* 0x0000000104047824 */ /* 0x000fca00028e0647 */
        /* <DEDUP_REMOVED lines=12> */
[----:B------:R-:W-:Y:S02]  /*28640*/  IADD3 R60, P5, PT, R60, R72, RZ ;  /* 0x000000483c3c7210 */ /* 0x000fe40007fbe0ff */
        /* <DEDUP_REMOVED lines=12> */
[----:B---3--:R0:W-:Y:S01]  /*28710*/  STL [R1+0xa8], R92 ;  /* 0x0000a85c01007387 */ /* 0x0081e20000100800 */
[----:B------:R-:W-:-:S03]  /*28720*/  PRMT R46, RZ, 0x7610, R46 ;  /* 0x00007610ff2e7816 */ /* 0x000fc6000000002e */
[----:B0-----:R-:W3:Y:S04]  /*28730*/  LDL.LU R92, [R1+0xb90] ;  /* 0x000b9000015c7983 */ /* 0x001ee80000300800 */
[----:B------:R-:W4:Y:S04]  /*28740*/  LDL.LU R60, [R1+0xb94] ;  /* 0x000b9400013c7983 */ /* 0x000f280000300800 */
[----:B------:R-:W-:Y:S01]  /*28750*/  STL [R1+0xb84], R62 ;  /* 0x000b843e01007387 */ /* 0x000fe20000100800 */
        /* <DEDUP_REMOVED lines=362> */
[----:B------:R1:W-:Y:S04]  /*29e00*/  STL [R1+0xc3c], R60 ;  /* 0x000c3c3c01007387 */ /* 0x0003e80000100800 */
[----:B------:R-:W2:Y:S01]  /*29e10*/  LDL.LU R4, [R1+0xc38] ;  /* 0x000c380001047983 */ /* 0x000ea20000300800 */
[----:B------:R-:W-:Y:S01]  /*29e20*/  ISETP.GT.AND P4, PT, R40, 0x40, PT ;  /* 0x000000402800780c */ /* 0x000fe20003f84270 */
[----:B0-----:R-:W-:Y:S01]  /*29e30*/  IMAD.MOV.U32 R5, RZ, RZ, R60 ;  /* 0x000000ffff057224 */ /* 0x001fe200078e003c */
[----:B----4-:R-:W-:Y:S01]  /*29e40*/  IADD3 R62, P3, PT, R62, R72, RZ ;  /* 0x000000483e3e7210 */ /* 0x010fe20007f7e0ff */
[----:B-1----:R-:W4:Y:S04]  /*29e50*/  LDL.LU R60, [R1+0xc50] ;  /* 0x000c5000013c7983 */ /* 0x002f280000300800 */
[----:B---3--:R0:W-:Y:S01]  /*29e60*/  STL [R1+0x48], R63 ;  /* 0x0000483f01007387 */ /* 0x0081e20000100800 */
[----:B------:R-:W-:-:S03]  /*29e70*/  PRMT R58, RZ, 0x7610, R58 ;  /* 0x00007610ff3a7816 */ /* 0x000fc6000000003a */
[----:B0-----:R-:W3:Y:S04]  /*29e80*/  LDL.LU R63, [R1+0xc54] ;  /* 0x000c5400013f7983 */ /* 0x001ee80000300800 */
        /* <DEDUP_REMOVED lines=26> */
[----:B---3--:R-:W-:Y:S01]  /*2a030*/  IADD3 R63, P1, PT, R63, R72, RZ ;  /* 0x000000483f3f7210 */ /* 0x008fe20007f3e0ff */
[----:B------:R0:W-:Y:S01]  /*2a040*/  STL [R1+0x40], R61 ;  /* 0x0000403d01007387 */ /* 0x0001e20000100800 */
[----:B------:R-:W-:-:S03]  /*2a050*/  PRMT R59, RZ, 0x7610, R59 ;  /* 0x00007610ff3b7816 */ /* 0x000fc6000000003b */
[----:B0-----:R-:W3:Y:S04]  /*2a060*/  LDL.LU R61, [R1+0xc60] ;  /* 0x000c6000013d7983 */ /* 0x001ee80000300800 */
[----:B------:R-:W3:Y:S04]  /*2a070*/  LDL.LU R0, [R1+0xc64] ;  /* 0x000c640001007983 */ /* 0x000ee80000300800 */
        /* <DEDUP_REMOVED lines=8> */
[----:B----4-:R-:W-:-:S04]  /*2a100*/  IMAD.X R60, R60, 0x1, R71, P1 ;  /* 0x000000013c3c7824 */ /* 0x010fc800008e0647 */
[----:B0-----:R-:W-:Y:S02]  /*2a110*/  IMAD.MOV.U32 R4, RZ, RZ, R60 ;  /* 0x000000ffff047224 */ /* 0x001fe400078e003c */
[----:B------:R-:W-:-:S06]  /*2a120*/  IMAD.MOV.U32 R5, RZ, RZ, R63 ;  /* 0x000000ffff057224 */ /* 0x000fcc00078e003f */
[----:B------:R-:W-:-:S04]  /*2a130*/  @P4 LOP3.LUT R5, R5, R4, RZ, 0x3c, !PT ;  /* 0x0000000405054212 */ /* 0x000fc800078e3cff */
[C---:B------:R-:W-:Y:S02]  /*2a140*/  @P4 LOP3.LUT R4, R5.reuse, R4, RZ, 0x3c, !PT ;  /* 0x0000000405044212 */ /* 0x040fe400078e3cff */
[----:B------:R-:W-:Y:S02]  /*2a150*/  PRMT R65, RZ, 0x7610, R65 ;  /* 0x00007610ff417816 */ /* 0x000fe40000000041 */
[----:B------:R-:W-:Y:S02]  /*2a160*/  IADD3 R62, P5, PT, R62, R72, RZ ;  /* 0x000000483e3e7210 */ /* 0x000fe40007fbe0ff */
[----:B------:R-:W-:-:S05]  /*2a170*/  @P4 LOP3.LUT R5, R5, R4, RZ, 0x3c, !PT ;  /* 0x0000000405054212 */ /* 0x000fca00078e3cff */
[----:B------:R0:W4:Y:S04]  /*2a180*/  @P4 LDG.E.U16 R65, desc[UR20][R4.64] ;  /* 0x0000001404414981 */ /* 0x000128000c1e1500 */
        /* <DEDUP_REMOVED lines=9> */
[----:B---3--:R-:W-:Y:S01]  /*2a220*/  IADD3 R0, P4, PT, R0, R72, RZ ;  /* 0x0000004800007210 */ /* 0x008fe20007f9e0ff */
[----:B-1----:R-:W3:Y:S04]  /*2a230*/  LDL.LU R62, [R1+0xc70] ;  /* 0x000c7000013e7983 */ /* 0x002ee80000300800 */
[----:B----4-:R0:W-:Y:S01]  /*2a240*/  STL [R1+0x38], R65 ;  /* 0x0000384101007387 */ /* 0x0101e20000100800 */
[----:B------:R-:W-:-:S03]  /*2a250*/  PRMT R80, RZ, 0x7610, R80 ;  /* 0x00007610ff507816 */ /* 0x000fc60000000050 */
[----:B0-----:R-:W4:Y:S04]  /*2a260*/  LDL.LU R65, [R1+0xc74] ;  /* 0x000c740001417983 */ /* 0x001f280000300800 */
        /* <DEDUP_REMOVED lines=12> */
[----:B------:R-:W-:Y:S02]  /*2a330*/  @P3 LOP3.LUT R4, R5, R4, RZ, 0x3c, !PT ;  /* 0x0000000405043212 */ /* 0x000fe400078e3cff */
        /* <DEDUP_REMOVED lines=61> */
[----:B------:R-:W-:Y:S02]  /*2a710*/  @P4 LOP3.LUT R4, R5, R4, RZ, 0x3c, !PT ;  /* 0x0000000405044212 */ /* 0x000fe400078e3cff */
        /* <DEDUP_REMOVED lines=88> */
[----:B------:R-:W-:Y:S01]  /*2aca0*/  IMAD.X R68, R68, 0x1, R71, P1 ;  /* 0x0000000144447824 */ /* 0x000fe200008e0647 */
[----:B------:R-:W-:Y:S02]  /*2acb0*/  PRMT R43, RZ, 0x7610, R43 ;  /* 0x00007610ff2b7816 */ /* 0x000fe4000000002b */
[----:B------:R-:W-:Y:S02]  /*2acc0*/  IADD3 R75, P5, PT, R75, R72, RZ ;  /* 0x000000484b4b7210 */ /* 0x000fe40007fbe0ff */
[----:B------:R-:W-:Y:S07]  /*2acd0*/  STL [R1+0xcb0], R68 ;  /* 0x000cb04401007387 */ /* 0x000fee0000100800 */
[----:B0-----:R-:W-:-:S02]  /*2ace0*/  @P4 IMAD.MOV.U32 R4, RZ, RZ, R67 ;  /* 0x000000ffff044224 */ /* 0x001fc400078e0043 */
[----:B------:R-:W-:-:S05]  /*2acf0*/  @P4 IMAD.MOV.U32 R5, RZ, RZ, R68 ;  /* 0x000000ffff054224 */ /* 0x000fca00078e0044 */
[----:B------:R0:W5:Y:S02]  /*2ad00*/  @P4 LDG.E.U16 R43, desc[UR20][R4.64] ;  /* 0x00000014042b4981 */ /* 0x000164000c1e1500 */
[----:B0-----:R-:W-:Y:S02]  /*2ad10*/  IMAD.MOV.U32 R5, RZ, RZ, R75 ;  /* 0x000000ffff057224 */ /* 0x001fe400078e004b */
[----:B--2---:R0:W-:Y:S04]  /*2ad20*/  STL [R1+0xc], R74 ;  /* 0x00000c4a01007387 */ /* 0x0041e80000100800 */
[----:B0-----:R-:W2:Y:S04]  /*2ad30*/  LDL.LU R74, [R1+0xccc] ;  /* 0x000ccc00014a7983 */ /* 0x001ea80000300800 */
[----:B------:R-:W2:Y:S04]  /*2ad40*/  LDL.LU R68, [R1+0xcd0] ;  /* 0x000cd00001447983 */ /* 0x000ea80000300800 */
[----:B------:R0:W-:Y:S04]  /*2ad50*/  STL [R1+0xcbc], R75 ;  /* 0x000cbc4b01007387 */ /* 0x0001e80000100800 */
[----:B------:R-:W2:Y:S04]  /*2ad60*/  LDL.LU R67, [R1+0xcd4] ;  /* 0x000cd40001437983 */ /* 0x000ea80000300800 */
[----:B0-----:R-:W2:Y:S04]  /*2ad70*/  LDL.LU R75, [R1+0x12f0] ;  /* 0x0012f000014b7983 */ /* 0x001ea80000300800 */
[----:B------:R-:W2:Y:S01]  /*2ad80*/  LDL.LU R4, [R1+0xcb8] ;  /* 0x000cb80001047983 */ /* 0x000ea20000300800 */
[----:B------:R-:W-:-:S02]  /*2ad90*/  ISETP.GT.AND P1, PT, R40, 0x50, PT ;  /* 0x000000502800780c */ /* 0x000fc40003f24270 */
[----:B----4-:R-:W-:-:S05]  /*2ada0*/  IADD3 R0, P4, PT, R0, R72, RZ ;  /* 0x0000004800007210 */ /* 0x010fca0007f9e0ff */
        /* <DEDUP_REMOVED lines=9> */
[----:B---3--:R-:W-:Y:S01]  /*2ae40*/  IMAD.X R69, R69, 0x1, R71, P4 ;  /* 0x0000000145457824 */ /* 0x008fe200020e0647 */
[----:B------:R-:W-:Y:S02]  /*2ae50*/  PRMT R44, RZ, 0x7610, R44 ;  /* 0x00007610ff2c7816 */ /* 0x000fe4000000002c */
[----:B------:R-:W-:Y:S02]  /*2ae60*/  IADD3 R74, P5, PT, R74, R72, RZ ;  /* 0x000000484a4a7210 */ /* 0x000fe40007fbe0ff */
[----:B------:R-:W-:Y:S07]  /*2ae70*/  STL [R1+0xcc0], R69 ;  /* 0x000cc04501007387 */ /* 0x000fee0000100800 */
[----:B0-----:R-:W-:-:S02]  /*2ae80*/  @P3 IMAD.MOV.U32 R4, RZ, RZ, R0 ;  /* 0x000000ffff043224 */ /* 0x001fc400078e0000 */
[----:B------:R-:W-:-:S05]  /*2ae90*/  @P3 IMAD.MOV.U32 R5, RZ, RZ, R69 ;  /* 0x000000ffff053224 */ /* 0x000fca00078e0045 */
[----:B------:R0:W5:Y:S04]  /*2aea0*/  @P3 LDG.E.U16 R44, desc[UR20][R4.64] ;  /* 0x00000014042c3981 */ /* 0x000168000c1e1500 */
[----:B--2---:R1:W-:Y:S04]  /*2aeb0*/  STL [R1+0x8], R66 ;  /* 0x0000084201007387 */ /* 0x0043e80000100800 */
[----:B-1----:R-:W2:Y:S04]  /*2aec0*/  LDL.LU R66, [R1+0xcdc] ;  /* 0x000cdc0001427983 */ /* 0x002ea80000300800 */
[----:B------:R-:W3:Y:S04]  /*2aed0*/  LDL.LU R69, [R1+0xce0] ;  /* 0x000ce00001457983 */ /* 0x000ee80000300800 */
[----:B------:R-:W-:Y:S04]  /*2aee0*/  STL [R1+0xccc], R74 ;  /* 0x000ccc4a01007387 */ /* 0x000fe80000100800 */
[----:B------:R-:W4:Y:S04]  /*2aef0*/  LDL.LU R0, [R1+0xce4] ;  /* 0x000ce40001007983 */ /* 0x000f280000300800 */
[----:B------:R-:W2:Y:S01]  /*2af00*/  LDL.LU R5, [R1+0xcc8] ;  /* 0x000cc80001057983 */ /* 0x000ea20000300800 */
[----:B------:R-:W-:-:S02]  /*2af10*/  ISETP.GT.AND P4, PT, R40, 0x52, PT ;  /* 0x000000522800780c */ /* 0x000fc40003f84270 */
[----:B------:R-:W-:-:S11]  /*2af20*/  PRMT R70, RZ, 0x7610, R70 ;  /* 0x00007610ff467816 */ /* 0x000fd60000000046 */
[----:B0-----:R-:W-:Y:S02]  /*2af30*/  @P4 IMAD.MOV.U32 R4, RZ, RZ, R74 ;  /* 0x000000ffff044224 */ /* 0x001fe400078e004a */
[----:B--2---:R-:W-:-:S05]  /*2af40*/  IMAD.X R5, R5, 0x1, R71, P5 ;  /* 0x0000000105057824 */ /* 0x004fca00028e0647 */
[----:B------:R0:W2:Y:S01]  /*2af50*/  @P4 LDG.E.U16 R70, desc[UR20][R4.64] ;  /* 0x0000001404464981 */ /* 0x0000a2000c1e1500 */
[----:B------:R-:W-:Y:S02]  /*2af60*/  ISETP.GT.AND P1, PT, R40, 0x53, PT ;  /* 0x000000532800780c */ /* 0x000fe40003f24270 */
[----:B------:R-:W-:-:S05]  /*2af70*/  IADD3 R67, P3, PT, R67, R72, RZ ;  /* 0x0000004843437210 */ /* 0x000fca0007f7e0ff */
[----:B------:R-:W-:Y:S01]  /*2af80*/  IMAD.X R68, R68, 0x1, R71, P3 ;  /* 0x0000000144447824 */ /* 0x000fe200018e0647 */
[----:B------:R-:W-:Y:S01]  /*2af90*/  STL [R1+0xcd4], R67 ;  /* 0x000cd44301007387 */ /* 0x000fe20000100800 */
[----:B------:R-:W-:Y:S02]  /*2afa0*/  PRMT R45, RZ, 0x7610, R45 ;  /* 0x00007610ff2d7816 */ /* 0x000fe4000000002d */
[----:B------:R-:W-:Y:S01]  /*2afb0*/  IADD3 R66, P5, PT, R66, R72, RZ ;  /* 0x0000004842427210 */ /* 0x000fe20007fbe0ff */
[----:B------:R1:W-:Y:S01]  /*2afc0*/  STL [R1+0xcc8], R5 ;  /* 0x000cc80501007387 */ /* 0x0003e20000100800 */
[----:B0-----:R-:W-:-:S03]  /*2afd0*/  @P1 IMAD.MOV.U32 R4, RZ, RZ, R67 ;  /* 0x000000ffff041224 */ /* 0x001fc600078e0043 */
[----:B------:R-:W-:Y:S01]  /*2afe0*/  STL [R1+0xcd0], R68 ;  /* 0x000cd04401007387 */ /* 0x000fe20000100800 */
[----:B-1----:R-:W-:-:S05]  /*2aff0*/  @P1 IMAD.MOV.U32 R5, RZ, RZ, R68 ;  /* 0x000000ffff051224 */ /* 0x002fca00078e0044 */
[----:B------:R0:W5:Y:S02]  /*2b000*/  @P1 LDG.E.U16 R45, desc[UR20][R4.64] ;  /* 0x00000014042d1981 */ /* 0x000164000c1e1500 */
[----:B0-----:R-:W-:Y:S02]  /*2b010*/  IMAD.MOV.U32 R5, RZ, RZ, R66 ;  /* 0x000000ffff057224 */ /* 0x001fe400078e0042 */
[----:B--2---:R0:W-:Y:S04]  /*2b020*/  STL [R1+0x4], R70 ;  /* 0x0000044601007387 */ /* 0x0041e80000100800 */
[----:B0-----:R-:W2:Y:S04]  /*2b030*/  LDL.LU R70, [R1+0xcec] ;  /* 0x000cec0001467983 */ /* 0x001ea80000300800 */
[----:B------:R-:W2:Y:S04]  /*2b040*/  LDL.LU R74, [R1+0xce8] ;  /* 0x000ce800014a7983 */ /* 0x000ea80000300800 */
[----:B------:R0:W-:Y:S04]  /*2b050*/  STL [R1+0xcdc], R66 ;  /* 0x000cdc4201007387 */ /* 0x0001e80000100800 */
[----:B------:R-:W2:Y:S04]  /*2b060*/  LDL.LU R68, [R1+0xcf0] ;  /* 0x000cf00001447983 */ /* 0x000ea80000300800 */
        /* <DEDUP_REMOVED lines=12> */
[----:B------:R-:W2:Y:S01]  /*2b130*/  @P3 LDG.E.U16 R73, desc[UR20][R4.64] ;  /* 0x0000001404493981 */ /* 0x000ea2000c1e1500 */
[----:B---3--:R-:W-:-:S05]  /*2b140*/  IMAD.X R69, R69, 0x1, R71, P1 ;  /* 0x0000000145457824 */ /* 0x008fca00008e0647 */
[----:B------:R-:W-:Y:S01]  /*2b150*/  STL [R1+0xce0], R69 ;  /* 0x000ce04501007387 */ /* 0x000fe20000100800 */
[C---:B------:R-:W-:Y:S02]  /*2b160*/  ISETP.GT.AND P4, PT, R40.reuse, 0x55, PT ;  /* 0x000000552800780c */ /* 0x040fe40003f84270 */
[----:B------:R-:W-:Y:S02]  /*2b170*/  ISETP.GT.AND P1, PT, R40, 0x56, PT ;  /* 0x000000562800780c */ /* 0x000fe40003f24270 */
[----:B------:R-:W-:Y:S01]  /*2b180*/  PRMT R46, RZ, 0x7610, R46 ;  /* 0x00007610ff2e7816 */ /* 0x000fe2000000002e */
[----:B--2---:R0:W-:Y:S04]  /*2b190*/  STL [R1], R73 ;  /* 0x0000004901007387 */ /* 0x0041e80000100800 */
[----:B0-----:R-:W2:Y:S01]  /*2b1a0*/  LDL.LU R73, [R1+0xcfc] ;  /* 0x000cfc0001497983 */ /* 0x001ea20000300800 */
[----:B------:R-:W-:-:S03]  /*2b1b0*/  IADD3 R70, P5, PT, R70, R72, RZ ;  /* 0x0000004846467210 */ /* 0x000fc60007fbe0ff */
[----:B------:R-:W-:Y:S02]  /*2b1c0*/  @P4 IMAD.MOV.U32 R4, RZ, RZ, R0 ;  /* 0x000000ffff044224 */ /* 0x000fe400078e0000 */
[----:B------:R-:W-:Y:S01]  /*2b1d0*/  @P4 IMAD.MOV.U32 R5, RZ, RZ, R69 ;  /* 0x000000ffff054224 */ /* 0x000fe200078e0045 */
[----:B------:R-:W-:Y:S01]  /*2b1e0*/  ISETP.GT.AND P3, PT, R40, 0x57, PT ;  /* 0x000000572800780c */ /* 0x000fe20003f64270 */
[----:B------:R-:W-:Y:S01]  /*2b1f0*/  IMAD.X R74, R74, 0x1, R71, P5 ;  /* 0x000000014a4a7824 */ /* 0x000fe200028e0647 */
[----:B------:R-:W-:Y:S01]  /*2b200*/  PRMT R93, RZ, 0x7610, R93 ;  /* 0x00007610ff5d7816 */ /* 0x000fe2000000005d */
[----:B------:R-:W3:Y:S04]  /*2b210*/  LDL.LU R69, [R1+0xd00] ;  /* 0x000d000001457983 */ /* 0x000ee80000300800 */
[----:B------:R0:W5:Y:S01]  /*2b220*/  @P4 LDG.E.U16 R46, desc[UR20][R4.64] ;  /* 0x00000014042e4981 */ /* 0x000162000c1e1500 */
[----:B------:R-:W-:-:S03]  /*2b230*/  IADD3 R67, P4, PT, R67, R72, RZ ;  /* 0x0000004843437210 */ /* 0x000fc60007f9e0ff */
[----:B------:R1:W-:Y:S02]  /*2b240*/  STL [R1+0xcec], R70 ;  /* 0x000cec4601007387 */ /* 0x0003e40000100800 */
[----:B------:R-:W-:Y:S02]  /*2b250*/  IMAD.X R68, R68, 0x1, R71, P4 ;  /* 0x0000000144447824 */ /* 0x000fe400020e0647 */
[----:B------:R-:W4:Y:S01]  /*2b260*/  LDL.LU R0, [R1+0xd04] ;  /* 0x000d040001007983 */ /* 0x000f220000300800 */
[----:B0-----:R-:W-:Y:S02]  /*2b270*/  @P1 IMAD.MOV.U32 R4, RZ, RZ, R70 ;  /* 0x000000ffff041224 */ /* 0x001fe400078e0046 */
[----:B------:R-:W-:Y:S01]  /*2b280*/  @P1 IMAD.MOV.U32 R5, RZ, RZ, R74 ;  /* 0x000000ffff051224 */ /* 0x000fe200078e004a */
[----:B------:R-:W-:Y:S01]  /*2b290*/  STL [R1+0xcf4], R67 ;  /* 0x000cf44301007387 */ /* 0x000fe20000100800 */
[----:B------:R-:W-:-:S03]  /*2b2a0*/  PRMT R47, RZ, 0x7610, R47 ;  /* 0x00007610ff2f7816 */ /* 0x000fc6000000002f */
[----:B------:R0:W-:Y:S04]  /*2b2b0*/  STL [R1+0xce8], R74 ;  /* 0x000ce84a01007387 */ /* 0x0001e80000100800 */
[----:B------:R0:W5:Y:S04]  /*2b2c0*/  @P1 LDG.E.U16 R93, desc[UR20][R4.64] ;  /* 0x00000014045d1981 */ /* 0x000168000c1e1500 */
[----:B-1----:R-:W3:Y:S04]  /*2b2d0*/  LDL.LU R70, [R1+0xd0c] ;  /* 0x000d0c0001467983 */ /* 0x002ee80000300800 */
[----:B------:R1:W-:Y:S01]  /*2b2e0*/  STL [R1+0xcf0], R68 ;  /* 0x000cf04401007387 */ /* 0x0003e20000100800 */
[----:B0-----:R-:W-:-:S02]  /*2b2f0*/  @P3 IMAD.MOV.U32 R4, RZ, RZ, R67 ;  /* 0x000000ffff043224 */ /* 0x001fc400078e0043 */
[----:B------:R-:W-:Y:S01]  /*2b300*/  @P3 IMAD.MOV.U32 R5, RZ, RZ, R68 ;  /* 0x000000ffff053224 */ /* 0x000fe200078e0044 */
[----:B------:R-:W3:Y:S04]  /*2b310*/  LDL.LU R74, [R1+0xd08] ;  /* 0x000d0800014a7983 */ /* 0x000ee80000300800 */
[----:B------:R0:W5:Y:S01]  /*2b320*/  @P3 LDG.E.U16 R47, desc[UR20][R4.64] ;  /* 0x00000014042f3981 */ /* 0x000162000c1e1500 */
[----:B--2---:R-:W-:-:S05]  /*2b330*/  IADD3 R73, P5, PT, R73, R72, RZ ;  /* 0x0000004849497210 */ /* 0x004fca0007fbe0ff */
[----:B------:R2:W-:Y:S04]  /*2b340*/  STL [R1+0xcfc], R73 ;  /* 0x000cfc4901007387 */ /* 0x0005e80000100800 */
[----:B-1----:R-:W2:Y:S04]  /*2b350*/  LDL.LU R68, [R1+0xd10] ;  /* 0x000d100001447983 */ /* 0x002ea80000300800 */
[----:B------:R-:W2:Y:S04]  /*2b360*/  LDL.LU R67, [R1+0xd14] ;  /* 0x000d140001437983 */ /* 0x000ea80000300800 */
[----:B------:R-:W2:Y:S01]  /*2b370*/  LDL.LU R5, [R1+0xcf8] ;  /* 0x000cf80001057983 */ /* 0x000ea20000300800 */
[----:B------:R-:W-:-:S02]  /*2b380*/  ISETP.GT.AND P4, PT, R40, 0x58, PT ;  /* 0x000000582800780c */ /* 0x000fc40003f84270 */
[----:B----4-:R-:W-:-:S05]  /*2b390*/  IADD3 R0, P3, PT, R0, R72, RZ ;  /* 0x0000004800007210 */ /* 0x010fca0007f7e0ff */
[----:B------:R-:W-:Y:S06]  /*2b3a0*/  STL [R1+0xd04], R0 ;  /* 0x000d040001007387 */ /* 0x000fec0000100800 */
[----:B0-----:R-:W-:Y:S01]  /*2b3b0*/  @P4 IMAD.MOV.U32 R4, RZ, RZ, R73 ;  /* 0x000000ffff044224 */ /* 0x001fe200078e0049 */
[----:B------:R-:W-:Y:S01]  /*2b3c0*/  ISETP.GT.AND P1, PT, R40, 0x59, PT ;  /* 0x000000592800780c */ /* 0x000fe20003f24270 */
[----:B--2---:R-:W-:-:S05]  /*2b3d0*/  IMAD.X R5, R5, 0x1, R71, P5 ;  /* 0x0000000105057824 */ /* 0x004fca00028e0647 */
[----:B------:R0:W-:Y:S04]  /*2b3e0*/  STL [R1+0xcf8], R5 ;  /* 0x000cf80501007387 */ /* 0x0001e80000100800 */
[----:B------:R-:W2:Y:S01]  /*2b3f0*/  LDL.LU R73, [R1+0xd1c] ;  /* 0x000d1c0001497983 */ /* 0x000ea20000300800 */
[----:B------:R-:W-:Y:S01]  /*2b400*/  PRMT R92, RZ, 0x7610, R92 ;  /* 0x00007610ff5c7816 */ /* 0x000fe2000000005c */
[----:B---3--:R-:W-:Y:S01]  /*2b410*/  IMAD.X R69, R69, 0x1, R71, P3 ;  /* 0x0000000145457824 */ /* 0x008fe200018e0647 */
[----:B------:R-:W-:Y:S02]  /*2b420*/  ISETP.GT.AND P3, PT, R40, 0x5a, PT ;  /* 0x0000005a2800780c */ /* 0x000fe40003f64270 */
[----:B------:R-:W-:Y:S02]  /*2b430*/  PRMT R48, RZ, 0x7610, R48 ;  /* 0x00007610ff307816 */ /* 0x000fe40000000030 */
[----:B------:R1:W5:Y:S01]  /*2b440*/  @P4 LDG.E.U16 R92, desc[UR20][R4.64] ;  /* 0x00000014045c4981 */ /* 0x000362000c1e1500 */
[----:B------:R-:W-:-:S02]  /*2b450*/  IADD3 R70, P5, PT, R70, R72, RZ ;  /* 0x0000004846467210 */ /* 0x000fc40007fbe0ff */
[----:B------:R-:W-:Y:S01]  /*2b460*/  ISETP.GT.AND P4, PT, R40, 0x5b, PT ;  /* 0x0000005b2800780c */ /* 0x000fe20003f84270 */
[----:B-1----:R-:W-:Y:S02]  /*2b470*/  @P1 IMAD.MOV.U32 R4, RZ, RZ, R0 ;  /* 0x000000ffff041224 */ /* 0x002fe400078e0000 */
[----:B0-----:R-:W-:Y:S02]  /*2b480*/  @P1 IMAD.MOV.U32 R5, RZ, RZ, R69 ;  /* 0x000000ffff051224 */ /* 0x001fe400078e0045 */
[----:B------:R-:W-:-:S03]  /*2b490*/  IMAD.X R74, R74, 0x1, R71, P5 ;  /* 0x000000014a4a7824 */ /* 0x000fc600028e0647 */
[----:B------:R0:W5:Y:S01]  /*2b4a0*/  @P1 LDG.E.U16 R48, desc[UR20][R4.64] ;  /* 0x0000001404301981 */ /* 0x000162000c1e1500 */
[----:B------:R-:W-:Y:S02]  /*2b4b0*/  IADD3 R67, P1, PT, R67, R72, RZ ;  /* 0x0000004843437210 */ /* 0x000fe40007f3e0ff */
[----:B------:R-:W-:Y:S01]  /*2b4c0*/  PRMT R91, RZ, 0x7610, R91 ;  /* 0x00007610ff5b7816 */ /* 0x000fe2000000005b */
[----:B------:R1:W-:Y:S02]  /*2b4d0*/  STL [R1+0xd00], R69 ;  /* 0x000d004501007387 */ /* 0x0003e40000100800 */
[----:B------:R-:W-:Y:S02]  /*2b4e0*/  IMAD.X R68, R68, 0x1, R71, P1 ;  /* 0x0000000144447824 */ /* 0x000fe400008e0647 */
[----:B0-----:R-:W-:Y:S02]  /*2b4f0*/  @P3 IMAD.MOV.U32 R4, RZ, RZ, R70 ;  /* 0x000000ffff043224 */ /* 0x001fe400078e0046 */
[----:B------:R-:W-:Y:S01]  /*2b500*/  @P3 IMAD.MOV.U32 R5, RZ, RZ, R74 ;  /* 0x000000ffff053224 */ /* 0x000fe200078e004a */
[----:B-1----:R-:W3:Y:S01]  /*2b510*/  LDL.LU R69, [R1+0xd20] ;  /* 0x000d200001457983 */ /* 0x002ee20000300800 */
[----:B------:R-:W-:-:S03]  /*2b520*/  PRMT R49, RZ, 0x7610, R49 ;  /* 0x00007610ff317816 */ /* 0x000fc60000000031 */
[----:B------:R0:W-:Y:S04]  /*2b530*/  STL [R1+0xd0c], R70 ;  /* 0x000d0c4601007387 */ /* 0x0001e80000100800 */
[----:B------:R-:W4:Y:S04]  /*2b540*/  LDL.LU R0, [R1+0xd24] ;  /* 0x000d240001007983 */ /* 0x000f280000300800 */
[----:B------:R-:W-:Y:S04]  /*2b550*/  STL [R1+0xd14], R67 ;  /* 0x000d144301007387 */ /* 0x000fe80000100800 */
[----:B------:R1:W-:Y:S04]  /*2b560*/  STL [R1+0xd08], R74 ;  /* 0x000d084a01007387 */ /* 0x0003e80000100800 */
[----:B------:R1:W5:Y:S04]  /*2b570*/  @P3 LDG.E.U16 R91, desc[UR20][R4.64] ;  /* 0x00000014045b3981 */ /* 0x000368000c1e1500 */
[----:B0-----:R-:W3:Y:S04]  /*2b580*/  LDL.LU R70, [R1+0xd2c] ;  /* 0x000d2c0001467983 */ /* 0x001ee80000300800 */
[----:B------:R0:W-:Y:S01]  /*2b590*/  STL [R1+0xd10], R68 ;  /* 0x000d104401007387 */ /* 0x0001e20000100800 */
[----:B-1----:R-:W-:-:S02]  /*2b5a0*/  @P4 IMAD.MOV.U32 R4, RZ, RZ, R67 ;  /* 0x000000ffff044224 */ /* 0x002fc400078e0043 */
[----:B------:R-:W-:Y:S01]  /*2b5b0*/  @P4 IMAD.MOV.U32 R5, RZ, RZ, R68 ;  /* 0x000000ffff054224 */ /* 0x000fe200078e0044 */
[----:B------:R-:W3:Y:S04]  /*2b5c0*/  LDL.LU R74, [R1+0xd28] ;  /* 0x000d2800014a7983 */ /* 0x000ee80000300800 */
[----:B------:R1:W5:Y:S01]  /*2b5d0*/  @P4 LDG.E.U16 R49, desc[UR20][R4.64] ;  /* 0x0000001404314981 */ /* 0x000362000c1e1500 */
[----:B--2---:R-:W-:-:S05]  /*2b5e0*/  IADD3 R73, P5, PT, R73, R72, RZ ;  /* 0x0000004849497210 */ /* 0x004fca0007fbe0ff */
[----:B------:R2:W-:Y:S04]  /*2b5f0*/  STL [R1+0xd1c], R73 ;  /* 0x000d1c4901007387 */ /* 0x0005e80000100800 */
[----:B0-----:R-:W2:Y:S04]  /*2b600*/  LDL.LU R68, [R1+0xd30] ;  /* 0x000d300001447983 */ /* 0x001ea80000300800 */
[----:B------:R-:W2:Y:S04]  /*2b610*/  LDL.LU R67, [R1+0xd34] ;  /* 0x000d340001437983 */ /* 0x000ea80000300800 */
[----:B------:R-:W2:Y:S01]  /*2b620*/  LDL.LU R5, [R1+0xd18] ;  /* 0x000d180001057983 */ /* 0x000ea20000300800 */
[----:B------:R-:W-:-:S13]  /*2b630*/  ISETP.GT.AND P1, PT, R40, 0x5c, PT ;  /* 0x0000005c2800780c */ /* 0x000fda0003f24270 */
[----:B-1----:R-:W-:Y:S01]  /*2b640*/  @P1 IMAD.MOV.U32 R4, RZ, RZ, R73 ;  /* 0x000000ffff041224 */ /* 0x002fe200078e0049 */
[----:B----4-:R-:W-:-:S05]  /*2b650*/  IADD3 R0, P4, PT, R0, R72, RZ ;  /* 0x0000004800007210 */ /* 0x010fca0007f9e0ff */
[----:B------:R-:W-:Y:S01]  /*2b660*/  STL [R1+0xd24], R0 ;  /* 0x000d240001007387 */ /* 0x000fe20000100800 */
[----:B--2---:R-:W-:-:S05]  /*2b670*/  IMAD.X R5, R5, 0x1, R71, P5 ;  /* 0x0000000105057824 */ /* 0x004fca00028e0647 */
[----:B------:R0:W-:Y:S04]  /*2b680*/  STL [R1+0xd18], R5 ;  /* 0x000d180501007387 */ /* 0x0001e80000100800 */
[----:B------:R-:W2:Y:S01]  /*2b690*/  LDL.LU R73, [R1+0xd3c] ;  /* 0x000d3c0001497983 */ /* 0x000ea20000300800 */
[C---:B------:R-:W-:Y:S02]  /*2b6a0*/  ISETP.GT.AND P3, PT, R40.reuse, 0x5d, PT ;  /* 0x0000005d2800780c */ /* 0x040fe40003f64270 */
[----:B------:R-:W-:Y:S01]  /*2b6b0*/  PRMT R90, RZ, 0x7610, R90 ;  /* 0x00007610ff5a7816 */ /* 0x000fe2000000005a */
[----:B---3--:R-:W-:Y:S01]  /*2b6c0*/  IMAD.X R69, R69, 0x1, R71, P4 ;  /* 0x0000000145457824 */ /* 0x008fe200020e0647 */
[----:B------:R-:W-:Y:S02]  /*2b6d0*/  ISETP.GT.AND P4, PT, R40, 0x5e, PT ;  /* 0x0000005e2800780c */ /* 0x000fe40003f84270 */
[----:B------:R-:W-:-:S02]  /*2b6e0*/  PRMT R50, RZ, 0x7610, R50 ;  /* 0x00007610ff327816 */ /* 0x000fc40000000032 */
[----:B------:R1:W5:Y:S01]  /*2b6f0*/  @P1 LDG.E.U16 R90, desc[UR20][R4.64] ;  /* 0x00000014045a1981 */ /* 0x000362000c1e1500 */
[----:B------:R-:W-:Y:S02]  /*2b700*/  IADD3 R70, P5, PT, R70, R72, RZ ;  /* 0x0000004846467210 */ /* 0x000fe40007fbe0ff */
[----:B------:R-:W-:Y:S02]  /*2b710*/  ISETP.GT.AND P1, PT, R40, 0x5f, PT ;  /* 0x0000005f2800780c */ /* 0x000fe40003f24270 */
        /* <DEDUP_REMOVED lines=270> */
[----:B------:R-:W-:Y:S04]  /*2c800*/  STL [R1+0xdec], R70 ;  /* 0x000dec4601007387 */ /* 0x000fe80000100800 */
[----:B------:R-:W4:Y:S04]  /*2c810*/  LDL.LU R0, [R1+0xe04] ;  /* 0x000e040001007983 */ /* 0x000f280000300800 */
[----:B------:R-:W-:Y:S04]  /*2c820*/  STL [R1+0xdf4], R67 ;  /* 0x000df44301007387 */ /* 0x000fe80000100800 */
[----:B------:R0:W-:Y:S04]  /*2c830*/  STL [R1+0xde8], R74 ;  /* 0x000de84a01007387 */ /* 0x0001e80000100800 */
[----:B------:R1:W5:Y:S04]  /*2c840*/  @P4 LDG.E.U16 R63, desc[UR20][R4.64] ;  /* 0x00000014043f4981 */ /* 0x000368000c1e1500 */
[----:B0-----:R-:W3:Y:S01]  /*2c850*/  LDL.LU R74, [R1+0xe0c] ;  /* 0x000e0c00014a7983 */ /* 0x001ee20000300800 */
[----:B-1----:R-:W-:-:S03]  /*2c860*/  @P1 IMAD.MOV.U32 R4, RZ, RZ, R67 ;  /* 0x000000ffff041224 */ /* 0x002fc600078e0043 */
[----:B------:R0:W-:Y:S01]  /*2c870*/  STL [R1+0xdf0], R68 ;  /* 0x000df04401007387 */ /* 0x0001e20000100800 */
[----:B------:R-:W-:-:S03]  /*2c880*/  @P1 IMAD.MOV.U32 R5, RZ, RZ, R68 ;  /* 0x000000ffff051224 */ /* 0x000fc600078e0044 */
[----:B------:R-:W3:Y:S04]  /*2c890*/  LDL.LU R70, [R1+0xe10] ;  /* 0x000e100001467983 */ /* 0x000ee80000300800 */
[----:B------:R1:W5:Y:S01]  /*2c8a0*/  @P1 LDG.E.U16 R77, desc[UR20][R4.64] ;  /* 0x00000014044d1981 */ /* 0x000362000c1e1500 */
[----:B--2---:R-:W-:-:S05]  /*2c8b0*/  IADD3 R73, P5, PT, R73, R72, RZ ;  /* 0x0000004849497210 */ /* 0x004fca0007fbe0ff */
[----:B------:R2:W-:Y:S04]  /*2c8c0*/  STL [R1+0xdfc], R73 ;  /* 0x000dfc4901007387 */ /* 0x0005e80000100800 */
[----:B0-----:R-:W2:Y:S04]  /*2c8d0*/  LDL.LU R68, [R1+0xe14] ;  /* 0x000e140001447983 */ /* 0x001ea80000300800 */
[----:B------:R-:W2:Y:S04]  /*2c8e0*/  LDL.LU R67, [R1+0xe1c] ;  /* 0x000e1c0001437983 */ /* 0x000ea80000300800 */
[----:B------:R-:W2:Y:S01]  /*2c8f0*/  LDL.LU R5, [R1+0xdf8] ;  /* 0x000df80001057983 */ /* 0x000ea20000300800 */
[----:B------:R-:W-:-:S02]  /*2c900*/  ISETP.GT.AND P3, PT, R40, 0x78, PT ;  /* 0x000000782800780c */ /* 0x000fc40003f64270 */
[----:B------:R-:W-:Y:S02]  /*2c910*/  ISETP.GT.AND P4, PT, R40, 0x79, PT ;  /* 0x000000792800780c */ /* 0x000fe40003f84270 */
[----:B------:R-:W-:Y:S02]  /*2c920*/  PRMT R64, RZ, 0x7610, R64 ;  /* 0x00007610ff407816 */ /* 0x000fe40000000040 */
[----:B------:R-:W-:-:S07]  /*2c930*/  PRMT R76, RZ, 0x7610, R76 ;  /* 0x00007610ff4c7816 */ /* 0x000fce000000004c */
[----:B-1----:R-:W-:Y:S01]  /*2c940*/  @P3 IMAD.MOV.U32 R4, RZ, RZ, R73 ;  /* 0x000000ffff043224 */ /* 0x002fe200078e0049 */
[----:B----4-:R-:W-:-:S05]  /*2c950*/  IADD3 R0, P1, PT, R0, R72, RZ ;  /* 0x0000004800007210 */ /* 0x010fca0007f3e0ff */
[--C-:B---3--:R-:W-:Y:S01]  /*2c960*/  IMAD.X R69, R69, 0x1, R71.reuse, P1 ;  /* 0x0000000145457824 */ /* 0x108fe200008e0647 */
[----:B------:R-:W-:Y:S01]  /*2c970*/  STL [R1+0xe04], R0 ;  /* 0x000e040001007387 */ /* 0x000fe20000100800 */
[----:B--2---:R-:W-:Y:S01]  /*2c980*/  IMAD.X R5, R5, 0x1, R71, P5 ;  /* 0x0000000105057824 */ /* 0x004fe200028e0647 */
[----:B------:R-:W-:-:S04]  /*2c990*/  IADD3 R74, P5, PT, R74, R72, RZ ;  /* 0x000000484a4a7210 */ /* 0x000fc80007fbe0ff */
[----:B------:R0:W-:Y:S04]  /*2c9a0*/  STL [R1+0xdf8], R5 ;  /* 0x000df80501007387 */ /* 0x0001e80000100800 */
[----:B------:R1:W5:Y:S04]  /*2c9b0*/  @P3 LDG.E.U16 R64, desc[UR20][R4.64] ;  /* 0x0000001404403981 */ /* 0x000368000c1e1500 */
[----:B------:R2:W-:Y:S04]  /*2c9c0*/  STL [R1+0xe00], R69 ;  /* 0x000e004501007387 */ /* 0x0005e80000100800 */
[----:B------:R-:W3:Y:S01]  /*2c9d0*/  LDL.LU R73, [R1+0xe24] ;  /* 0x000e240001497983 */ /* 0x000ee20000300800 */
[----:B-1----:R-:W-:-:S02]  /*2c9e0*/  @P4 IMAD.MOV.U32 R4, RZ, RZ, R0 ;  /* 0x000000ffff044224 */ /* 0x002fc400078e0000 */
[----:B0-----:R-:W-:Y:S02]  /*2c9f0*/  @P4 IMAD.MOV.U32 R5, RZ, RZ, R69 ;  /* 0x000000ffff054224 */ /* 0x001fe400078e0045 */
[----:B--2---:R-:W2:Y:S04]  /*2ca00*/  LDL.LU R69, [R1+0xe2c] ;  /* 0x000e2c0001457983 */ /* 0x004ea80000300800 */
[----:B------:R0:W-:Y:S04]  /*2ca10*/  STL [R1+0xe0c], R74 ;  /* 0x000e0c4a01007387 */ /* 0x0001e80000100800 */
[----:B------:R1:W5:Y:S04]  /*2ca20*/  @P4 LDG.E.U16 R76, desc[UR20][R4.64] ;  /* 0x00000014044c4981 */ /* 0x000368000c1e1500 */
[----:B------:R-:W4:Y:S01]  /*2ca30*/  LDL.LU R0, [R1+0xe34] ;  /* 0x000e340001007983 */ /* 0x000f220000300800 */
[----:B-1----:R-:W-:-:S03]  /*2ca40*/  IMAD.MOV.U32 R5, RZ, RZ, R74 ;  /* 0x000000ffff057224 */ /* 0x002fc600078e004a */
[----:B0-----:R-:W2:Y:S04]  /*2ca50*/  LDL.LU R74, [R1+0x12e8] ;  /* 0x0012e800014a7983 */ /* 0x001ea80000300800 */
[----:B------:R-:W2:Y:S01]  /*2ca60*/  LDL.LU R4, [R1+0xe08] ;  /* 0x000e080001047983 */ /* 0x000ea20000300800 */
[----:B------:R-:W-:Y:S02]  /*2ca70*/  ISETP.GT.AND P1, PT, R40, 0x7a, PT ;  /* 0x0000007a2800780c */ /* 0x000fe40003f24270 */
[----:B------:R-:W-:Y:S02]  /*2ca80*/  IADD3 R68, P4, PT, R68, R72, RZ ;  /* 0x0000004844447210 */ /* 0x000fe40007f9e0ff */
[----:B------:R-:W-:-:S03]  /*2ca90*/  ISETP.GT.AND P3, PT, R40, 0x7b, PT ;  /* 0x0000007b2800780c */ /* 0x000fc60003f64270 */
[----:B------:R-:W-:Y:S01]  /*2caa0*/  STL [R1+0xe14], R68 ;  /* 0x000e144401007387 */ /* 0x000fe20000100800 */
[----:B------:R-:W-:Y:S01]  /*2cab0*/  PRMT R65, RZ, 0x7610, R65 ;  /* 0x00007610ff417816 */ /* 0x000fe20000000041 */
[----:B------:R-:W-:Y:S01]  /*2cac0*/  IMAD.X R70, R70, 0x1, R71, P4 ;  /* 0x0000000146467824 */ /* 0x000fe200020e0647 */
[----:B------:R-:W-:Y:S02]  /*2cad0*/  PRMT R75, RZ, 0x7610, R75 ;  /* 0x00007610ff4b7816 */ /* 0x000fe4000000004b */
[----:B------:R-:W-:Y:S01]  /*2cae0*/  IADD3 R67, P4, PT, R67, R72, RZ ;  /* 0x0000004843437210 */ /* 0x000fe20007f9e0ff */
[----:B--2---:R-:W-:-:S05]  /*2caf0*/  IMAD.X R4, R4, 0x1, R71, P5 ;  /* 0x0000000104047824 */ /* 0x004fca00028e0647 */
[-C--:B------:R-:W-:Y:S01]  /*2cb00*/  @P1 LOP3.LUT R5, R5, R4.reuse, RZ, 0x3c, !PT ;  /* 0x0000000405051212 */ /* 0x080fe200078e3cff */
[----:B------:R0:W-:Y:S03]  /*2cb10*/  STL [R1+0xe08], R4 ;  /* 0x000e080401007387 */ /* 0x0001e60000100800 */
[----:B0-----:R-:W-:-:S04]  /*2cb20*/  @P1 LOP3.LUT R4, R5, R4, RZ, 0x3c, !PT ;  /* 0x0000000405041212 */ /* 0x001fc800078e3cff */
[----:B------:R-:W-:Y:S01]  /*2cb30*/  @P1 LOP3.LUT R5, R5, R4, RZ, 0x3c, !PT ;  /* 0x0000000405051212 */ /* 0x000fe200078e3cff */
[----:B------:R0:W-:Y:S04]  /*2cb40*/  STL [R1+0xe10], R70 ;  /* 0x000e104601007387 */ /* 0x0001e80000100800 */
[----:B------:R1:W5:Y:S04]  /*2cb50*/  @P1 LDG.E.U16 R65, desc[UR20][R4.64] ;  /* 0x0000001404411981 */ /* 0x000368000c1e1500 */
[----:B------:R2:W-:Y:S01]  /*2cb60*/  STL [R1+0xe1c], R67 ;  /* 0x000e1c4301007387 */ /* 0x0005e20000100800 */
[----:B-1----:R-:W-:-:S02]  /*2cb70*/  @P3 IMAD.MOV.U32 R4, RZ, RZ, R68 ;  /* 0x000000ffff043224 */ /* 0x002fc400078e0044 */
[----:B------:R-:W-:Y:S02]  /*2cb80*/  @P3 IMAD.MOV.U32 R5, RZ, RZ, R70 ;  /* 0x000000ffff053224 */ /* 0x000fe400078e0046 */
[----:B0-----:R-:W3:Y:S04]  /*2cb90*/  LDL.LU R70, [R1+0xe28] ;  /* 0x000e280001467983 */ /* 0x001ee80000300800 */
[----:B------:R0:W5:Y:S04]  /*2cba0*/  @P3 LDG.E.U16 R75, desc[UR20][R4.64] ;  /* 0x00000014044b3981 */ /* 0x000168000c1e1500 */
[----:B------:R-:W3:Y:S01]  /*2cbb0*/  LDL.LU R68, [R1+0xe30] ;  /* 0x000e300001447983 */ /* 0x000ee20000300800 */
[----:B0-----:R-:W-:-:S03]  /*2cbc0*/  IMAD.MOV.U32 R5, RZ, RZ, R67 ;  /* 0x000000ffff057224 */ /* 0x001fc600078e0043 */
[----:B--2---:R-:W2:Y:S04]  /*2cbd0*/  LDL.LU R67, [R1+0x12e4] ;  /* 0x0012e40001437983 */ /* 0x004ea80000300800 */
[----:B------:R-:W2:Y:S01]  /*2cbe0*/  LDL.LU R4, [R1+0xe18] ;  /* 0x000e180001047983 */ /* 0x000ea20000300800 */
[----:B------:R-:W-:Y:S02]  /*2cbf0*/  ISETP.GT.AND P5, PT, R40, 0x7c, PT ;  /* 0x0000007c2800780c */ /* 0x000fe40003fa4270 */
[----:B------:R-:W-:Y:S01]  /*2cc00*/  PRMT R66, RZ, 0x7610, R66 ;  /* 0x00007610ff427816 */ /* 0x000fe20000000042 */
[----:B--2---:R-:W-:-:S10]  /*2cc10*/  IMAD.X R4, R4, 0x1, R71, P4 ;  /* 0x0000000104047824 */ /* 0x004fd400020e0647 */
[----:B------:R-:W-:Y:S01]  /*2cc20*/  @P5 LOP3.LUT R5, R5, R4, RZ, 0x3c, !PT ;  /* 0x0000000405055212 */ /* 0x000fe200078e3cff */
[----:B------:R0:W-:Y:S01]  /*2cc30*/  STL [R1+0xe18], R4 ;  /* 0x000e180401007387 */ /* 0x0001e20000100800 */
[----:B---3--:R-:W-:Y:S02]  /*2cc40*/  IADD3 R73, P4, PT, R73, R72, RZ ;  /* 0x0000004849497210 */ /* 0x008fe40007f9e0ff */
[----:B0-----:R-:W-:-:S04]  /*2cc50*/  @P5 LOP3.LUT R4, R5, R4, RZ, 0x3c, !PT ;  /* 0x0000000405045212 */ /* 0x001fc800078e3cff */
[----:B------:R-:W-:Y:S01]  /*2cc60*/  @P5 LOP3.LUT R5, R5, R4, RZ, 0x3c, !PT ;  /* 0x0000000405055212 */ /* 0x000fe200078e3cff */
[----:B------:R0:W-:Y:S04]  /*2cc70*/  STL [R1+0xe24], R73 ;  /* 0x000e244901007387 */ /* 0x0001e80000100800 */
[----:B------:R1:W5:Y:S02]  /*2cc80*/  @P5 LDG.E.U16 R66, desc[UR20][R4.64] ;  /* 0x0000001404425981 */ /* 0x000364000c1e1500 */
[----:B-1----:R-:W-:Y:S02]  /*2cc90*/  IMAD.MOV.U32 R5, RZ, RZ, R73 ;  /* 0x000000ffff057224 */ /* 0x002fe400078e0049 */
[----:B0-----:R-:W2:Y:S04]  /*2cca0*/  LDL.LU R73, [R1+0x12e0] ;  /* 0x0012e00001497983 */ /* 0x001ea80000300800 */
[----:B------:R-:W3:Y:S01]  /*2ccb0*/  LDL.LU R4, [R1+0xe20] ;  /* 0x000e200001047983 */ /* 0x000ee20000300800 */
[----:B------:R-:W-:-:S02]  /*2ccc0*/  ISETP.GT.AND P3, PT, R40, 0x7d, PT ;  /* 0x0000007d2800780c */ /* 0x000fc40003f64270 */
[----:B------:R-:W-:Y:S02]  /*2ccd0*/  IADD3 R69, P6, PT, R69, R72, RZ ;  /* 0x0000004845457210 */ /* 0x000fe40007fde0ff */
[----:B------:R-:W-:-:S03]  /*2cce0*/  ISETP.GT.AND P1, PT, R40, 0x7e, PT ;  /* 0x0000007e2800780c */ /* 0x000fc60003f24270 */
[----:B------:R-:W-:Y:S01]  /*2ccf0*/  STL [R1+0xe2c], R69 ;  /* 0x000e2c4501007387 */ /* 0x000fe20000100800 */
[----:B------:R-:W-:Y:S02]  /*2cd00*/  ISETP.GT.AND P5, PT, R40, 0x7f, PT ;  /* 0x0000007f2800780c */ /* 0x000fe40003fa4270 */
[----:B------:R-:W-:Y:S01]  /*2cd10*/  PRMT R74, RZ, 0x7610, R74 ;  /* 0x00007610ff4a7816 */ /* 0x000fe2000000004a */
[----:B------:R-:W-:Y:S01]  /*2cd20*/  IMAD.X R70, R70, 0x1, R71, P6 ;  /* 0x0000000146467824 */ /* 0x000fe200030e0647 */
[----:B------:R-:W-:Y:S01]  /*2cd30*/  PRMT R67, RZ, 0x7610, R67 ;  /* 0x00007610ff437816 */ /* 0x000fe20000000043 */
[----:B------:R-:W-:Y:S01]  /*2cd40*/  USHF.L.U32 UR4, UR4, 0x1f, URZ ;  /* 0x0000001f04047899 */ /* 0x000fe200080006ff */
[----:B---3--:R-:W-:-:S05]  /*2cd50*/  IMAD.X R4, R4, 0x1, R71, P4 ;  /* 0x0000000104047824 */ /* 0x008fca00020e0647 */
[----:B------:R-:W-:Y:S01]  /*2cd60*/  @P3 LOP3.LUT R5, R5, R4, RZ, 0x3c, !PT ;  /* 0x0000000405053212 */ /* 0x000fe200078e3cff */
[----:B------:R0:W-:Y:S01]  /*2cd70*/  STL [R1+0xe20], R4 ;  /* 0x000e200401007387 */ /* 0x0001e20000100800 */
[----:B----4-:R-:W-:Y:S02]  /*2cd80*/  IADD3 R0, P4, PT, R0, R72, RZ ;  /* 0x0000004800007210 */ /* 0x010fe40007f9e0ff */
[----:B0-----:R-:W-:-:S04]  /*2cd90*/  @P3 LOP3.LUT R4, R5, R4, RZ, 0x3c, !PT ;  /* 0x0000000405043212 */ /* 0x001fc800078e3cff */
[----:B------:R-:W-:Y:S01]  /*2cda0*/  @P3 LOP3.LUT R5, R5, R4, RZ, 0x3c, !PT ;  /* 0x0000000405053212 */ /* 0x000fe200078e3cff */
[----:B------:R-:W-:Y:S01]  /*2cdb0*/  IMAD.X R68, R68, 0x1, R71, P4 ;  /* 0x0000000144447824 */ /* 0x000fe200020e0647 */
[----:B------:R-:W-:Y:S04]  /*2cdc0*/  STL [R1+0xe34], R0 ;  /* 0x000e340001007387 */ /* 0x000fe80000100800 */
[----:B------:R0:W5:Y:S04]  /*2cdd0*/  @P3 LDG.E.U16 R74, desc[UR20][R4.64] ;  /* 0x00000014044a3981 */ /* 0x000168000c1e1500 */
[----:B------:R1:W-:Y:S01]  /*2cde0*/  STL [R1+0xe28], R70 ;  /* 0x000e284601007387 */ /* 0x0003e20000100800 */
[----:B0-----:R-:W-:-:S02]  /*2cdf0*/  @P1 IMAD.MOV.U32 R4, RZ, RZ, R69 ;  /* 0x000000ffff041224 */ /* 0x001fc400078e0045 */
[----:B------:R-:W-:Y:S02]  /*2ce00*/  @P1 IMAD.MOV.U32 R5, RZ, RZ, R70 ;  /* 0x000000ffff051224 */ /* 0x000fe400078e0046 */
[----:B-1----:R-:W5:Y:S04]  /*2ce10*/  LDL.LU R70, [R1+0x12dc] ;  /* 0x0012dc0001467983 */ /* 0x002f680000300800 */
[----:B------:R-:W5:Y:S04]  /*2ce20*/  LDL.LU R69, [R1+0x12d8] ;  /* 0x0012d80001457983 */ /* 0x000f680000300800 */
[----:B------:R0:W5:Y:S04]  /*2ce30*/  @P1 LDG.E.U16 R67, desc[UR20][R4.64] ;  /* 0x0000001404431981 */ /* 0x000168000c1e1500 */
[----:B------:R1:W-:Y:S01]  /*2ce40*/  STL [R1+0xe30], R68 ;  /* 0x000e304401007387 */ /* 0x0003e20000100800 */
[----:B0-----:R-:W-:-:S02]  /*2ce50*/  @P5 IMAD.MOV.U32 R5, RZ, RZ, R68 ;  /* 0x000000ffff055224 */ /* 0x001fc400078e0044 */
[----:B------:R-:W-:Y:S01]  /*2ce60*/  @P5 IMAD.MOV.U32 R4, RZ, RZ, R0 ;  /* 0x000000ffff045224 */ /* 0x000fe200078e0000 */
[----:B-1----:R-:W5:Y:S04]  /*2ce70*/  LDL.LU R68, [R1+0x12d4] ;  /* 0x0012d40001447983 */ /* 0x002f680000300800 */
[----:B------:R-:W5:Y:S01]  /*2ce80*/  LDL.LU R0, [R1+0x12d0] ;  /* 0x0012d00001007983 */ /* 0x000f620000300800 */
[----:B--2---:R-:W-:-:S06]  /*2ce90*/  PRMT R73, RZ, 0x7610, R73 ;  /* 0x00007610ff497816 */ /* 0x004fcc0000000049 */
[----:B------:R0:W5:Y:S02]  /*2cea0*/  @P5 LDG.E.U16 R73, desc[UR20][R4.64] ;  /* 0x0000001404495981 */ /* 0x000164000c1e1500 */
[----:B0-----:R-:W0:Y:S02]  /*2ceb0*/  S2R R5, SR_TID.X ;  /* 0x0000000000057919 */ /* 0x001e240000002100 */
[----:B0-----:R-:W-:Y:S01]  /*2cec0*/  LOP3.LUT R4, R5, 0x7f, RZ, 0xc0, !PT ;  /* 0x0000007f05047812 */ /* 0x001fe200078ec0ff */
[----:B------:R-:W-:-:S04]  /*2ced0*/  IMAD.U32 R5, RZ, RZ, UR4 ;  /* 0x00000004ff057e24 */ /* 0x000fc8000f8e00ff */
[----:B------:R-:W0:Y:S01]  /*2cee0*/  SYNCS.PHASECHK.TRANS64.TRYWAIT P3, [UR6], R5 ;  /* 0x00000005ff0075a7 */ /* 0x000e220008061106 */
[----:B------:R-:W-:Y:S02]  /*2cef0*/  ISETP.GE.AND P1, PT, R4, R40, PT ;  /* 0x000000280400720c */ /* 0x000fe40003f26270 */
[----:B------:R-:W-:Y:S01]  /*2cf00*/  PRMT R4, R41, 0x5410, R42 ;  /* 0x0000541029047816 */ /* 0x000fe2000000002a */
[----:B0-----:R-:W-:Y:S10]  /*2cf10*/  @!P3 BRA `(.L_x_9) ;  /* 0x000001a00008b947 */ /* 0x001ff40003800000 */
.L_x_17:
[----:B------:R-:W2:Y:S04]  /*2cf20*/  LDL.LU R42, [R1+0x84] ;  /* 0x00008400012a7983 */ /* 0x000ea80000300800 */
[----:B------:R-:W3:Y:S04]  /*2cf30*/  LDL.LU R41, [R1+0x78] ;  /* 0x0000780001297983 */ /* 0x000ee80000300800 */
[----:B------:R-:W3:Y:S04]  /*2cf40*/  LDL.LU R40, [R1+0x7c] ;  /* 0x00007c0001287983 */ /* 0x000ee80000300800 */
[----:B-----5:R0:W-:Y:S04]  /*2cf50*/  STL [R1+0x1590], R63 ;  /* 0x0015903f01007387 */ /* 0x0201e80000100800 */
[----:B0-----:R-:W2:Y:S04]  /*2cf60*/  LDL.LU R63, [R1+0x80] ;  /* 0x00008000013f7983 */ /* 0x001ea80000300800 */
[----:B------:R0:W-:Y:S04]  /*2cf70*/  STL [R1+0x158c], R77 ;  /* 0x00158c4d01007387 */ /* 0x0001e80000100800 */
[----:B0-----:R-:W4:Y:S04]  /*2cf80*/  LDL.LU R77, [R1+0x8c] ;  /* 0x00008c00014d7983 */ /* 0x001f280000300800 */
        /* <DEDUP_REMOVED lines=21> */
[----:B0-----:R-:W4:Y:S01]  /*2d0e0*/  LDL.LU R69, [R1+0xb0] ;  /* 0x0000b00001457983 */ /* 0x001f220000300800 */
[----:B------:R-:W-:-:S02]  /*2d0f0*/  PRMT R15, R15, 0x5410, R28 ;  /* 0x000054100f0f7816 */ /* 0x000fc4000000001c */
[----:B------:R-:W-:Y:S01]  /*2d100*/  PRMT R13, R13, 0x5410, R30 ;  /* 0x000054100d0d7816 */ /* 0x000fe2000000001e */
[----:B------:R-:W-:Y:S01]  /*2d110*/  STL [R1+0x1354], R68 ;  /* 0x0013544401007387 */ /* 0x000fe20000100800 */
[----:B------:R-:W-:Y:S02]  /*2d120*/  PRMT R16, R16, 0x5410, R27 ;  /* 0x0000541010107816 */ /* 0x000fe4000000001b */
[----:B------:R-:W-:Y:S01]  /*2d130*/  PRMT R12, R12, 0x5410, R31 ;  /* 0x000054100c0c7816 */ /* 0x000fe2000000001f */
[----:B------:R-:W-:Y:S01]  /*2d140*/  STL [R1+0x13c4], R68 ;  /* 0x0013c44401007387 */ /* 0x000fe20000100800 */
[----:B------:R-:W-:Y:S02]  /*2d150*/  PRMT R11, R32, 0x5410, R11 ;  /* 0x00005410200b7816 */ /* 0x000fe4000000000b */
[----:B------:R-:W-:Y:S01]  /*2d160*/  PRMT R17, R17, 0x5410, R26 ;  /* 0x0000541011117816 */ /* 0x000fe2000000001a */
[----:B------:R-:W-:Y:S01]  /*2d170*/  STL [R1+0x13c8], R68 ;  /* 0x0013c84401007387 */ /* 0x000fe20000100800 */
        /* <DEDUP_REMOVED lines=15> */
[----:B------:R-:W-:-:S03]  /*2d270*/  PRMT R21, R21, 0x5410, R22 ;  /* 0x0000541015157816 */ /* 0x000fc60000000016 */
        /* <DEDUP_REMOVED lines=21> */
[----:B---3--:R-:W-:-:S03]  /*2d3d0*/  PRMT R29, R40, 0x5410, R41 ;  /* 0x00005410281d7816 */ /* 0x008fc60000000029 */
[----:B------:R-:W-:Y:S04]  /*2d3e0*/  STL [R1+0x150c], R68 ;  /* 0x00150c4401007387 */ /* 0x000fe80000100800 */
[----:B------:R-:W-:Y:S04]  /*2d3f0*/  STL [R1+0x1518], R68 ;  /* 0x0015184401007387 */ /* 0x000fe80000100800 */
[----:B------:R-:W-:Y:S04]  /*2d400*/  STL [R1+0x1524], R68 ;  /* 0x0015244401007387 */ /* 0x000fe80000100800 */
[----:B------:R-:W-:Y:S01]  /*2d410*/  STL [R1+0x1530], R68 ;  /* 0x0015304401007387 */ /* 0x000fe20000100800 */
[----:B--2---:R-:W-:-:S03]  /*2d420*/  PRMT R28, R42, 0x5410, R63 ;  /* 0x000054102a1c7816 */ /* 0x004fc6000000003f */
[----:B------:R-:W-:Y:S04]  /*2d430*/  STL [R1+0x153c], R68 ;  /* 0x00153c4401007387 */ /* 0x000fe80000100800 */
[----:B------:R-:W-:Y:S04]  /*2d440*/  STL [R1+0x1548], R68 ;  /* 0x0015484401007387 */ /* 0x000fe80000100800 */
[----:B------:R-:W-:Y:S04]  /*2d450*/  STL [R1+0x1554], R68 ;  /* 0x0015544401007387 */ /* 0x000fe80000100800 */
[----:B------:R-:W-:Y:S04]  /*2d460*/  STL [R1+0x12e0], R72 ;  /* 0x0012e04801007387 */ /* 0x000fe80000100800 */
[----:B------:R-:W-:Y:S04]  /*2d470*/  STL [R1+0x1358], R72 ;  /* 0x0013584801007387 */ /* 0x000fe80000100800 */
[----:B------:R-:W-:Y:S04]  /*2d480*/  STL [R1+0x135c], R72 ;  /* 0x00135c4801007387 */ /* 0x000fe80000100800 */
[----:B------:R-:W-:Y:S01]  /*2d490*/  STL [R1+0x1368], R72 ;  /* 0x0013684801007387 */ /* 0x000fe20000100800 */
[----:B----4-:R-:W-:-:S03]  /*2d4a0*/  PRMT R27, R77, 0x5410, R64 ;  /* 0x000054104d1b7816 */ /* 0x010fc60000000040 */
[----:B------:R-:W-:Y:S04]  /*2d4b0*/  STL [R1+0x1374], R72 ;  /* 0x0013744801007387 */ /* 0x000fe80000100800 */
[----:B------:R-:W-:Y:S04]  /*2d4c0*/  STL [R1+0x1380], R72 ;  /* 0x0013804801007387 */ /* 0x000fe80000100800 */
[----:B------:R-:W-:Y:S04]  /*2d4d0*/  STL [R1+0x138c], R72 ;  /* 0x00138c4801007387 */ /* 0x000fe80000100800 */
[----:B------:R-:W-:Y:S04]  /*2d4e0*/  STL [R1+0x1398], R72 ;  /* 0x0013984801007387 */ /* 0x000fe80000100800 */
[----:B------:R-:W-:Y:S04]  /*2d4f0*/  STL [R1+0x13a4], R72 ;  /* 0x0013a44801007387 */ /* 0x000fe80000100800 */
[----:B------:R-:W-:Y:S04]  /*2d500*/  STL [R1+0x13b0], R72 ;  /* 0x0013b04801007387 */ /* 0x000fe80000100800 */
        /* <DEDUP_REMOVED lines=20> */
[----:B------:R0:W-:Y:S04]  /*2d650*/  STL [R1+0x154c], R72 ;  /* 0x00154c4801007387 */ /* 0x0001e80000100800 */
        /* <DEDUP_REMOVED lines=95> */
[----:B0-----:R-:W4:Y:S04]  /*2dc50*/  LDL.LU R72, [R1+0xc] ;  /* 0x00000c0001487983 */ /* 0x001f280000300800 */
[----:B-1----:R-:W4:Y:S04]  /*2dc60*/  LDL.LU R71, [R1+0x8] ;  /* 0x0000080001477983 */ /* 0x002f280000300800 */
[----:B--2---:R-:W2:Y:S04]  /*2dc70*/  LDL.LU R3, [R1+0x4] ;  /* 0x0000040001037983 */ /* 0x004ea80000300800 */
[----:B---3--:R-:W3:Y:S01]  /*2dc80*/  LDL.LU R0, [R1] ;  /* 0x0000000001007983 */ /* 0x008ee20000300800 */
[----:B----4-:R-:W-:-:S03]  /*2dc90*/  PRMT R30, R30, 0x5410, R63 ;  /* 0x000054101e1e7816 */ /* 0x010fc6000000003f */
[----:B------:R-:W4:Y:S01]  /*2dca0*/  LDL.LU R63, [R1+0x1590] ;  /* 0x00159000013f7983 */ /* 0x000f220000300800 */
[----:B------:R-:W-:-:S03]  /*2dcb0*/  PRMT R31, R31, 0x5410, R77 ;  /* 0x000054101f1f7816 */ /* 0x000fc6000000004d */
        /* <DEDUP_REMOVED lines=27> */
[----:B--2---:R-:W-:-:S03]  /*2de70*/  PRMT R45, R3, 0x5410, R45 ;  /* 0x00005410032d7816 */ /* 0x004fc6000000002d */
[----:B------:R-:W2:Y:S01]  /*2de80*/  LDL.LU R3, [R1+0x2c4] ;  /* 0x0002c40001037983 */ /* 0x000ea20000300800 */
[----:B---3--:R-:W-:-:S03]  /*2de90*/  PRMT R46, R0, 0x5410, R46 ;  /* 0x00005410002e7816 */ /* 0x008fc6000000002e */
[----:B------:R-:W3:Y:S01]  /*2dea0*/  LDL.LU R0, [R1+0x2d4] ;  /* 0x0002d40001007983 */ /* 0x000ee20000300800 */
        /* <DEDUP_REMOVED lines=12> */
[----:B------:R-:W-:Y:S01]  /*2df70*/  PRMT R59, R81, 0x5410, R59 ;  /* 0x00005410513b7816 */ /* 0x000fe2000000003b */
[----:B---3--:R0:W-:Y:S04]  /*2df80*/  STL [R1+0x155c], R0 ;  /* 0x00155c0001007387 */ /* 0x0081e80000100800 */
[----:B0-----:R-:W3:Y:S01]  /*2df90*/  LDL.LU R0, [R1+0x2c0] ;  /* 0x0002c00001007983 */ /* 0x001ee20000300800 */
[----:B------:R-:W-:Y:S02]  /*2dfa0*/  PRMT R60, R60, 0x5410, R80 ;  /* 0x000054103c3c7816 */ /* 0x000fe40000000050 */
[----:B------:R-:W-:Y:S02]  /*2dfb0*/  PRMT R61, R61, 0x5410, R79 ;  /* 0x000054103d3d7816 */ /* 0x000fe4000000004f */
[----:B------:R-:W-:-:S02]  /*2dfc0*/  PRMT R62, R62, 0x5410, R78 ;  /* 0x000054103e3e7816 */ /* 0x000fc4000000004e */
[----:B----4-:R-:W-:Y:S02]  /*2dfd0*/  PRMT R63, R63, 0x5410, R77 ;  /* 0x000054103f3f7816 */ /* 0x010fe4000000004d */
[----:B------:R-:W-:Y:S02]  /*2dfe0*/  PRMT R64, R64, 0x5410, R76 ;  /* 0x0000541040407816 */ /* 0x000fe4000000004c */
[----:B------:R-:W-:Y:S02]  /*2dff0*/  PRMT R65, R65, 0x5410, R75 ;  /* 0x0000541041417816 */ /* 0x000fe4000000004b */
[----:B------:R-:W-:Y:S02]  /*2e000*/  PRMT R66, R66, 0x5410, R74 ;  /* 0x0000541042427816 */ /* 0x000fe4000000004a */
[----:B------:R-:W-:-:S04]  /*2e010*/  PRMT R67, R67, 0x5410, R73 ;  /* 0x0000541043437816 */ /* 0x000fc80000000049 */
[----:B------:R0:W-:Y:S01]  /*2e020*/  STTM.x64 tmem[UR10+0x100], R4 ;  /* 0x00010004000079ed */ /* 0x0001e2000834000a */
[----:B------:R-:W1:Y:S01]  /*2e030*/  FENCE.VIEW.ASYNC.T ;  /* 0x00000000000073c6 */ /* 0x000e620000000200 */
[-C--:B------:R-:W-:Y:S02]  /*2e040*/  IADD3 R71, P3, PT, R71, R70.reuse, RZ ;  /* 0x0000004647477210 */ /* 0x080fe40007f7e0ff */
[----:B--2---:R-:W-:-:S03]  /*2e050*/  IADD3 R3, P4, PT, R3, R70, RZ ;  /* 0x0000004603037210 */ /* 0x004fc60007f9e0ff */
[----:B------:R-:W-:Y:S01]  /*2e060*/  IMAD.X R72, R72, 0x1, R69, P3 ;  /* 0x0000000148487824 */ /* 0x000fe200018e0645 */
[----:B------:R-:W-:Y:S04]  /*2e070*/  STL [R1+0x1388], R93 ;  /* 0x0013885d01007387 */ /* 0x000fe80000100800 */
[----:B------:R-:W-:Y:S04]  /*2e080*/  STL [R1+0x1390], R93 ;  /* 0x0013905d01007387 */ /* 0x000fe80000100800 */
[----:B------:R-:W-:Y:S04]  /*2e090*/  STL [R1+0x1394], R92 ;  /* 0x0013945c01007387 */ /* 0x000fe80000100800 */
[----:B------:R2:W-:Y:S01]  /*2e0a0*/  STL [R1+0x139c], R92 ;  /* 0x00139c5c01007387 */ /* 0x0005e20000100800 */
[----:B------:R-:W-:-:S03]  /*2e0b0*/  PRMT R68, RZ, 0x7610, R68 ;  /* 0x00007610ff447816 */ /* 0x000fc60000000044 */
[----:B--2---:R-:W2:Y:S01]  /*2e0c0*/  LDL.LU R92, [R1+0x2cc] ;  /* 0x0002cc00015c7983 */ /* 0x004ea20000300800 */
[----:B0-----:R-:W-:Y:S01]  /*2e0d0*/  PRMT R39, RZ, 0x7610, R39 ;  /* 0x00007610ff277816 */ /* 0x001fe20000000027 */
[----:B------:R-:W-:Y:S02]  /*2e0e0*/  @!P1 IMAD.MOV.U32 R4, RZ, RZ, R71 ;  /* 0x000000ffff049224 */ /* 0x000fe400078e0047 */
[----:B------:R-:W4:Y:S01]  /*2e0f0*/  LDL.LU R33, [R1+0x2c8] ;  /* 0x0002c80001217983 */ /* 0x000f220000300800 */
[----:B------:R-:W-:Y:S01]  /*2e100*/  @!P1 IMAD.MOV.U32 R5, RZ, RZ, R72 ;  /* 0x000000ffff059224 */ /* 0x000fe200078e0048 */
[----:B-1----:R-:W-:Y:S06]  /*2e110*/  BAR.SYNC.DEFER_BLOCKING 0x0 ;  /* 0x0000000000007b1d */ /* 0x002fec0000010000 */
[----:B------:R0:W4:Y:S02]  /*2e120*/  @!P1 LDG.E.U16 R39, desc[UR20][R4.64] ;  /* 0x0000001404279981 */ /* 0x000124000c1e1500 */
[----:B0-----:R-:W-:-:S02]  /*2e130*/  IMAD.MOV.U32 R5, RZ, RZ, R3 ;  /* 0x000000ffff057224 */ /* 0x001fc400078e0003 */
[----:B---3--:R-:W-:-:S04]  /*2e140*/  IMAD.X R0, R0, 0x1, R69, P4 ;  /* 0x0000000100007824 */ /* 0x008fc800020e0645 */
[----:B------:R-:W-:-:S05]  /*2e150*/  IMAD.MOV.U32 R4, RZ, RZ, R0 ;  /* 0x000000ffff047224 */ /* 0x000fca00078e0000 */
[----:B------:R-:W-:-:S04]  /*2e160*/  @!P1 LOP3.LUT R5, R5, R4, RZ, 0x3c, !PT ;  /* 0x0000000405059212 */ /* 0x000fc800078e3cff */
[----:B------:R-:W-:-:S04]  /*2e170*/  @!P1 LOP3.LUT R4, R5, R4, RZ, 0x3c, !PT ;  /* 0x0000000405049212 */ /* 0x000fc800078e3cff */
[----:B------:R-:W-:-:S05]  /*2e180*/  @!P1 LOP3.LUT R5, R5, R4, RZ, 0x3c, !PT ;  /* 0x0000000405059212 */ /* 0x000fca00078e3cff */
[----:B------:R0:W3:Y:S04]  /*2e190*/  @!P1 LDG.E.U16 R68, desc[UR20][R4.64] ;  /* 0x0000001404449981 */ /* 0x0000e8000c1e1500 */
[----:B------:R-:W-:Y:S04]  /*2e1a0*/  STL [R1+0x2bc], R71 ;  /* 0x0002bc4701007387 */ /* 0x000fe80000100800 */
[----:B------:R-:W-:Y:S04]  /*2e1b0*/  STL [R1+0x2c4], R3 ;  /* 0x0002c40301007387 */ /* 0x000fe80000100800 */
[----:B------:R1:W-:Y:S01]  /*2e1c0*/  STL [R1+0x2b8], R72 ;  /* 0x0002b84801007387 */ /* 0x0003e20000100800 */
[----:B------:R-:W-:-:S02]  /*2e1d0*/  PRMT R2, RZ, 0x7610, R2 ;  /* 0x00007610ff027816 */ /* 0x000fc40000000002 */
[----:B--2---:R-:W-:-:S05]  /*2e1e0*/  IADD3 R92, P3, PT, R92, R70, RZ ;  /* 0x000000465c5c7210 */ /* 0x004fca0007f7e0ff */
[----:B------:R-:W-:Y:S04]  /*2e1f0*/  STL [R1+0x2cc], R92 ;  /* 0x0002cc5c01007387 */ /* 0x000fe80000100800 */
[----:B-1----:R-:W2:Y:S01]  /*2e200*/  LDL.LU R72, [R1+0x2d8] ;  /* 0x0002d80001487983 */ /* 0x002ea20000300800 */
[----:B0-----:R-:W-:-:S03]  /*2e210*/  @!P1 IMAD.MOV.U32 R4, RZ, RZ, R92 ;  /* 0x000000ffff049224 */ /* 0x001fc600078e005c */
[----:B------:R0:W-:Y:S04]  /*2e220*/  STL [R1+0x2c0], R0 ;  /* 0x0002c00001007387 */ /* 0x0001e80000100800 */
[----:B------:R-:W2:Y:S04]  /*2e230*/  LDL.LU R71, [R1+0x2dc] ;  /* 0x0002dc0001477983 */ /* 0x000ea80000300800 */
[----:B------:R-:W2:Y:S04]  /*2e240*/  LDL.LU R93, [R1+0x2e4] ;  /* 0x0002e400015d7983 */ /* 0x000ea80000300800 */
[----:B0-----:R-:W2:Y:S04]  /*2e250*/  LDL.LU R0, [R1+0x155c] ;  /* 0x00155c0001007983 */ /* 0x001ea80000300800 */
[----:B------:R-:W2:Y:S01]  /*2e260*/  LDL.LU R3, [R1+0x1558] ;  /* 0x0015580001037983 */ /* 0x000ea20000300800 */
[----:B----4-:R-:W-:-:S04]  /*2e270*/  IMAD.X R33, R33, 0x1, R69, P3 ;  /* 0x0000000121217824 */ /* 0x010fc800018e0645 */
[----:B------:R-:W-:-:S05]  /*2e280*/  IMAD.MOV.U32 R5, RZ, RZ, R33 ;  /* 0x000000ffff057224 */ /* 0x000fca00078e0021 */
[----:B------:R0:W4:Y:S04]  /*2e290*/  @!P1 LDG.E.U16 R2, desc[UR20][R4.64] ;  /* 0x0000001404029981 */ /* 0x000128000c1e1500 */
[----:B---3--:R1:W-:Y:S04]  /*2e2a0*/  STL [R1+0x2ac], R68 ;  /* 0x0002ac4401007387 */ /* 0x0083e80000100800 */
[----:B-1----:R-:W3:Y:S04]  /*2e2b0*/  LDL.LU R68, [R1+0x1554] ;  /* 0x0015540001447983 */ /* 0x002ee80000300800 */
[----:B------:R1:W-:Y:S04]  /*2e2c0*/  STL [R1+0x2c8], R33 ;  /* 0x0002c82101007387 */ /* 0x0003e80000100800 */
[----:B-1----:R-:W3:Y:S04]  /*2e2d0*/  LDL.LU R33, [R1+0x2e0] ;  /* 0x0002e00001217983 */ /* 0x002ee80000300800 */
[----:B------:R-:W3:Y:S01]  /*2e2e0*/  LDL.LU R4, [R1+0x2d0] ;  /* 0x0002d00001047983 */ /* 0x000ee20000300800 */
[----:B--2---:R-:W-:-:S02]  /*2e2f0*/  IADD3 R71, P4, PT, R71, R70, RZ ;  /* 0x0000004647477210 */ /* 0x004fc40007f9e0ff */
[----:B------:R-:W-:-:S05]  /*2e300*/  IADD3 R0, P3, PT, R0, R70, RZ ;  /* 0x0000004600007210 */ /* 0x000fca0007f7e0ff */
[----:B0-----:R-:W-:Y:S01]  /*2e310*/  IMAD.MOV.U32 R5, RZ, RZ, R0 ;  /* 0x000000ffff057224 */ /* 0x001fe200078e0000 */
[----:B------:R0:W-:Y:S01]  /*2e320*/  STL [R1+0x2d4], R0 ;  /* 0x0002d40001007387 */ /* 0x0001e20000100800 */
[----:B------:R-:W-:-:S03]  /*2e330*/  PRMT R3, RZ, 0x7610, R3 ;  /* 0x00007610ff037816 */ /* 0x000fc60000000003 */
[----:B0-----:R-:W2:Y:S04]  /*2e340*/  LDL.LU R0, [R1+0x2ec] ;  /* 0x0002ec0001007983 */ /* 0x001ea80000300800 */
[----:B----4-:R0:W-:Y:S04]  /*2e350*/  STL [R1+0x2a8], R2 ;  /* 0x0002a80201007387 */ /* 0x0101e80000100800 */
[----:B0-----:R-:W4:Y:S04]  /*2e360*/  LDL.LU R2, [R1+0x2f4] ;  /* 0x0002f40001027983 */ /* 0x001f280000300800 */
[----:B------:R-:W2:Y:S04]  /*2e370*/  LDL.LU R92, [R1+0x2fc] ;  /* 0x0002fc00015c7983 */ /* 0x000ea80000300800 */
[----:B------:R-:W-:Y:S01]  /*2e380*/  STL [R1+0x2dc], R71 ;  /* 0x0002dc4701007387 */ /* 0x000fe20000100800 */
[----:B---3--:R-:W-:-:S05]  /*2e390*/  IMAD.X R4, R4, 0x1, R69, P3 ;  /* 0x0000000104047824 */ /* 0x008fca00018e0645 */
[-C--:B------:R-:W-:Y:S01]  /*2e3a0*/  @!P1 LOP3.LUT R5, R5, R4.reuse, RZ, 0x3c, !PT ;  /* 0x0000000405059212 */ /* 0x080fe200078e3cff */
[----:B------:R0:W-:Y:S03]  /*2e3b0*/  STL [R1+0x2d0], R4 ;  /* 0x0002d00401007387 */ /* 0x0001e60000100800 */
[----:B0-----:R-:W-:-:S04]  /*2e3c0*/  @!P1 LOP3.LUT R4, R5, R4, RZ, 0x3c, !PT ;  /* 0x0000000405049212 */ /* 0x001fc800078e3cff */
[----:B------:R-:W-:-:S05]  /*2e3d0*/  @!P1 LOP3.LUT R5, R5, R4, RZ, 0x3c, !PT ;  /* 0x0000000405059212 */ /* 0x000fca00078e3cff */
[----:B------:R0:W3:Y:S01]  /*2e3e0*/  @!P1 LDG.E.U16 R3, desc[UR20][R4.64] ;  /* 0x0000001404039981 */ /* 0x0000e2000c1e1500 */
[----:B------:R-:W-:Y:S01]  /*2e3f0*/  IMAD.X R72, R72, 0x1, R69, P4 ;  /* 0x0000000148487824 */ /* 0x000fe200020e0645 */
[----:B------:R-:W-:-:S03]  /*2e400*/  IADD3 R93, P3, PT, R93, R70, RZ ;  /* 0x000000465d5d7210 */ /* 0x000fc60007f7e0ff */
[----:B0-----:R-:W-:Y:S02]  /*2e410*/  IMAD.MOV.U32 R4, RZ, RZ, R72 ;  /* 0x000000ffff047224 */ /* 0x001fe400078e0048 */
[----:B------:R-:W-:-:S05]  /*2e420*/  IMAD.MOV.U32 R5, RZ, RZ, R71 ;  /* 0x000000ffff057224 */ /* 0x000fca00078e0047 */
[----:B------:R-:W-:-:S04]  /*2e430*/  @!P1 LOP3.LUT R5, R5, R4, RZ, 0x3c, !PT ;  /* 0x0000000405059212 */ /* 0x000fc800078e3cff */
[C---:B------:R-:W-:Y:S01]  /*2e440*/  @!P1 LOP3.LUT R4, R5.reuse, R4, RZ, 0x3c, !PT ;  /* 0x0000000405049212 */ /* 0x040fe200078e3cff */
[----:B------:R-:W-:Y:S01]  /*2e450*/  STL [R1+0x2e4], R93 ;  /* 0x0002e45d01007387 */ /* 0x000fe20000100800 */
[----:B------:R-:W-:Y:S02]  /*2e460*/  PRMT R68, RZ, 0x7610, R68 ;  /* 0x00007610ff447816 */ /* 0x000fe40000000044 */
[----:B------:R-:W-:-:S05]  /*2e470*/  @!P1 LOP3.LUT R5, R5, R4, RZ, 0x3c, !PT ;  /* 0x0000000405059212 */ /* 0x000fca00078e3cff */
[----:B------:R0:W2:Y:S04]  /*2e480*/  @!P1 LDG.E.U16 R68, desc[UR20][R4.64] ;  /* 0x0000001404449981 */ /* 0x0000a8000c1e1500 */
[----:B---3--:R1:W-:Y:S04]  /*2e490*/  STL [R1+0x2a4], R3 ;  /* 0x0002a40301007387 */ /* 0x0083e80000100800 */
[----:B-1----:R-:W3:Y:S01]  /*2e4a0*/  LDL.LU R3, [R1+0x1550] ;  /* 0x0015500001037983 */ /* 0x002ee20000300800 */
[----:B------:R-:W-:Y:S02]  /*2e4b0*/  IMAD.X R33, R33, 0x1, R69, P3 ;  /* 0x0000000121217824 */ /* 0x000fe400018e0645 */
[----:B0-----:R-:W-:Y:S01]  /*2e4c0*/  @!P1 IMAD.MOV.U32 R4, RZ, RZ, R93 ;  /* 0x000000ffff049224 */ /* 0x001fe200078e005d */
[----:B------:R0:W-:Y:S01]  /*2e4d0*/  STL [R1+0x2d8], R72 ;  /* 0x0002d84801007387 */ /* 0x0001e20000100800 */
[----:B------:R-:W-:-:S03]  /*2e4e0*/  IMAD.MOV.U32 R5, RZ, RZ, R33 ;  /* 0x000000ffff057224 */ /* 0x000fc600078e0021 */
[----:B0-----:R-:W4:Y:S04]  /*2e4f0*/  LDL.LU R72, [R1+0x154c] ;  /* 0x00154c0001487983 */ /* 0x001f280000300800 */
[----:B------:R-:W4:Y:S04]  /*2e500*/  LDL.LU R71, [R1+0x2f0] ;  /* 0x0002f00001477983 */ /* 0x000f280000300800 */
[----:B--2---:R0:W-:Y:S04]  /*2e510*/  STL [R1+0x2a0], R68 ;  /* 0x0002a04401007387 */ /* 0x0041e80000100800 */
[----:B0-----:R-:W2:Y:S04]  /*2e520*/  LDL.LU R68, [R1+0x1548] ;  /* 0x0015480001447983 */ /* 0x001ea80000300800 */
[----:B------:R0:W-:Y:S04]  /*2e530*/  STL [R1+0x2e0], R33 ;  /* 0x0002e02101007387 */ /* 0x0001e80000100800 */
[----:B0-----:R-:W2:Y:S01]  /*2e540*/  LDL.LU R33, [R1+0x2f8] ;  /* 0x0002f80001217983 */ /* 0x001ea20000300800 */
[----:B---3--:R-:W-:-:S06]  /*2e550*/  PRMT R3, RZ, 0x7610, R3 ;  /* 0x00007610ff037816 */ /* 0x008fcc0000000003 */
[----:B------:R0:W3:Y:S04]  /*2e560*/  @!P1 LDG.E.U16 R3, desc[UR20][R4.64] ;  /* 0x0000001404039981 */ /* 0x0000e8000c1e1500 */
[----:B------:R-:W2:Y:S01]  /*2e570*/  LDL.LU R4, [R1+0x2e8] ;  /* 0x0002e80001047983 */ /* 0x000ea20000300800 */
[-C--:B------:R-:W-:Y:S02]  /*2e580*/  IADD3 R0, P3, PT, R0, R70.reuse, RZ ;  /* 0x0000004600007210 */ /* 0x080fe40007f7e0ff */
[----:B----4-:R-:W-:-:S03]  /*2e590*/  IADD3 R2, P4, PT, R2, R70, RZ ;  /* 0x0000004602027210 */ /* 0x010fc60007f9e0ff */
[----:B0-----:R-:W-:Y:S01]  /*2e5a0*/  IMAD.MOV.U32 R5, RZ, RZ, R0 ;  /* 0x000000ffff057224 */ /* 0x001fe200078e0000 */
[----:B------:R0:W-:Y:S01]  /*2e5b0*/  STL [R1+0x2ec], R0 ;  /* 0x0002ec0001007387 */ /* 0x0001e20000100800 */
[----:B------:R-:W-:-:S03]  /*2e5c0*/  PRMT R72, RZ, 0x7610, R72 ;  /* 0x00007610ff487816 */ /* 0x000fc60000000048 */
[----:B0-----:R-:W4:Y:S04]  /*2e5d0*/  LDL.LU R0, [R1+0x304] ;  /* 0x0003040001007983 */ /* 0x001f280000300800 */
[----:B---3--:R0:W-:Y:S01]  /*2e5e0*/  STL [R1+0x29c], R3 ;  /* 0x00029c0301007387 */ /* 0x0081e20000100800 */
[----:B--2---:R-:W-:-:S03]  /*2e5f0*/  IMAD.X R4, R4, 0x1, R69, P3 ;  /* 0x0000000104047824 */ /* 0x004fc600018e0645 */
[----:B0-----:R-:W2:Y:S02]  /*2e600*/  LDL.LU R3, [R1+0x314] ;  /* 0x0003140001037983 */ /* 0x001ea40000300800 */
[-C--:B------:R-:W-:Y:S02]  /*2e610*/  @!P1 LOP3.LUT R5, R5, R4.reuse, RZ, 0x3c, !PT ;  /* 0x0000000405059212 */ /* 0x080fe400078e3cff */
[----:B------:R-:W3:Y:S04]  /*2e620*/  LDL.LU R93, [R1+0x504] ;  /* 0x00050400015d7983 */ /* 0x000ee80000300800 */
[----:B------:R-:W-:Y:S04]  /*2e630*/  STL [R1+0x2f4], R2 ;  /* 0x0002f40201007387 */ /* 0x000fe80000100800 */
[----:B------:R0:W-:Y:S02]  /*2e640*/  STL [R1+0x2e8], R4 ;  /* 0x0002e80401007387 */ /* 0x0001e40000100800 */
[----:B0-----:R-:W-:-:S04]  /*2e650*/  @!P1 LOP3.LUT R4, R5, R4, RZ, 0x3c, !PT ;  /* 0x0000000405049212 */ /* 0x001fc800078e3cff */
[----:B------:R-:W-:-:S05]  /*2e660*/  @!P1 LOP3.LUT R5, R5, R4, RZ, 0x3c, !PT ;  /* 0x0000000405059212 */ /* 0x000fca00078e3cff */
[----:B------:R0:W2:Y:S01]  /*2e670*/  @!P1 LDG.E.U16 R72, desc[UR20][R4.64] ;  /* 0x0000001404489981 */ /* 0x0000a2000c1e1500 */
        /* <DEDUP_REMOVED lines=9> */
[----:B------:R0:W3:Y:S04]  /*2e710*/  @!P1 LDG.E.U16 R68, desc[UR20][R4.64] ;  /* 0x0000001404449981 */ /* 0x0000e8000c1e1500 */
[----:B--2---:R1:W-:Y:S04]  /*2e720*/  STL [R1+0x298], R72 ;  /* 0x0002984801007387 */ /* 0x0043e80000100800 */
[----:B-1----:R-:W2:Y:S01]  /*2e730*/  LDL.LU R72, [R1+0x1544] ;  /* 0x0015440001487983 */ /* 0x002ea20000300800 */
[----:B------:R-:W-:Y:S02]  /*2e740*/  IMAD.X R33, R33, 0x1, R69, P3 ;  /* 0x0000000121217824 */ /* 0x000fe400018e0645 */
[----:B0-----:R-:W-:Y:S01]  /*2e750*/  @!P1 IMAD.MOV.U32 R4, RZ, RZ, R92 ;  /* 0x000000ffff049224 */ /* 0x001fe200078e005c */
[----:B------:R0:W-:Y:S01]  /*2e760*/  STL [R1+0x2f0], R71 ;  /* 0x0002f04701007387 */ /* 0x0001e20000100800 */
[----:B------:R-:W-:-:S03]  /*2e770*/  IMAD.MOV.U32 R5, RZ, RZ, R33 ;  /* 0x000000ffff057224 */ /* 0x000fc600078e0021 */
[----:B0-----:R-:W4:Y:S04]  /*2e780*/  LDL.LU R71, [R1+0x1540] ;  /* 0x0015400001477983 */ /* 0x001f280000300800 */
[----:B------:R-:W4:Y:S04]  /*2e790*/  LDL.LU R2, [R1+0x308] ;  /* 0x0003080001027983 */ /* 0x000f280000300800 */
[----:B---3--:R0:W-:Y:S04]  /*2e7a0*/  STL [R1+0x294], R68 ;  /* 0x0002944401007387 */ /* 0x0081e80000100800 */
[----:B0-----:R-:W3:Y:S04]  /*2e7b0*/  LDL.LU R68, [R1+0x153c] ;  /* 0x00153c0001447983 */ /* 0x001ee80000300800 */
[----:B------:R0:W-:Y:S04]  /*2e7c0*/  STL [R1+0x2f8], R33 ;  /* 0x0002f82101007387 */ /* 0x0001e80000100800 */
[----:B0-----:R-:W3:Y:S01]  /*2e7d0*/  LDL.LU R33, [R1+0x500] ;  /* 0x0005000001217983 */ /* 0x001ee20000300800 */
[----:B--2---:R-:W-:-:S06]  /*2e7e0*/  PRMT R72, RZ, 0x7610, R72 ;  /* 0x00007610ff487816 */ /* 0x004fcc0000000048 */
[----:B------:R0:W2:Y:S04]  /*2e7f0*/  @!P1 LDG.E.U16 R72, desc[UR20][R4.64] ;  /* 0x0000001404489981 */ /* 0x0000a8000c1e1500 */
[----:B------:R-:W3:Y:S01]  /*2e800*/  LDL.LU R4, [R1+0x300] ;  /* 0x0003000001047983 */ /* 0x000ee20000300800 */
[-C--:B----4-:R-:W-:Y:S02]  /*2e810*/  IADD3 R0, P3, PT, R0, R70.reuse, RZ ;  /* 0x0000004600007210 */ /* 0x090fe40007f7e0ff */
[----:B------:R-:W-:-:S03]  /*2e820*/  IADD3 R3, P4, PT, R3, R70, RZ ;  /* 0x0000004603037210 */ /* 0x000fc60007f9e0ff */
[----:B0-----:R-:W-:Y:S01]  /*2e830*/  IMAD.MOV.U32 R5, RZ, RZ, R0 ;  /* 0x000000ffff057224 */ /* 0x001fe200078e0000 */
[----:B------:R0:W-:Y:S01]  /*2e840*/  STL [R1+0x304], R0 ;  /* 0x0003040001007387 */ /* 0x0001e20000100800 */
[----:B------:R-:W-:-:S03]  /*2e850*/  PRMT R71, RZ, 0x7610, R71 ;  /* 0x00007610ff477816 */ /* 0x000fc60000000047 */
[----:B0-----:R-:W4:Y:S04]  /*2e860*/  LDL.LU R0, [R1+0x50c] ;  /* 0x00050c0001007983 */ /* 0x001f280000300800 */
[----:B--2---:R0:W-:Y:S01]  /*2e870*/  STL [R1+0x290], R72 ;  /* 0x0002904801007387 */ /* 0x0041e20000100800 */
[----:B---3--:R-:W-:-:S03]  /*2e880*/  IMAD.X R4, R4, 0x1, R69, P3 ;  /* 0x0000000104047824 */ /* 0x008fc600018e0645 */
        /* <DEDUP_REMOVED lines=1262> */
[----:B------:R-:W2:Y:S01]  /*33770*/  LDL.LU R4, [R1+0x3c0] ;  /* 0x0003c00001047983 */ /* 0x000ea20000300800 */
[-C--:B----4-:R-:W-:Y:S02]  /*33780*/  IADD3 R0, P3, PT, R0, R70.reuse, RZ ;  /* 0x0000004600007210 */ /* 0x090fe40007f7e0ff */
[----:B------:R-:W-:-:S03]  /*33790*/  IADD3 R2, P4, PT, R2, R70, RZ ;  /* 0x0000004602027210 */ /* 0x000fc60007f9e0ff */
[----:B0-----:R-:W-:Y:S01]  /*337a0*/  IMAD.MOV.U32 R5, RZ, RZ, R0 ;  /* 0x000000ffff057224 */ /* 0x001fe200078e0000 */
[----:B------:R0:W-:Y:S04]  /*337b0*/  STL [R1+0x3c4], R0 ;  /* 0x0003c40001007387 */ /* 0x0001e80000100800 */
[----:B0-----:R-:W4:Y:S01]  /*337c0*/  LDL.LU R0, [R1+0x734] ;  /* 0x0007340001007983 */ /* 0x001f220000300800 */
[----:B---3--:R-:W-:-:S03]  /*337d0*/  PRMT R68, RZ, 0x7610, R68 ;  /* 0x00007610ff447816 */ /* 0x008fc60000000044 */
[----:B--2---:R0:W-:Y:S01]  /*337e0*/  STL [R1+0x11c], R3 ;  /* 0x00011c0301007387 */ /* 0x0041e20000100800 */
[----:B------:R-:W-:-:S03]  /*337f0*/  IMAD.X R4, R4, 0x1, R69, P3 ;  /* 0x0000000104047824 */ /* 0x000fc600018e0645 */
        /* <DEDUP_REMOVED lines=39> */
[----:B------:R-:W4:Y:S04]  /*33a70*/  LDL.LU R92, [R1+0x754] ;  /* 0x00075400015c7983 */ /* 0x000f280000300800 */
[----:B--2---:R0:W-:Y:S01]  /*33a80*/  STL [R1+0x110], R68 ;  /* 0x0001104401007387 */ /* 0x0041e20000100800 */
[----:B---3--:R-:W-:-:S03]  /*33a90*/  IMAD.X R4, R4, 0x1, R69, P3 ;  /* 0x0000000104047824 */ /* 0x008fc600018e0645 */
[----:B0-----:R-:W2:Y:S02]  /*33aa0*/  LDL.LU R68, [R1+0x3d4] ;  /* 0x0003d40001447983 */ /* 0x001ea40000300800 */
[-C--:B------:R-:W-:Y:S02]  /*33ab0*/  @!P1 LOP3.LUT R5, R5, R4.reuse, RZ, 0x3c, !PT ;  /* 0x0000000405059212 */ /* 0x080fe400078e3cff */
[----:B------:R-:W-:Y:S04]  /*33ac0*/  STL [R1+0x73c], R3 ;  /* 0x00073c0301007387 */ /* 0x000fe80000100800 */
[----:B------:R0:W-:Y:S02]  /*33ad0*/  STL [R1+0x730], R4 ;  /* 0x0007300401007387 */ /* 0x0001e40000100800 */
        /* <DEDUP_REMOVED lines=28> */
[-C--:B----4-:R-:W-:Y:S02]  /*33ca0*/  IADD3 R0, P3, PT, R0, R70.reuse, RZ ;  /* 0x0000004600007210 */ /* 0x090fe40007f7e0ff */
[----:B------:R-:W-:-:S03]  /*33cb0*/  IADD3 R92, P4, PT, R92, R70, RZ ;  /* 0x000000465c5c7210 */ /* 0x000fc60007f9e0ff */
[----:B0-----:R-:W-:Y:S01]  /*33cc0*/  IMAD.MOV.U32 R5, RZ, RZ, R0 ;  /* 0x000000ffff057224 */ /* 0x001fe200078e0000 */
[----:B------:R0:W-:Y:S01]  /*33cd0*/  STL [R1+0x74c], R0 ;  /* 0x00074c0001007387 */ /* 0x0001e20000100800 */
[----:B------:R-:W-:-:S03]  /*33ce0*/  PRMT R2, RZ, 0x7610, R2 ;  /* 0x00007610ff027816 */ /* 0x000fc60000000002 */
[----:B0-----:R-:W4:Y:S04]  /*33cf0*/  LDL.LU R0, [R1+0x3dc] ;  /* 0x0003dc0001007983 */ /* 0x001f280000300800 */
[----:B------:R-:W4:Y:S04]  /*33d00*/  LDL.LU R93, [R1+0x75c] ;  /* 0x00075c00015d7983 */ /* 0x000f280000300800 */
[----:B---3--:R0:W-:Y:S01]  /*33d10*/  STL [R1+0x104], R71 ;  /* 0x0001044701007387 */ /* 0x0081e20000100800 */
[----:B--2---:R-:W-:-:S03]  /*33d20*/  IMAD.X R4, R4, 0x1, R69, P3 ;  /* 0x0000000104047824 */ /* 0x004fc600018e0645 */
        /* <DEDUP_REMOVED lines=35> */
[----:B------:R-:W-:Y:S01]  /*33f60*/  STL [R1+0x3dc], R0 ;  /* 0x0003dc0001007387 */ /* 0x000fe20000100800 */
[----:B------:R-:W-:-:S03]  /*33f70*/  PRMT R3, RZ, 0x7610, R3 ;  /* 0x00007610ff037816 */ /* 0x000fc60000000003 */
[----:B---3--:R0:W-:Y:S01]  /*33f80*/  STL [R1+0xf8], R2 ;  /* 0x0000f80201007387 */ /* 0x0081e20000100800 */
[----:B--2---:R-:W-:-:S03]  /*33f90*/  IMAD.X R4, R4, 0x1, R69, P3 ;  /* 0x0000000104047824 */ /* 0x004fc600018e0645 */
[----:B0-----:R-:W2:Y:S04]  /*33fa0*/  LDL.LU R2, [R1+0x76c] ;  /* 0x00076c0001027983 */ /* 0x001ea80000300800 */
[----:B------:R-:W3:Y:S01]  /*33fb0*/  LDL.LU R0, [R1+0x774] ;  /* 0x0007740001007983 */ /* 0x000ee20000300800 */
[----:B------:R-:W-:-:S03]  /*33fc0*/  @!P1 LOP3.LUT R5, R5, R4, RZ, 0x3c, !PT ;  /* 0x0000000405059212 */ /* 0x000fc600078e3cff */
[----:B------:R-:W4:Y:S04]  /*33fd0*/  LDL.LU R68, [R1+0x77c] ;  /* 0x00077c0001447983 */ /* 0x000f280000300800 */
        /* <DEDUP_REMOVED lines=30> */
[-C--:B------:R-:W-:Y:S02]  /*341c0*/  IADD3 R2, P3, PT, R2, R70.reuse, RZ ;  /* 0x0000004602027210 */ /* 0x080fe40007f7e0ff */
[----:B------:R-:W-:-:S03]  /*341d0*/  IADD3 R0, P4, PT, R0, R70, RZ ;  /* 0x0000004600007210 */ /* 0x000fc60007f9e0ff */
[----:B0-----:R-:W-:Y:S01]  /*341e0*/  IMAD.MOV.U32 R5, RZ, RZ, R2 ;  /* 0x000000ffff057224 */ /* 0x001fe200078e0002 */
[----:B------:R-:W-:Y:S01]  /*341f0*/  STL [R1+0x76c], R2 ;  /* 0x00076c0201007387 */ /* 0x000fe20000100800 */
[----:B----4-:R-:W-:Y:S01]  /*34200*/  PRMT R92, RZ, 0x7610, R92 ;  /* 0x00007610ff5c7816 */ /* 0x010fe2000000005c */
[--C-:B------:R-:W-:Y:S01]  /*34210*/  IMAD.X R93, R93, 0x1, R69.reuse, P4 ;  /* 0x000000015d5d7824 */ /* 0x100fe200020e0645 */
[----:B---3--:R-:W-:Y:S01]  /*34220*/  PRMT R72, RZ, 0x7610, R72 ;  /* 0x00007610ff487816 */ /* 0x008fe20000000048 */
[----:B--2---:R0:W-:Y:S01]  /*34230*/  STL [R1+0xec], R3 ;  /* 0x0000ec0301007387 */ /* 0x0041e20000100800 */
[----:B------:R-:W-:-:S03]  /*34240*/  IMAD.X R4, R4, 0x1, R69, P3 ;  /* 0x0000000104047824 */ /* 0x000fc600018e0645 */
        /* <DEDUP_REMOVED lines=8> */
[----:B------:R0:W2:Y:S02]  /*342d0*/  @!P1 LDG.E.U16 R92, desc[UR20][R4.64] ;  /* 0x00000014045c9981 */ /* 0x0000a4000c1e1500 */
[----:B0-----:R-:W-:Y:S02]  /*342e0*/  IMAD.MOV.U32 R4, RZ, RZ, R93 ;  /* 0x000000ffff047224 */ /* 0x001fe400078e005d */
[----:B------:R-:W-:-:S05]  /*342f0*/  IMAD.MOV.U32 R5, RZ, RZ, R0 ;  /* 0x000000ffff057224 */ /* 0x000fca00078e0000 */
[----:B------:R-:W-:-:S04]  /*34300*/  @!P1 LOP3.LUT R5, R5, R4, RZ, 0x3c, !PT ;  /* 0x0000000405059212 */ /* 0x000fc800078e3cff */
[----:B------:R-:W-:-:S04]  /*34310*/  @!P1 LOP3.LUT R4, R5, R4, RZ, 0x3c, !PT ;  /* 0x0000000405049212 */ /* 0x000fc800078e3cff */
[----:B------:R-:W-:-:S05]  /*34320*/  @!P1 LOP3.LUT R5, R5, R4, RZ, 0x3c, !PT ;  /* 0x0000000405059212 */ /* 0x000fca00078e3cff */
[----:B------:R0:W3:Y:S01]  /*34330*/  @!P1 LDG.E.U16 R72, desc[UR20][R4.64] ;  /* 0x0000001404489981 */ /* 0x0000e2000c1e1500 */
[----:B------:R-:W-:Y:S02]  /*34340*/  IADD3 R68, P3, PT, R68, R70, RZ ;  /* 0x0000004644447210 */ /* 0x000fe40007f7e0ff */
[----:B------:R-:W-:-:S03]  /*34350*/  PRMT R15, RZ, 0x7610, R15 ;  /* 0x00007610ff0f7816 */ /* 0x000fc6000000000f */
[----:B------:R-:W-:Y:S01]  /*34360*/  STL [R1+0x77c], R68 ;  /* 0x00077c4401007387 */ /* 0x000fe20000100800 */
[----:B------:R-:W-:Y:S02]  /*34370*/  IMAD.X R33, R33, 0x1, R69, P3 ;  /* 0x0000000121217824 */ /* 0x000fe400018e0645 */
[----:B0-----:R-:W-:Y:S02]  /*34380*/  @!P1 IMAD.MOV.U32 R4, RZ, RZ, R68 ;  /* 0x000000ffff049224 */ /* 0x001fe400078e0044 */
[----:B------:R-:W-:-:S05]  /*34390*/  IMAD.MOV.U32 R5, RZ, RZ, R33 ;  /* 0x000000ffff057224 */ /* 0x000fca00078e0021 */
[----:B------:R0:W4:Y:S04]  /*343a0*/  @!P1 LDG.E.U16 R15, desc[UR20][R4.64] ;  /* 0x00000014040f9981 */ /* 0x000128000c1e1500 */
[----:B--2---:R1:W-:Y:S04]  /*343b0*/  STL [R1+0xe8], R92 ;  /* 0x0000e85c01007387 */ /* 0x0043e80000100800 */
[----:B-1----:R-:W2:Y:S04]  /*343c0*/  LDL.LU R92, [R1+0x1394] ;  /* 0x00139400015c7983 */ /* 0x002ea80000300800 */
[----:B------:R1:W-:Y:S04]  /*343d0*/  STL [R1+0x770], R93 ;  /* 0x0007705d01007387 */ /* 0x0003e80000100800 */
[----:B-1----:R-:W2:Y:S04]  /*343e0*/  LDL.LU R93, [R1+0x1390] ;  /* 0x00139000015d7983 */ /* 0x002ea80000300800 */
[----:B------:R-:W2:Y:S04]  /*343f0*/  LDL.LU R0, [R1+0x3e0] ;  /* 0x0003e00001007983 */ /* 0x000ea80000300800 */
[----:B---3--:R1:W-:Y:S04]  /*34400*/  STL [R1+0xe4], R72 ;  /* 0x0000e44801007387 */ /* 0x0083e80000100800 */
[----:B-1----:R-:W3:Y:S04]  /*34410*/  LDL.LU R72, [R1+0x138c] ;  /* 0x00138c0001487983 */ /* 0x002ee80000300800 */
[----:B------:R1:W-:Y:S04]  /*34420*/  STL [R1+0x778], R33 ;  /* 0x0007782101007387 */ /* 0x0003e80000100800 */
[----:B-1----:R-:W3:Y:S04]  /*34430*/  LDL.LU R33, [R1+0x3e8] ;  /* 0x0003e80001217983 */ /* 0x002ee80000300800 */
[----:B------:R-:W3:Y:S01]  /*34440*/  LDL.LU R4, [R1+0x780] ;  /* 0x0007800001047983 */ /* 0x000ee20000300800 */
[----:B------:R-:W-:-:S02]  /*34450*/  IADD3 R3, P3, PT, R3, R70, RZ ;  /* 0x0000004603037210 */ /* 0x000fc40007f7e0ff */
[----:B------:R-:W-:-:S03]  /*34460*/  IADD3 R2, P4, PT, R2, R70, RZ ;  /* 0x0000004602027210 */ /* 0x000fc60007f9e0ff */
[----:B0-----:R-:W-:Y:S01]  /*34470*/  IMAD.MOV.U32 R5, RZ, RZ, R3 ;  /* 0x000000ffff057224 */ /* 0x001fe200078e0003 */
[----:B------:R-:W-:Y:S04]  /*34480*/  STL [R1+0x784], R3 ;  /* 0x0007840301007387 */ /* 0x000fe80000100800 */
[----:B----4-:R0:W-:Y:S04]  /*34490*/  STL [R1+0xe0], R15 ;  /* 0x0000e00f01007387 */ /* 0x0101e80000100800 */
[----:B0-----:R-:W4:Y:S04]  /*344a0*/  LDL.LU R15, [R1+0x78c] ;  /* 0x00078c00010f7983 */ /* 0x001f280000300800 */
[----:B------:R-:W4:Y:S04]  /*344b0*/  LDL.LU R3, [R1+0x794] ;  /* 0x0007940001037983 */ /* 0x000f280000300800 */
[----:B------:R-:W4:Y:S04]  /*344c0*/  LDL.LU R68, [R1+0x79c] ;  /* 0x00079c0001447983 */ /* 0x000f280000300800 */
[----:B------:R-:W-:Y:S01]  /*344d0*/  STL [R1+0x3e4], R2 ;  /* 0x0003e40201007387 */ /* 0x000fe20000100800 */
[----:B--2---:R-:W-:Y:S01]  /*344e0*/  PRMT R93, RZ, 0x7610, R93 ;  /* 0x00007610ff5d7816 */ /* 0x004fe2000000005d */
[----:B------:R-:W-:-:S02]  /*344f0*/  IMAD.X R0, R0, 0x1, R69, P4 ;  /* 0x0000000100007824 */ /* 0x000fc400020e0645 */
[----:B---3--:R-:W-:-:S05]  /*34500*/  IMAD.X R4, R4, 0x1, R69, P3 ;  /* 0x0000000104047824 */ /* 0x008fca00018e0645 */
[-C--:B------:R-:W-:Y:S01]  /*34510*/  @!P1 LOP3.LUT R5, R5, R4.reuse, RZ, 0x3c, !PT ;  /* 0x0000000405059212 */ /* 0x080fe200078e3cff */
[----:B------:R0:W-:Y:S03]  /*34520*/  STL [R1+0x780], R4 ;  /* 0x0007800401007387 */ /* 0x0001e60000100800 */
[----:B0-----:R-:W-:-:S04]  /*34530*/  @!P1 LOP3.LUT R4, R5, R4, RZ, 0x3c, !PT ;  /* 0x0000000405049212 */ /* 0x001fc800078e3cff */
[----:B------:R-:W-:-:S05]  /*34540*/  @!P1 LOP3.LUT R5, R5, R4, RZ, 0x3c, !PT ;  /* 0x0000000405059212 */ /* 0x000fca00078e3cff */
[----:B------:R0:W2:Y:S02]  /*34550*/  @!P1 LDG.E.U16 R93, desc[UR20][R4.64] ;  /* 0x00000014045d9981 */ /* 0x0000a4000c1e1500 */
[----:B0-----:R-:W-:Y:S02]  /*34560*/  IMAD.MOV.U32 R4, RZ, RZ, R0 ;  /* 0x000000ffff047224 */ /* 0x001fe400078e0000 */
[----:B------:R-:W-:-:S05]  /*34570*/  IMAD.MOV.U32 R5, RZ, RZ, R2 ;  /* 0x000000ffff057224 */ /* 0x000fca00078e0002 */
[----:B------:R-:W-:-:S04]  /*34580*/  @!P1 LOP3.LUT R5, R5, R4, RZ, 0x3c, !PT ;  /* 0x0000000405059212 */ /* 0x000fc800078e3cff */
[C---:B------:R-:W-:Y:S02]  /*34590*/  @!P1 LOP3.LUT R4, R5.reuse, R4, RZ, 0x3c, !PT ;  /* 0x0000000405049212 */ /* 0x040fe400078e3cff */
[----:B------:R-:W-:Y:S02]  /*345a0*/  PRMT R72, RZ, 0x7610, R72 ;  /* 0x00007610ff487816 */ /* 0x000fe40000000048 */
        /* <DEDUP_REMOVED lines=19> */
[----:B----4-:R-:W-:-:S02]  /*346e0*/  IADD3 R15, P3, PT, R15, R70, RZ ;  /* 0x000000460f0f7210 */ /* 0x010fc40007f7e0ff */
[----:B------:R-:W-:-:S03]  /*346f0*/  IADD3 R3, P4, PT, R3, R70, RZ ;  /* 0x0000004603037210 */ /* 0x000fc60007f9e0ff */
[----:B0-----:R-:W-:Y:S01]  /*34700*/  IMAD.MOV.U32 R5, RZ, RZ, R15 ;  /* 0x000000ffff057224 */ /* 0x001fe200078e000f */
[----:B------:R0:W-:Y:S04]  /*34710*/  STL [R1+0x78c], R15 ;  /* 0x00078c0f01007387 */ /* 0x0001e80000100800 */
[----:B0-----:R-:W4:Y:S04]  /*34720*/  LDL.LU R15, [R1+0x7a4] ;  /* 0x0007a400010f7983 */ /* 0x001f280000300800 */
[----:B------:R-:W4:Y:S04]  /*34730*/  LDL.LU R71, [R1+0x7ac] ;  /* 0x0007ac0001477983 */ /* 0x000f280000300800 */
[----:B------:R0:W-:Y:S04]  /*34740*/  STL [R1+0xd4], R43 ;  /* 0x0000d42b01007387 */ /* 0x0001e80000100800 */
[----:B0-----:R-:W4:Y:S04]  /*34750*/  LDL.LU R43, [R1+0x7b4] ;  /* 0x0007b400012b7983 */ /* 0x001f280000300800 */
        /* <DEDUP_REMOVED lines=104> */
[----:B------:R-:W4:Y:S04]  /*34de0*/  @!P1 LDG.E.U16 R9, desc[UR20][R4.64] ;  /* 0x0000001404099981 */ /* 0x000f28000c1e1500 */
[----:B--2---:R0:W-:Y:S04]  /*34df0*/  STL [R1+0xb8], R3 ;  /* 0x0000b80301007387 */ /* 0x0041e80000100800 */
[----:B0-----:R-:W2:Y:S04]  /*34e00*/  LDL.LU R3, [R1+0x1364] ;  /* 0x0013640001037983 */ /* 0x001ea80000300800 */
[----:B------:R0:W-:Y:S04]  /*34e10*/  STL [R1+0x3f8], R71 ;  /* 0x0003f84701007387 */ /* 0x0001e80000100800 */
[----:B0-----:R-:W2:Y:S04]  /*34e20*/  LDL.LU R71, [R1+0x1360] ;  /* 0x0013600001477983 */ /* 0x001ea80000300800 */
[----:B------:R-:W2:Y:S04]  /*34e30*/  LDL.LU R68, [R1+0x7c8] ;  /* 0x0007c80001447983 */ /* 0x000ea80000300800 */
[----:B---3--:R0:W-:Y:S04]  /*34e40*/  STL [R1+0xb4], R72 ;  /* 0x0000b44801007387 */ /* 0x0081e80000100800 */
[----:B0-----:R-:W3:Y:S04]  /*34e50*/  LDL.LU R72, [R1+0x135c] ;  /* 0x00135c0001487983 */ /* 0x001ee80000300800 */
[----:B------:R0:W-:Y:S04]  /*34e60*/  STL [R1+0x7b8], R33 ;  /* 0x0007b82101007387 */ /* 0x0001e80000100800 */
[----:B0-----:R-:W3:Y:S04]  /*34e70*/  LDL.LU R33, [R1+0x7d0] ;  /* 0x0007d00001217983 */ /* 0x001ee80000300800 */
[----:B------:R-:W3:Y:S01]  /*34e80*/  LDL.LU R5, [R1+0x7c0] ;  /* 0x0007c00001057983 */ /* 0x000ee20000300800 */
[----:B----4-:R-:W-:-:S02]  /*34e90*/  IADD3 R15, P3, PT, R15, R70, RZ ;  /* 0x000000460f0f7210 */ /* 0x010fc40007f7e0ff */
[----:B------:R-:W-:Y:S01]  /*34ea0*/  IADD3 R43, P4, PT, R43, R70, RZ ;  /* 0x000000462b2b7210 */ /* 0x000fe20007f9e0ff */
[----:B------:R0:W-:Y:S02]  /*34eb0*/  STL [R1+0xb0], R9 ;  /* 0x0000b00901007387 */ /* 0x0001e40000100800 */
[----:B------:R-:W-:Y:S01]  /*34ec0*/  @!P1 IMAD.MOV.U32 R4, RZ, RZ, R15 ;  /* 0x000000ffff049224 */ /* 0x000fe200078e000f */
[----:B------:R-:W-:Y:S01]  /*34ed0*/  PRMT R37, RZ, 0x7610, R37 ;  /* 0x00007610ff257816 */ /* 0x000fe20000000025 */
[----:B0-----:R-:W4:Y:S04]  /*34ee0*/  LDL.LU R9, [R1+0x7dc] ;  /* 0x0007dc0001097983 */ /* 0x001f280000300800 */
[----:B------:R-:W-:Y:S04]  /*34ef0*/  STL [R1+0x7c4], R15 ;  /* 0x0007c40f01007387 */ /* 0x000fe80000100800 */
[----:B------:R-:W4:Y:S04]  /*34f00*/  LDL.LU R42, [R1+0x7e4] ;  /* 0x0007e400012a7983 */ /* 0x000f280000300800 */
[----:B------:R-:W-:Y:S01]  /*34f10*/  STL [R1+0x7cc], R43 ;  /* 0x0007cc2b01007387 */ /* 0x000fe20000100800 */
[--C-:B--2---:R-:W-:Y:S01]  /*34f20*/  IMAD.X R68, R68, 0x1, R69.reuse, P4 ;  /* 0x0000000144447824 */ /* 0x104fe200020e0645 */
[----:B---3--:R-:W-:Y:S01]  /*34f30*/  PRMT R72, RZ, 0x7610, R72 ;  /* 0x00007610ff487816 */ /* 0x008fe20000000048 */
[----:B------:R-:W-:-:S05]  /*34f40*/  IMAD.X R5, R5, 0x1, R69, P3 ;  /* 0x0000000105057824 */ /* 0x000fca00018e0645 */
[----:B------:R0:W-:Y:S04]  /*34f50*/  STL [R1+0x7c0], R5 ;  /* 0x0007c00501007387 */ /* 0x0001e80000100800 */
[----:B------:R0:W2:Y:S02]  /*34f60*/  @!P1 LDG.E.U16 R72, desc[UR20][R4.64] ;  /* 0x0000001404489981 */ /* 0x0000a4000c1e1500 */
[----:B0-----:R-:W-:Y:S02]  /*34f70*/  IMAD.MOV.U32 R5, RZ, RZ, R68 ;  /* 0x000000ffff057224 */ /* 0x001fe400078e0044 */
[----:B------:R-:W-:-:S05]  /*34f80*/  @!P1 IMAD.MOV.U32 R4, RZ, RZ, R43 ;  /* 0x000000ffff049224 */ /* 0x000fca00078e002b */
[----:B------:R0:W3:Y:S01]  /*34f90*/  @!P1 LDG.E.U16 R37, desc[UR20][R4.64] ;  /* 0x0000001404259981 */ /* 0x0000e2000c1e1500 */
[----:B------:R-:W-:-:S05]  /*34fa0*/  IADD3 R19, P3, PT, R19, R70, RZ ;  /* 0x0000004613137210 */ /* 0x000fca0007f7e0ff */
[----:B------:R-:W-:Y:S01]  /*34fb0*/  STL [R1+0x7d4], R19 ;  /* 0x0007d41301007387 */ /* 0x000fe20000100800 */
[----:B------:R-:W-:-:S03]  /*34fc0*/  IMAD.X R33, R33, 0x1, R69, P3 ;  /* 0x0000000121217824 */ /* 0x000fc600018e0645 */
[----:B------:R-:W3:Y:S01]  /*34fd0*/  LDL.LU R15, [R1+0x404] ;  /* 0x00040400010f7983 */ /* 0x000ee20000300800 */
[----:B------:R-:W-:-:S03]  /*34fe0*/  PRMT R12, RZ, 0x7610, R12 ;  /* 0x00007610ff0c7816 */ /* 0x000fc6000000000c */
[----:B------:R-:W-:Y:S01]  /*34ff0*/  STL [R1+0x7c8], R68 ;  /* 0x0007c84401007387 */ /* 0x000fe20000100800 */
[----:B----4-:R-:W-:Y:S01]  /*35000*/  IADD3 R9, P3, PT, R9, R70, RZ ;  /* 0x0000004609097210 */ /* 0x010fe20007f7e0ff */
[----:B0-----:R-:W-:Y:S02]  /*35010*/  @!P1 IMAD.MOV.U32 R4, RZ, RZ, R19 ;  /* 0x000000ffff049224 */ /* 0x001fe400078e0013 */
[----:B------:R-:W-:-:S05]  /*35020*/  @!P1 IMAD.MOV.U32 R5, RZ, RZ, R33 ;  /* 0x000000ffff059224 */ /* 0x000fca00078e0021 */
[----:B------:R0:W4:Y:S04]  /*35030*/  @!P1 LDG.E.U16 R12, desc[UR20][R4.64] ;  /* 0x00000014040c9981 */ /* 0x000128000c1e1500 */
[----:B--2---:R1:W-:Y:S04]  /*35040*/  STL [R1+0xac], R72 ;  /* 0x0000ac4801007387 */ /* 0x0043e80000100800 */
[----:B-1----:R-:W2:Y:S04]  /*35050*/  LDL.LU R72, [R1+0x1358] ;  /* 0x0013580001487983 */ /* 0x002ea80000300800 */
[----:B------:R-:W2:Y:S04]  /*35060*/  LDL.LU R68, [R1+0x1354] ;  /* 0x0013540001447983 */ /* 0x000ea80000300800 */
[----:B------:R-:W2:Y:S04]  /*35070*/  LDL.LU R43, [R1+0x7e0] ;  /* 0x0007e000012b7983 */ /* 0x000ea80000300800 */
[----:B------:R-:W-:Y:S04]  /*35080*/  STL [R1+0x7d0], R33 ;  /* 0x0007d02101007387 */ /* 0x000fe80000100800 */
[----:B---3--:R1:W-:Y:S04]  /*35090*/  STL [R1+0xa8], R37 ;  /* 0x0000a82501007387 */ /* 0x0083e80000100800 */
[----:B-1----:R-:W3:Y:S04]  /*350a0*/  LDL.LU R37, [R1+0x400] ;  /* 0x0004000001257983 */ /* 0x002ee80000300800 */
[----:B------:R-:W-:Y:S04]  /*350b0*/  STL [R1+0x7dc], R9 ;  /* 0x0007dc0901007387 */ /* 0x000fe80000100800 */
[----:B------:R-:W3:Y:S01]  /*350c0*/  LDL.LU R4, [R1+0x7d8] ;  /* 0x0007d80001047983 */ /* 0x000ee20000300800 */
[----:B0-----:R-:W-:Y:S01]  /*350d0*/  IMAD.MOV.U32 R5, RZ, RZ, R9 ;  /* 0x000000ffff057224 */ /* 0x001fe200078e0009 */
[----:B------:R-:W-:-:S02]  /*350e0*/  IADD3 R42, P4, PT, R42, R70, RZ ;  /* 0x000000462a2a7210 */ /* 0x000fc40007f9e0ff */
[----:B------:R-:W3:Y:S04]  /*350f0*/  LDL.LU R19, [R1+0x408] ;  /* 0x0004080001137983 */ /* 0x000ee80000300800 */
[----:B----4-:R0:W-:Y:S01]  /*35100*/  STL [R1+0xa4], R12 ;  /* 0x0000a40c01007387 */ /* 0x0101e20000100800 */
[----:B------:R-:W-:-:S03]  /*35110*/  PRMT R35, RZ, 0x7610, R35 ;  /* 0x00007610ff237816 */ /* 0x000fc60000000023 */
[----:B0-----:R-:W4:Y:S04]  /*35120*/  LDL.LU R12, [R1+0x40c] ;  /* 0x00040c00010c7983 */ /* 0x001f280000300800 */
[----:B------:R-:W4:Y:S04]  /*35130*/  LDL.LU R33, [R1+0x7ec] ;  /* 0x0007ec0001217983 */ /* 0x000f280000300800 */
[----:B------:R-:W4:Y:S04]  /*35140*/  LDL.LU R9, [R1+0x7f4] ;  /* 0x0007f40001097983 */ /* 0x000f280000300800 */
[----:B------:R-:W-:Y:S01]  /*35150*/  STL [R1+0x7e4], R42 ;  /* 0x0007e42a01007387 */ /* 0x000fe20000100800 */
[----:B------:R-:W-:-:S02]  /*35160*/  PRMT R38, RZ, 0x7610, R38 ;  /* 0x00007610ff267816 */ /* 0x000fc40000000026 */
[----:B------:R-:W-:Y:S01]  /*35170*/  PRMT R36, RZ, 0x7610, R36 ;  /* 0x00007610ff247816 */ /* 0x000fe20000000024 */
[--C-:B--2---:R-:W-:Y:S02]  /*35180*/  IMAD.X R43, R43, 0x1, R69.reuse, P4 ;  /* 0x000000012b2b7824 */ /* 0x104fe400020e0645 */
[----:B---3--:R-:W-:-:S05]  /*35190*/  IMAD.X R4, R4, 0x1, R69, P3 ;  /* 0x0000000104047824 */ /* 0x008fca00018e0645 */
[----:B------:R-:W-:Y:S01]  /*351a0*/  @!P1 LOP3.LUT R5, R5, R4, RZ, 0x3c, !PT ;  /* 0x0000000405059212 */ /* 0x000fe200078e3cff */
[----:B------:R0:W-:Y:S01]  /*351b0*/  STL [R1+0x7d8], R4 ;  /* 0x0007d80401007387 */ /* 0x0001e20000100800 */
[----:B------:R-:W-:Y:S02]  /*351c0*/  IADD3 R15, P3, PT, R15, R70, RZ ;  /* 0x000000460f0f7210 */ /* 0x000fe40007f7e0ff */
[----:B0-----:R-:W-:-:S04]  /*351d0*/  @!P1 LOP3.LUT R4, R5, R4, RZ, 0x3c, !PT ;  /* 0x0000000405049212 */ /* 0x001fc800078e3cff */
[----:B------:R-:W-:Y:S01]  /*351e0*/  @!P1 LOP3.LUT R5, R5, R4, RZ, 0x3c, !PT ;  /* 0x0000000405059212 */ /* 0x000fe200078e3cff */
[----:B------:R-:W-:-:S04]  /*351f0*/  IMAD.X R37, R37, 0x1, R69, P3 ;  /* 0x0000000125257824 */ /* 0x000fc800018e0645 */
[----:B------:R0:W2:Y:S02]  /*35200*/  @!P1 LDG.E.U16 R35, desc[UR20][R4.64] ;  /* 0x0000001404239981 */ /* 0x0000a4000c1e1500 */
[----:B0-----:R-:W-:Y:S02]  /*35210*/  @!P1 IMAD.MOV.U32 R4, RZ, RZ, R42 ;  /* 0x000000ffff049224 */ /* 0x001fe400078e002a */
[----:B------:R-:W-:-:S05]  /*35220*/  @!P1 IMAD.MOV.U32 R5, RZ, RZ, R43 ;  /* 0x000000ffff059224 */ /* 0x000fca00078e002b */
[----:B------:R0:W3:Y:S02]  /*35230*/  @!P1 LDG.E.U16 R38, desc[UR20][R4.64] ;  /* 0x0000001404269981 */ /* 0x0000e4000c1e1500 */
[----:B0-----:R-:W-:Y:S02]  /*35240*/  @!P1 IMAD.MOV.U32 R4, RZ, RZ, R15 ;  /* 0x000000ffff049224 */ /* 0x001fe400078e000f */
[----:B------:R-:W-:-:S05]  /*35250*/  @!P1 IMAD.MOV.U32 R5, RZ, RZ, R37 ;  /* 0x000000ffff059224 */ /* 0x000fca00078e0025 */
[----:B------:R0:W3:Y:S04]  /*35260*/  @!P1 LDG.E.U16 R36, desc[UR20][R4.64] ;  /* 0x0000001404249981 */ /* 0x0000e8000c1e1500 */
[----:B------:R-:W-:Y:S04]  /*35270*/  STL [R1+0x404], R15 ;  /* 0x0004040f01007387 */ /* 0x000fe80000100800 */
[----:B------:R-:W-:Y:S01]  /*35280*/  STL [R1+0x7e0], R43 ;  /* 0x0007e02b01007387 */ /* 0x000fe20000100800 */
[-C--:B----4-:R-:W-:Y:S02]  /*35290*/  IADD3 R12, P3, PT, R12, R70.reuse, RZ ;  /* 0x000000460c0c7210 */ /* 0x090fe40007f7e0ff */
[----:B------:R-:W-:-:S03]  /*352a0*/  IADD3 R33, P4, PT, R33, R70, RZ ;  /* 0x0000004621217210 */ /* 0x000fc60007f9e0ff */
[----:B------:R-:W-:Y:S01]  /*352b0*/  IMAD.X R19, R19, 0x1, R69, P3 ;  /* 0x0000000113137824 */ /* 0x000fe200018e0645 */
[----:B------:R-:W-:Y:S01]  /*352c0*/  PRMT R72, RZ, 0x7610, R72 ;  /* 0x00007610ff487816 */ /* 0x000fe20000000048 */
[----:B0-----:R-:W-:Y:S01]  /*352d0*/  @!P1 IMAD.MOV.U32 R4, RZ, RZ, R12 ;  /* 0x000000ffff049224 */ /* 0x001fe200078e000c */
[----:B------:R-:W-:Y:S01]  /*352e0*/  IADD3 R9, P3, PT, R9, R70, RZ ;  /* 0x0000004609097210 */ /* 0x000fe20007f7e0ff */
[----:B------:R-:W-:-:S05]  /*352f0*/  @!P1 IMAD.MOV.U32 R5, RZ, RZ, R19 ;  /* 0x000000ffff059224 */ /* 0x000fca00078e0013 */
[----:B------:R0:W4:Y:S04]  /*35300*/  @!P1 LDG.E.U16 R72, desc[UR20][R4.64] ;  /* 0x0000001404489981 */ /* 0x000128000c1e1500 */
[----:B--2---:R1:W-:Y:S04]  /*35310*/  STL [R1+0xa0], R35 ;  /* 0x0000a02301007387 */ /* 0x0043e80000100800 */
[----:B-1----:R-:W2:Y:S04]  /*35320*/  LDL.LU R35, [R1+0x7e8] ;  /* 0x0007e80001237983 */ /* 0x002ea80000300800 */
[----:B------:R-:W-:Y:S04]  /*35330*/  STL [R1+0x400], R37 ;  /* 0x0004002501007387 */ /* 0x000fe80000100800 */
[----:B------:R-:W4:Y:S04]  /*35340*/  LDL.LU R15, [R1+0x7f0] ;  /* 0x0007f000010f7983 */ /* 0x000f280000300800 */
[----:B------:R-:W-:Y:S04]  /*35350*/  STL [R1+0x40c], R12 ;  /* 0x00040c0c01007387 */ /* 0x000fe80000100800 */
[----:B---3--:R1:W-:Y:S04]  /*35360*/  STL [R1+0x98], R36 ;  /* 0x0000982401007387 */ /* 0x0083e80000100800 */
[----:B-1----:R-:W3:Y:S04]  /*35370*/  LDL.LU R36, [R1+0x7fc] ;  /* 0x0007fc0001247983 */ /* 0x002ee80000300800 */
[----:B------:R-:W-:Y:S04]  /*35380*/  STL [R1+0x7ec], R33 ;  /* 0x0007ec2101007387 */ /* 0x000fe80000100800 */
[----:B------:R1:W-:Y:S04]  /*35390*/  STL [R1+0x408], R19 ;  /* 0x0004081301007387 */ /* 0x0003e80000100800 */
[----:B------:R-:W-:Y:S04]  /*353a0*/  STL [R1+0x7f4], R9 ;  /* 0x0007f40901007387 */ /* 0x000fe80000100800 */
[----:B------:R-:W3:Y:S01]  /*353b0*/  LDL.LU R37, [R1+0x7f8] ;  /* 0x0007f80001257983 */ /* 0x000ee20000300800 */
[----:B------:R-:W-:Y:S01]  /*353c0*/  PRMT R27, RZ, 0x7610, R27 ;  /* 0x00007610ff1b7816 */ /* 0x000fe2000000001b */
[----:B0-----:R-:W-:Y:S01]  /*353d0*/  @!P1 IMAD.MOV.U32 R4, RZ, RZ, R33 ;  /* 0x000000ffff049224 */ /* 0x001fe200078e0021 */
[----:B------:R-:W-:-:S02]  /*353e0*/  PRMT R8, RZ, 0x7610, R8 ;  /* 0x00007610ff087816 */ /* 0x000fc40000000008 */
[----:B------:R-:W-:Y:S01]  /*353f0*/  PRMT R30, RZ, 0x7610, R30 ;  /* 0x00007610ff1e7816 */ /* 0x000fe2000000001e */
[----:B--2---:R-:W-:-:S04]  /*35400*/  IMAD.X R35, R35, 0x1, R69, P4 ;  /* 0x0000000123237824 */ /* 0x004fc800020e0645 */
[----:B------:R-:W-:Y:S02]  /*35410*/  @!P1 IMAD.MOV.U32 R5, RZ, RZ, R35 ;  /* 0x000000ffff059224 */ /* 0x000fe400078e0023 */
[----:B----4-:R-:W-:-:S03]  /*35420*/  IMAD.X R15, R15, 0x1, R69, P3 ;  /* 0x000000010f0f7824 */ /* 0x010fc600018e0645 */
[----:B------:R0:W2:Y:S04]  /*35430*/  @!P1 LDG.E.U16 R27, desc[UR20][R4.64] ;  /* 0x00000014041b9981 */ /* 0x0000a8000c1e1500 */
[----:B------:R4:W-:Y:S04]  /*35440*/  STL [R1+0x7e8], R35 ;  /* 0x0007e82301007387 */ /* 0x0009e80000100800 */
[----:B------:R-:W2:Y:S01]  /*35450*/  LDL.LU R12, [R1+0x804] ;  /* 0x00080400010c7983 */ /* 0x000ea20000300800 */
[----:B0-----:R-:W-:Y:S02]  /*35460*/  @!P1 IMAD.MOV.U32 R4, RZ, RZ, R9 ;  /* 0x000000ffff049224 */ /* 0x001fe400078e0009 */
[----:B------:R-:W-:Y:S01]  /*35470*/  @!P1 IMAD.MOV.U32 R5, RZ, RZ, R15 ;  /* 0x000000ffff059224 */ /* 0x000fe200078e000f */
[----:B-1----:R-:W2:Y:S04]  /*35480*/  LDL.LU R19, [R1+0x80c] ;  /* 0x00080c0001137983 */ /* 0x002ea80000300800 */
[----:B------:R0:W2:Y:S01]  /*35490*/  @!P1 LDG.E.U16 R8, desc[UR20][R4.64] ;  /* 0x0000001404089981 */ /* 0x0000a2000c1e1500 */
[----:B---3--:R-:W-:-:S03]  /*354a0*/  IADD3 R36, P3, PT, R36, R70, RZ ;  /* 0x0000004624247210 */ /* 0x008fc60007f7e0ff */
[----:B------:R-:W-:Y:S04]  /*354b0*/  STL [R1+0x12e4], R72 ;  /* 0x0012e44801007387 */ /* 0x000fe80000100800 */
[----:B----4-:R-:W3:Y:S01]  /*354c0*/  LDL.LU R35, [R1+0x800] ;  /* 0x0008000001237983 */ /* 0x010ee20000300800 */
[----:B0-----:R-:W-:-:S03]  /*354d0*/  @!P1 IMAD.MOV.U32 R4, RZ, RZ, R36 ;  /* 0x000000ffff049224 */ /* 0x001fc600078e0024 */
[----:B------:R-:W-:Y:S01]  /*354e0*/  STL [R1+0x7f0], R15 ;  /* 0x0007f00f01007387 */ /* 0x000fe20000100800 */
[----:B------:R-:W-:-:S03]  /*354f0*/  IMAD.X R37, R37, 0x1, R69, P3 ;  /* 0x0000000125257824 */ /* 0x000fc600018e0645 */
[----:B------:R-:W-:Y:S01]  /*35500*/  STL [R1+0x9c], R38 ;  /* 0x00009c2601007387 */ /* 0x000fe20000100800 */
[----:B------:R-:W-:-:S03]  /*35510*/  @!P1 IMAD.MOV.U32 R5, RZ, RZ, R37 ;  /* 0x000000ffff059224 */ /* 0x000fc600078e0025 */
[----:B------:R-:W4:Y:S04]  /*35520*/  LDL.LU R33, [R1+0x808] ;  /* 0x0008080001217983 */ /* 0x000f280000300800 */
[----:B------:R0:W4:Y:S04]  /*35530*/  @!P1 LDG.E.U16 R30, desc[UR20][R4.64] ;  /* 0x00000014041e9981 */ /* 0x000128000c1e1500 */
[----:B------:R-:W-:Y:S01]  /*35540*/  STL [R1+0x7fc], R36 ;  /* 0x0007fc2401007387 */ /* 0x000fe20000100800 */
[----:B------:R-:W-:Y:S02]  /*35550*/  PRMT R34, RZ, 0x7610, R34 ;  /* 0x00007610ff227816 */ /* 0x000fe40000000022 */
[----:B------:R-:W-:Y:S01]  /*35560*/  PRMT R17, RZ, 0x7610, R17 ;  /* 0x00007610ff117816 */ /* 0x000fe20000000011 */
[----:B--2---:R1:W-:Y:S01]  /*35570*/  STL [R1+0x90], R27 ;  /* 0x0000901b01007387 */ /* 0x0043e20000100800 */
[----:B------:R-:W-:-:S03]  /*35580*/  IADD3 R12, P4, PT, R12, R70, RZ ;  /* 0x000000460c0c7210 */ /* 0x000fc60007f9e0ff */
[----:B-1----:R-:W2:Y:S01]  /*35590*/  LDL.LU R27, [R1+0x810] ;  /* 0x00081000011b7983 */ /* 0x002ea20000300800 */
[----:B------:R-:W-:-:S03]  /*355a0*/  IADD3 R19, P3, PT, R19, R70, RZ ;  /* 0x0000004613137210 */ /* 0x000fc60007f7e0ff */
[----:B------:R1:W-:Y:S01]  /*355b0*/  STL [R1+0x8c], R8 ;  /* 0x00008c0801007387 */ /* 0x0003e20000100800 */
[----:B0-----:R-:W-:-:S03]  /*355c0*/  @!P1 IMAD.MOV.U32 R4, RZ, RZ, R12 ;  /* 0x000000ffff049224 */ /* 0x001fc600078e000c */
[----:B-1----:R-:W2:Y:S01]  /*355d0*/  LDL.LU R8, [R1+0x814] ;  /* 0x0008140001087983 */ /* 0x002ea20000300800 */
[----:B---3--:R-:W-:-:S03]  /*355e0*/  IMAD.X R35, R35, 0x1, R69, P4 ;  /* 0x0000000123237824 */ /* 0x008fc600020e0645 */
[----:B------:R-:W3:Y:S01]  /*355f0*/  LDL.LU R15, [R1+0x414] ;  /* 0x00041400010f7983 */ /* 0x000ee20000300800 */
[----:B------:R-:W-:-:S03]  /*35600*/  @!P1 IMAD.MOV.U32 R5, RZ, RZ, R35 ;  /* 0x000000ffff059224 */ /* 0x000fc600078e0023 */
[----:B------:R-:W3:Y:S04]  /*35610*/  LDL.LU R9, [R1+0x41c] ;  /* 0x00041c0001097983 */ /* 0x000ee80000300800 */
[----:B------:R-:W-:Y:S04]  /*35620*/  STL [R1+0x804], R12 ;  /* 0x0008040c01007387 */ /* 0x000fe80000100800 */
[----:B------:R-:W-:Y:S01]  /*35630*/  STL [R1+0x7f8], R37 ;  /* 0x0007f82501007387 */ /* 0x000fe20000100800 */
[----:B----4-:R-:W-:-:S03]  /*35640*/  IMAD.X R33, R33, 0x1, R69, P3 ;  /* 0x0000000121217824 */ /* 0x010fc600018e0645 */
[----:B------:R-:W-:Y:S04]  /*35650*/  STL [R1+0x80c], R19 ;  /* 0x00080c1301007387 */ /* 0x000fe80000100800 */
[----:B------:R-:W-:Y:S04]  /*35660*/  STL [R1+0x800], R35 ;  /* 0x0008002301007387 */ /* 0x000fe80000100800 */
[----:B------:R0:W-:Y:S04]  /*35670*/  STL [R1+0x88], R30 ;  /* 0x0000881e01007387 */ /* 0x0001e80000100800 */
[----:B------:R1:W4:Y:S04]  /*35680*/  @!P1 LDG.E.U16 R34, desc[UR20][R4.64] ;  /* 0x0000001404229981 */ /* 0x000328000c1e1500 */
[----:B0-----:R-:W4:Y:S01]  /*35690*/  LDL.LU R30, [R1+0x410] ;  /* 0x00041000011e7983 */ /* 0x001f220000300800 */
[----:B-1----:R-:W-:-:S03]  /*356a0*/  @!P1 IMAD.MOV.U32 R4, RZ, RZ, R19 ;  /* 0x000000ffff049224 */ /* 0x002fc600078e0013 */
[----:B------:R-:W4:Y:S01]  /*356b0*/  LDL.LU R12, [R1+0x418] ;  /* 0x00041800010c7983 */ /* 0x000f220000300800 */
[----:B------:R-:W-:-:S05]  /*356c0*/  @!P1 IMAD.MOV.U32 R5, RZ, RZ, R33 ;  /* 0x000000ffff059224 */ /* 0x000fca00078e0021 */
[----:B------:R0:W4:Y:S01]  /*356d0*/  @!P1 LDG.E.U16 R17, desc[UR20][R4.64] ;  /* 0x0000001404119981 */ /* 0x000122000c1e1500 */
[----:B------:R-:W-:Y:S02]  /*356e0*/  PRMT R32, RZ, 0x7610, R32 ;  /* 0x00007610ff207816 */ /* 0x000fe40000000020 */
[----:B------:R-:W-:Y:S01]  /*356f0*/  PRMT R14, RZ, 0x7610, R14 ;  /* 0x00007610ff0e7816 */ /* 0x000fe2000000000e */
[----:B------:R-:W-:Y:S04]  /*35700*/  STL [R1+0x808], R33 ;  /* 0x0008082101007387 */ /* 0x000fe80000100800 */
[----:B------:R-:W4:Y:S01]  /*35710*/  LDL.LU R19, [R1+0x81c] ;  /* 0x00081c0001137983 */ /* 0x000f220000300800 */
[----:B------:R-:W-:Y:S02]  /*35720*/  PRMT R71, RZ, 0x7610, R71 ;  /* 0x00007610ff477816 */ /* 0x000fe40000000047 */
[----:B--2---:R-:W-:-:S02]  /*35730*/  IADD3 R8, P3, PT, R8, R70, RZ ;  /* 0x0000004608087210 */ /* 0x004fc40007f7e0ff */
[----:B---3--:R-:W-:-:S03]  /*35740*/  IADD3 R15, P4, PT, R15, R70, RZ ;  /* 0x000000460f0f7210 */ /* 0x008fc60007f9e0ff */
[----:B------:R-:W-:Y:S02]  /*35750*/  IMAD.X R27, R27, 0x1, R69, P3 ;  /* 0x000000011b1b7824 */ /* 0x000fe400018e0645 */
[----:B0-----:R-:W-:Y:S02]  /*35760*/  @!P1 IMAD.MOV.U32 R4, RZ, RZ, R8 ;  /* 0x000000ffff049224 */ /* 0x001fe400078e0008 */
[----:B------:R-:W-:Y:S01]  /*35770*/  @!P1 IMAD.MOV.U32 R5, RZ, RZ, R27 ;  /* 0x000000ffff059224 */ /* 0x000fe200078e001b */
[----:B------:R-:W-:Y:S01]  /*35780*/  IADD3 R9, P3, PT, R9, R70, RZ ;  /* 0x0000004609097210 */ /* 0x000fe20007f7e0ff */
[----:B------:R-:W-:Y:S04]  /*35790*/  STL [R1+0x814], R8 ;  /* 0x0008140801007387 */ /* 0x000fe80000100800 */
[----:B------:R0:W2:Y:S02]  /*357a0*/  @!P1 LDG.E.U16 R32, desc[UR20][R4.64] ;  /* 0x0000001404209981 */ /* 0x0000a4000c1e1500 */
[----:B0-----:R-:W-:-:S02]  /*357b0*/  @!P1 IMAD.MOV.U32 R4, RZ, RZ, R15 ;  /* 0x000000ffff049224 */ /* 0x001fc400078e000f */
[----:B----4-:R-:W-:-:S04]  /*357c0*/  IMAD.X R30, R30, 0x1, R69, P4 ;  /* 0x000000011e1e7824 */ /* 0x010fc800020e0645 */
[----:B------:R-:W-:Y:S02]  /*357d0*/  @!P1 IMAD.MOV.U32 R5, RZ, RZ, R30 ;  /* 0x000000ffff059224 */ /* 0x000fe400078e001e */
[----:B------:R-:W-:-:S03]  /*357e0*/  IMAD.X R12, R12, 0x1, R69, P3 ;  /* 0x000000010c0c7824 */ /* 0x000fc600018e0645 */
[----:B------:R0:W3:Y:S04]  /*357f0*/  @!P1 LDG.E.U16 R14, desc[UR20][R4.64] ;  /* 0x00000014040e9981 */ /* 0x0000e8000c1e1500 */
[----:B------:R1:W-:Y:S01]  /*35800*/  STL [R1+0x80], R17 ;  /* 0x0000801101007387 */ /* 0x0003e20000100800 */
[----:B0-----:R-:W-:-:S03]  /*35810*/  @!P1 IMAD.MOV.U32 R4, RZ, RZ, R9 ;  /* 0x000000ffff049224 */ /* 0x001fc600078e0009 */
[----:B-1----:R-:W4:Y:S01]  /*35820*/  LDL.LU R17, [R1+0x824] ;  /* 0x0008240001117983 */ /* 0x002f220000300800 */
[----:B------:R-:W-:-:S03]  /*35830*/  @!P1 IMAD.MOV.U32 R5, RZ, RZ, R12 ;  /* 0x000000ffff059224 */ /* 0x000fc600078e000c */
[----:B------:R-:W-:Y:S04]  /*35840*/  STL [R1+0x414], R15 ;  /* 0x0004140f01007387 */ /* 0x000fe80000100800 */
[----:B------:R0:W-:Y:S04]  /*35850*/  STL [R1+0x810], R27 ;  /* 0x0008101b01007387 */ /* 0x0001e80000100800 */
[----:B------:R-:W-:Y:S04]  /*35860*/  STL [R1+0x41c], R9 ;  /* 0x00041c0901007387 */ /* 0x000fe80000100800 */
[----:B------:R1:W2:Y:S04]  /*35870*/  @!P1 LDG.E.U16 R71, desc[UR20][R4.64] ;  /* 0x0000001404479981 */ /* 0x0002a8000c1e1500 */
[----:B0-----:R-:W2:Y:S04]  /*35880*/  LDL.LU R27, [R1+0x818] ;  /* 0x00081800011b7983 */ /* 0x001ea80000300800 */
[----:B------:R0:W-:Y:S04]  /*35890*/  STL [R1+0x410], R30 ;  /* 0x0004101e01007387 */ /* 0x0001e80000100800 */
[----:B------:R-:W2:Y:S04]  /*358a0*/  LDL.LU R8, [R1+0x82c] ;  /* 0x00082c0001087983 */ /* 0x000ea80000300800 */
[----:B0-----:R-:W2:Y:S01]  /*358b0*/  LDL.LU R30, [R1+0x820] ;  /* 0x00082000011e7983 */ /* 0x001ea20000300800 */
[----:B------:R-:W-:-:S03]  /*358c0*/  IADD3 R19, P3, PT, R19, R70, RZ ;  /* 0x0000004613137210 */ /* 0x000fc60007f7e0ff */
[----:B------:R0:W-:Y:S04]  /*358d0*/  STL [R1+0x418], R12 ;  /* 0x0004180c01007387 */ /* 0x0001e80000100800 */
[----:B------:R-:W2:Y:S04]  /*358e0*/  LDL.LU R9, [R1+0x828] ;  /* 0x0008280001097983 */ /* 0x000ea80000300800 */
[----:B------:R-:W2:Y:S04]  /*358f0*/  LDL.LU R15, [R1+0x834] ;  /* 0x00083400010f7983 */ /* 0x000ea80000300800 */
[----:B------:R-:W-:Y:S04]  /*35900*/  STL [R1+0x84], R34 ;  /* 0x0000842201007387 */ /* 0x000fe80000100800 */
[----:B------:R-:W-:Y:S04]  /*35910*/  STL [R1+0x81c], R19 ;  /* 0x00081c1301007387 */ /* 0x000fe80000100800 */
[----:B0-----:R-:W2:Y:S01]  /*35920*/  LDL.LU R12, [R1+0x83c] ;  /* 0x00083c00010c7983 */ /* 0x001ea20000300800 */
[----:B------:R-:W-:Y:S01]  /*35930*/  PRMT R31, RZ, 0x7610, R31 ;  /* 0x00007610ff1f7816 */ /* 0x000fe2000000001f */
[----:B-1----:R-:W-:Y:S01]  /*35940*/  @!P1 IMAD.MOV.U32 R4, RZ, RZ, R19 ;  /* 0x000000ffff049224 */ /* 0x002fe200078e0013 */
[----:B------:R-:W-:Y:S01]  /*35950*/  PRMT R10, RZ, 0x7610, R10 ;  /* 0x00007610ff0a7816 */ /* 0x000fe2000000000a */
[----:B---3--:R0:W-:Y:S04]  /*35960*/  STL [R1+0x78], R14 ;  /* 0x0000780e01007387 */ /* 0x0081e80000100800 */
[----:B0-----:R-:W3:Y:S01]  /*35970*/  LDL.LU R14, [R1+0x844] ;  /* 0x00084400010e7983 */ /* 0x001ee20000300800 */
[----:B----4-:R-:W-:-:S03]  /*35980*/  IADD3 R17, P4, PT, R17, R70, RZ ;  /* 0x0000004611117210 */ /* 0x010fc60007f9e0ff */
[----:B--2---:R-:W-:Y:S01]  /*35990*/  STL [R1+0x12e8], R71 ;  /* 0x0012e84701007387 */ /* 0x004fe20000100800 */
[----:B------:R-:W-:-:S03]  /*359a0*/  IMAD.X R27, R27, 0x1, R69, P3 ;  /* 0x000000011b1b7824 */ /* 0x000fc600018e0645 */
[----:B------:R-:W-:Y:S01]  /*359b0*/  STL [R1+0x824], R17 ;  /* 0x0008241101007387 */ /* 0x000fe20000100800 */
[----:B------:R-:W-:Y:S01]  /*359c0*/  @!P1 IMAD.MOV.U32 R5, RZ, RZ, R27 ;  /* 0x000000ffff059224 */ /* 0x000fe200078e001b */
[----:B------:R-:W-:Y:S02]  /*359d0*/  IADD3 R8, P3, PT, R8, R70, RZ ;  /* 0x0000004608087210 */ /* 0x000fe40007f7e0ff */
[----:B------:R0:W-:Y:S04]  /*359e0*/  STL [R1+0x818], R27 ;  /* 0x0008181b01007387 */ /* 0x0001e80000100800 */
[----:B------:R-:W-:Y:S01]  /*359f0*/  STL [R1+0x82c], R8 ;  /* 0x00082c0801007387 */ /* 0x000fe20000100800 */
[----:B------:R-:W-:-:S03]  /*35a00*/  IMAD.X R30, R30, 0x1, R69, P4 ;  /* 0x000000011e1e7824 */ /* 0x000fc600020e0645 */
[----:B------:R-:W2:Y:S04]  /*35a10*/  LDL.LU R19, [R1+0x830] ;  /* 0x0008300001137983 */ /* 0x000ea80000300800 */
[----:B------:R1:W4:Y:S04]  /*35a20*/  @!P1 LDG.E.U16 R31, desc[UR20][R4.64] ;  /* 0x00000014041f9981 */ /* 0x000328000c1e1500 */
[----:B------:R-:W-:Y:S04]  /*35a30*/  STL [R1+0x820], R30 ;  /* 0x0008201e01007387 */ /* 0x000fe80000100800 */
[----:B0-----:R-:W4:Y:S01]  /*35a40*/  LDL.LU R27, [R1+0x838] ;  /* 0x00083800011b7983 */ /* 0x001f220000300800 */
[----:B-1----:R-:W-:-:S02]  /*35a50*/  @!P1 IMAD.MOV.U32 R4, RZ, RZ, R17 ;  /* 0x000000ffff049224 */ /* 0x002fc400078e0011 */
[----:B------:R-:W-:-:S05]  /*35a60*/  @!P1 IMAD.MOV.U32 R5, RZ, RZ, R30 ;  /* 0x000000ffff059224 */ /* 0x000fca00078e001e */
[----:B------:R0:W4:Y:S01]  /*35a70*/  @!P1 LDG.E.U16 R10, desc[UR20][R4.64] ;  /* 0x00000014040a9981 */ /* 0x000122000c1e1500 */
[----:B------:R-:W-:Y:S01]  /*35a80*/  IMAD.X R9, R9, 0x1, R69, P3 ;  /* 0x0000000109097824 */ /* 0x000fe200018e0645 */
[-C--:B------:R-:W-:Y:S02]  /*35a90*/  IADD3 R15, P3, PT, R15, R70.reuse, RZ ;  /* 0x000000460f0f7210 */ /* 0x080fe40007f7e0ff */
[----:B------:R-:W-:Y:S02]  /*35aa0*/  PRMT R29, RZ, 0x7610, R29 ;  /* 0x00007610ff1d7816 */ /* 0x000fe4000000001d */
[----:B------:R-:W-:Y:S01]  /*35ab0*/  IADD3 R12, P4, PT, R12, R70, RZ ;  /* 0x000000460c0c7210 */ /* 0x000fe20007f9e0ff */
[----:B0-----:R-:W-:Y:S02]  /*35ac0*/  @!P1 IMAD.MOV.U32 R4, RZ, RZ, R8 ;  /* 0x000000ffff049224 */ /* 0x001fe400078e0008 */
[----:B------:R-:W-:Y:S01]  /*35ad0*/  @!P1 IMAD.MOV.U32 R5, RZ, RZ, R9 ;  /* 0x000000ffff059224 */ /* 0x000fe200078e0009 */
[----:B------:R-:W-:Y:S01]  /*35ae0*/  PRMT R28, RZ, 0x7610, R28 ;  /* 0x00007610ff1c7816 */ /* 0x000fe2000000001c */
[----:B------:R-:W-:Y:S04]  /*35af0*/  STL [R1+0x7c], R32 ;  /* 0x00007c2001007387 */ /* 0x000fe80000100800 */
[----:B------:R0:W4:Y:S04]  /*35b00*/  @!P1 LDG.E.U16 R29, desc[UR20][R4.64] ;  /* 0x00000014041d9981 */ /* 0x000128000c1e1500 */
[----:B------:R1:W-:Y:S01]  /*35b10*/  STL [R1+0x828], R9 ;  /* 0x0008280901007387 */ /* 0x0003e20000100800 */
[----:B------:R-:W-:-:S03]  /*35b20*/  PRMT R20, RZ, 0x7610, R20 ;  /* 0x00007610ff147816 */ /* 0x000fc60000000014 */
[----:B------:R-:W4:Y:S01]  /*35b30*/  LDL.LU R17, [R1+0x840] ;  /* 0x0008400001117983 */ /* 0x000f220000300800 */
[----:B0-----:R-:W-:-:S03]  /*35b40*/  @!P1 IMAD.MOV.U32 R4, RZ, RZ, R15 ;  /* 0x000000ffff049224 */ /* 0x001fc600078e000f */
[----:B-1----:R-:W4:Y:S04]  /*35b50*/  LDL.LU R9, [R1+0x424] ;  /* 0x0004240001097983 */ /* 0x002f280000300800 */
[----:B------:R-:W-:Y:S01]  /*35b60*/  STL [R1+0x834], R15 ;  /* 0x0008340f01007387 */ /* 0x000fe20000100800 */
[----:B--2---:R-:W-:-:S04]  /*35b70*/  IMAD.X R19, R19, 0x1, R69, P3 ;  /* 0x0000000113137824 */ /* 0x004fc800018e0645 */
[----:B------:R-:W-:Y:S01]  /*35b80*/  @!P1 IMAD.MOV.U32 R5, RZ, RZ, R19 ;  /* 0x000000ffff059224 */ /* 0x000fe200078e0013 */
[----:B---3--:R-:W-:-:S04]  /*35b90*/  IADD3 R14, P3, PT, R14, R70, RZ ;  /* 0x000000460e0e7210 */ /* 0x008fc80007f7e0ff */
[----:B------:R0:W2:Y:S01]  /*35ba0*/  @!P1 LDG.E.U16 R28, desc[UR20][R4.64] ;  /* 0x00000014041c9981 */ /* 0x0000a2000c1e1500 */
[----:B----4-:R-:W-:Y:S02]  /*35bb0*/  IMAD.X R27, R27, 0x1, R69, P4 ;  /* 0x000000011b1b7824 */ /* 0x010fe400020e0645 */
[----:B0-----:R-:W-:Y:S01]  /*35bc0*/  @!P1 IMAD.MOV.U32 R4, RZ, RZ, R12 ;  /* 0x000000ffff049224 */ /* 0x001fe200078e000c */
[----:B------:R0:W-:Y:S01]  /*35bd0*/  STL [R1+0x6c], R10 ;  /* 0x00006c0a01007387 */ /* 0x0001e20000100800 */
[----:B------:R-:W-:-:S05]  /*35be0*/  @!P1 IMAD.MOV.U32 R5, RZ, RZ, R27 ;  /* 0x000000ffff059224 */ /* 0x000fca00078e001b */
[----:B------:R1:W3:Y:S04]  /*35bf0*/  @!P1 LDG.E.U16 R20, desc[UR20][R4.64] ;  /* 0x0000001404149981 */ /* 0x0002e8000c1e1500 */
[----:B0-----:R-:W4:Y:S04]  /*35c00*/  LDL.LU R10, [R1+0x42c] ;  /* 0x00042c00010a7983 */ /* 0x001f280000300800 */
[----:B------:R-:W2:Y:S04]  /*35c10*/  LDL.LU R8, [R1+0x84c] ;  /* 0x00084c0001087983 */ /* 0x000ea80000300800 */
[----:B------:R-:W-:Y:S04]  /*35c20*/  STL [R1+0x83c], R12 ;  /* 0x00083c0c01007387 */ /* 0x000fe80000100800 */
[----:B------:R0:W-:Y:S04]  /*35c30*/  STL [R1+0x830], R19 ;  /* 0x0008301301007387 */ /* 0x0001e80000100800 */
[----:B------:R-:W-:Y:S04]  /*35c40*/  STL [R1+0x844], R14 ;  /* 0x0008440e01007387 */ /* 0x000fe80000100800 */
[----:B0-----:R-:W2:Y:S04]  /*35c50*/  LDL.LU R19, [R1+0x420] ;  /* 0x0004200001137983 */ /* 0x001ea80000300800 */
[----:B------:R-:W-:Y:S04]  /*35c60*/  STL [R1+0x838], R27 ;  /* 0x0008381b01007387 */ /* 0x000fe80000100800 */
[----:B------:R-:W2:Y:S01]  /*35c70*/  LDL.LU R15, [R1+0x428] ;  /* 0x00042800010f7983 */ /* 0x000ea20000300800 */
[----:B------:R-:W-:Y:S01]  /*35c80*/  IMAD.X R17, R17, 0x1, R69, P3 ;  /* 0x0000000111117824 */ /* 0x000fe200018e0645 */
[----:B------:R-:W-:Y:S01]  /*35c90*/  IADD3 R9, P3, PT, R9, R70, RZ ;  /* 0x0000004609097210 */ /* 0x000fe20007f7e0ff */
[----:B-1----:R-:W-:Y:S01]  /*35ca0*/  @!P1 IMAD.MOV.U32 R4, RZ, RZ, R14 ;  /* 0x000000ffff049224 */ /* 0x002fe200078e000e */
[----:B------:R-:W-:Y:S01]  /*35cb0*/  PRMT R26, RZ, 0x7610, R26 ;  /* 0x00007610ff1a7816 */ /* 0x000fe2000000001a */
[----:B------:R-:W-:Y:S01]  /*35cc0*/  STL [R1+0x70], R31 ;  /* 0x0000701f01007387 */ /* 0x000fe20000100800 */
[----:B------:R-:W-:-:S03]  /*35cd0*/  @!P1 IMAD.MOV.U32 R5, RZ, RZ, R17 ;  /* 0x000000ffff059224 */ /* 0x000fc600078e0011 */
[----:B------:R-:W2:Y:S04]  /*35ce0*/  LDL.LU R12, [R1+0x848] ;  /* 0x00084800010c7983 */ /* 0x000ea80000300800 */
[----:B------:R-:W-:Y:S01]  /*35cf0*/  STL [R1+0x840], R17 ;  /* 0x0008401101007387 */ /* 0x000fe20000100800 */
[----:B------:R-:W-:-:S03]  /*35d00*/  PRMT R25, RZ, 0x7610, R25 ;  /* 0x00007610ff197816 */ /* 0x000fc60000000019 */
[----:B------:R0:W2:Y:S01]  /*35d10*/  @!P1 LDG.E.U16 R26, desc[UR20][R4.64] ;  /* 0x00000014041a9981 */ /* 0x0000a2000c1e1500 */
[----:B------:R-:W-:Y:S01]  /*35d20*/  PRMT R3, RZ, 0x7610, R3 ;  /* 0x00007610ff037816 */ /* 0x000fe20000000003 */
[----:B0-----:R-:W-:Y:S02]  /*35d30*/  @!P1 IMAD.MOV.U32 R4, RZ, RZ, R9 ;  /* 0x000000ffff049224 */ /* 0x001fe400078e0009 */
[----:B---3--:R0:W-:Y:S01]  /*35d40*/  STL [R1+0x60], R20 ;  /* 0x0000601401007387 */ /* 0x0081e20000100800 */
[----:B----4-:R-:W-:-:S03]  /*35d50*/  IADD3 R10, P4, PT, R10, R70, RZ ;  /* 0x000000460a0a7210 */ /* 0x010fc60007f9e0ff */
[----:B0-----:R-:W3:Y:S04]  /*35d60*/  LDL.LU R20, [R1+0x850] ;  /* 0x0008500001147983 */ /* 0x001ee80000300800 */
[----:B------:R-:W4:Y:S04]  /*35d70*/  LDL.LU R14, [R1+0x854] ;  /* 0x00085400010e7983 */ /* 0x000f280000300800 */
[----:B------:R-:W-:Y:S04]  /*35d80*/  STL [R1+0x424], R9 ;  /* 0x0004240901007387 */ /* 0x000fe80000100800 */
[----:B------:R-:W3:Y:S01]  /*35d90*/  LDL.LU R17, [R1+0x85c] ;  /* 0x00085c0001117983 */ /* 0x000ee20000300800 */
[----:B--2---:R-:W-:Y:S01]  /*35da0*/  IMAD.X R19, R19, 0x1, R69, P3 ;  /* 0x0000000113137824 */ /* 0x004fe200018e0645 */
[----:B------:R-:W-:-:S03]  /*35db0*/  IADD3 R8, P3, PT, R8, R70, RZ ;  /* 0x0000004608087210 */ /* 0x000fc60007f7e0ff */
[----:B------:R-:W-:Y:S01]  /*35dc0*/  @!P1 IMAD.MOV.U32 R5, RZ, RZ, R19 ;  /* 0x000000ffff059224 */ /* 0x000fe200078e0013 */
[----:B------:R-:W-:Y:S01]  /*35dd0*/  STL [R1+0x68], R29 ;  /* 0x0000681d01007387 */ /* 0x000fe20000100800 */
[----:B------:R-:W-:-:S03]  /*35de0*/  IMAD.X R15, R15, 0x1, R69, P4 ;  /* 0x000000010f0f7824 */ /* 0x000fc600020e0645 */
[----:B------:R0:W2:Y:S04]  /*35df0*/  @!P1 LDG.E.U16 R25, desc[UR20][R4.64] ;  /* 0x0000001404199981 */ /* 0x0000a8000c1e1500 */
[----:B------:R-:W-:Y:S04]  /*35e00*/  STL [R1+0x42c], R10 ;  /* 0x00042c0a01007387 */ /* 0x000fe80000100800 */
[----:B------:R1:W-:Y:S01]  /*35e10*/  STL [R1+0x420], R19 ;  /* 0x0004201301007387 */ /* 0x0003e20000100800 */
[----:B0-----:R-:W-:Y:S02]  /*35e20*/  @!P1 IMAD.MOV.U32 R4, RZ, RZ, R10 ;  /* 0x000000ffff049224 */ /* 0x001fe400078e000a */
[----:B------:R-:W-:Y:S01]  /*35e30*/  @!P1 IMAD.MOV.U32 R5, RZ, RZ, R15 ;  /* 0x000000ffff059224 */ /* 0x000fe200078e000f */
[----:B------:R-:W-:Y:S04]  /*35e40*/  STL [R1+0x84c], R8 ;  /* 0x00084c0801007387 */ /* 0x000fe80000100800 */
[----:B------:R0:W2:Y:S04]  /*35e50*/  @!P1 LDG.E.U16 R3, desc[UR20][R4.64] ;  /* 0x0000001404039981 */ /* 0x0000a8000c1e1500 */
[----:B-1----:R-:W2:Y:S04]  /*35e60*/  LDL.LU R19, [R1+0x858] ;  /* 0x0008580001137983 */ /* 0x002ea80000300800 */
[----:B------:R1:W-:Y:S04]  /*35e70*/  STL [R1+0x428], R15 ;  /* 0x0004280f01007387 */ /* 0x0003e80000100800 */
[----:B------:R-:W2:Y:S01]  /*35e80*/  LDL.LU R9, [R1+0x864] ;  /* 0x0008640001097983 */ /* 0x000ea20000300800 */
[----:B------:R-:W-:Y:S01]  /*35e90*/  IMAD.X R12, R12, 0x1, R69, P3 ;  /* 0x000000010c0c7824 */ /* 0x000fe200018e0645 */
[----:B------:R-:W-:Y:S01]  /*35ea0*/  PRMT R24, RZ, 0x7610, R24 ;  /* 0x00007610ff187816 */ /* 0x000fe20000000018 */
[----:B0-----:R-:W-:-:S02]  /*35eb0*/  @!P1 IMAD.MOV.U32 R4, RZ, RZ, R8 ;  /* 0x000000ffff049224 */ /* 0x001fc400078e0008 */
[----:B------:R-:W-:Y:S01]  /*35ec0*/  @!P1 IMAD.MOV.U32 R5, RZ, RZ, R12 ;  /* 0x000000ffff059224 */ /* 0x000fe200078e000c */
[----:B------:R-:W-:Y:S01]  /*35ed0*/  PRMT R23, RZ, 0x7610, R23 ;  /* 0x00007610ff177816 */ /* 0x000fe20000000017 */
[----:B------:R-:W-:Y:S04]  /*35ee0*/  STL [R1+0x64], R28 ;  /* 0x0000641c01007387 */ /* 0x000fe80000100800 */
[----:B------:R0:W2:Y:S01]  /*35ef0*/  @!P1 LDG.E.U16 R24, desc[UR20][R4.64] ;  /* 0x0000001404189981 */ /* 0x0000a2000c1e1500 */
[----:B------:R-:W-:-:S03]  /*35f00*/  PRMT R11, RZ, 0x7610, R11 ;  /* 0x00007610ff0b7816 */ /* 0x000fc6000000000b */
[----:B------:R-:W2:Y:S04]  /*35f10*/  LDL.LU R10, [R1+0x860] ;  /* 0x00086000010a7983 */ /* 0x000ea80000300800 */
[----:B------:R0:W-:Y:S01]  /*35f20*/  STL [R1+0x848], R12 ;  /* 0x0008480c01007387 */ /* 0x0001e20000100800 */
[----:B----4-:R-:W-:-:S05]  /*35f30*/  IADD3 R14, P3, PT, R14, R70, RZ ;  /* 0x000000460e0e7210 */ /* 0x010fca0007f7e0ff */
[----:B---3--:R-:W-:Y:S01]  /*35f40*/  IMAD.X R20, R20, 0x1, R69, P3 ;  /* 0x0000000114147824 */ /* 0x008fe200018e0645 */
[----:B------:R-:W-:Y:S01]  /*35f50*/  IADD3 R17, P4, PT, R17, R70, RZ ;  /* 0x0000004611117210 */ /* 0x000fe20007f9e0ff */
[----:B0-----:R-:W-:Y:S02]  /*35f60*/  @!P1 IMAD.MOV.U32 R4, RZ, RZ, R14 ;  /* 0x000000ffff049224 */ /* 0x001fe400078e000e */
[----:B------:R-:W-:-:S05]  /*35f70*/  @!P1 IMAD.MOV.U32 R5, RZ, RZ, R20 ;  /* 0x000000ffff059224 */ /* 0x000fca00078e0014 */
[----:B------:R0:W3:Y:S02]  /*35f80*/  @!P1 LDG.E.U16 R23, desc[UR20][R4.64] ;  /* 0x0000001404179981 */ /* 0x0000e4000c1e1500 */
[----:B0-----:R-:W-:Y:S02]  /*35f90*/  @!P1 IMAD.MOV.U32 R4, RZ, RZ, R17 ;  /* 0x000000ffff049224 */ /* 0x001fe400078e0011 */
[----:B--2---:R-:W-:Y:S01]  /*35fa0*/  STL [R1+0x12ec], R3 ;  /* 0x0012ec0301007387 */ /* 0x004fe20000100800 */
[----:B------:R-:W-:-:S03]  /*35fb0*/  IMAD.X R19, R19, 0x1, R69, P4 ;  /* 0x0000000113137824 */ /* 0x000fc600020e0645 */
[----:B-1----:R-:W2:Y:S01]  /*35fc0*/  LDL.LU R15, [R1+0x868] ;  /* 0x00086800010f7983 */ /* 0x002ea20000300800 */
[----:B------:R-:W-:-:S03]  /*35fd0*/  @!P1 IMAD.MOV.U32 R5, RZ, RZ, R19 ;  /* 0x000000ffff059224 */ /* 0x000fc600078e0013 */
[----:B------:R-:W4:Y:S01]  /*35fe0*/  LDL.LU R8, [R1+0x86c] ;  /* 0x00086c0001087983 */ /* 0x000f220000300800 */
[----:B------:R-:W-:-:S03]  /*35ff0*/  IADD3 R9, P3, PT, R9, R70, RZ ;  /* 0x0000004609097210 */ /* 0x000fc60007f7e0ff */
[----:B------:R-:W-:Y:S04]  /*36000*/  STL [R1+0x854], R14 ;  /* 0x0008540e01007387 */ /* 0x000fe80000100800 */
[----:B------:R-:W3:Y:S04]  /*36010*/  LDL.LU R12, [R1+0x874] ;  /* 0x00087400010c7983 */ /* 0x000ee80000300800 */
[----:B------:R-:W-:Y:S04]  /*36020*/  STL [R1+0x5c], R26 ;  /* 0x00005c1a01007387 */ /* 0x000fe80000100800 */
[----:B------:R0:W3:Y:S04]  /*36030*/  @!P1 LDG.E.U16 R11, desc[UR20][R4.64] ;  /* 0x00000014040b9981 */ /* 0x0000e8000c1e1500 */
[----:B------:R-:W-:Y:S04]  /*36040*/  STL [R1+0x85c], R17 ;  /* 0x00085c1101007387 */ /* 0x000fe80000100800 */
[----:B------:R1:W-:Y:S04]  /*36050*/  STL [R1+0x850], R20 ;  /* 0x0008501401007387 */ /* 0x0003e80000100800 */
[----:B------:R-:W-:Y:S04]  /*36060*/  STL [R1+0x864], R9 ;  /* 0x0008640901007387 */ /* 0x000fe80000100800 */
[----:B-1----:R-:W3:Y:S04]  /*36070*/  LDL.LU R20, [R1+0x870] ;  /* 0x0008700001147983 */ /* 0x002ee80000300800 */
[----:B------:R-:W-:Y:S04]  /*36080*/  STL [R1+0x858], R19 ;  /* 0x0008581301007387 */ /* 0x000fe80000100800 */
[----:B------:R-:W3:Y:S04]  /*36090*/  LDL.LU R14, [R1+0x434] ;  /* 0x00043400010e7983 */ /* 0x000ee80000300800 */
[----:B------:R-:W-:Y:S04]  /*360a0*/  STL [R1+0x58], R25 ;  /* 0x0000581901007387 */ /* 0x000fe80000100800 */
[----:B------:R-:W3:Y:S01]  /*360b0*/  LDL.LU R17, [R1+0x430] ;  /* 0x0004300001117983 */ /* 0x000ee20000300800 */
[----:B------:R-:W-:Y:S01]  /*360c0*/  IMAD.X R10, R10, 0x1, R69, P3 ;  /* 0x000000010a0a7824 */ /* 0x000fe200018e0645 */
[----:B------:R-:W-:Y:S01]  /*360d0*/  PRMT R22, RZ, 0x7610, R22 ;  /* 0x00007610ff167816 */ /* 0x000fe20000000016 */
[----:B0-----:R-:W-:-:S02]  /*360e0*/  @!P1 IMAD.MOV.U32 R4, RZ, RZ, R9 ;  /* 0x000000ffff049224 */ /* 0x001fc400078e0009 */
[----:B------:R-:W-:Y:S01]  /*360f0*/  @!P1 IMAD.MOV.U32 R5, RZ, RZ, R10 ;  /* 0x000000ffff059224 */ /* 0x000fe200078e000a */
[----:B------:R-:W-:Y:S01]  /*36100*/  STL [R1+0x860], R10 ;  /* 0x0008600a01007387 */ /* 0x000fe20000100800 */
[----:B------:R-:W-:-:S03]  /*36110*/  PRMT R21, RZ, 0x7610, R21 ;  /* 0x00007610ff157816 */ /* 0x000fc60000000015 */
[----:B------:R0:W3:Y:S01]  /*36120*/  @!P1 LDG.E.U16 R22, desc[UR20][R4.64] ;  /* 0x0000001404169981 */ /* 0x0000e2000c1e1500 */
[----:B------:R-:W-:Y:S02]  /*36130*/  PRMT R18, RZ, 0x7610, R18 ;  /* 0x00007610ff127816 */ /* 0x000fe40000000012 */
[----:B------:R-:W-:Y:S02]  /*36140*/  PRMT R71, RZ, 0x7610, R71 ;  /* 0x00007610ff477816 */ /* 0x000fe40000000047 */
[----:B----4-:R-:W-:-:S05]  /*36150*/  IADD3 R8, P3, PT, R8, R70, RZ ;  /* 0x0000004608087210 */ /* 0x010fca0007f7e0ff */
[----:B--2---:R-:W-:Y:S01]  /*36160*/  IMAD.X R15, R15, 0x1, R69, P3 ;  /* 0x000000010f0f7824 */ /* 0x004fe200018e0645 */
[----:B---3--:R-:W-:Y:S01]  /*36170*/  IADD3 R12, P4, PT, R12, R70, RZ ;  /* 0x000000460c0c7210 */ /* 0x008fe20007f9e0ff */
[----:B0-----:R-:W-:Y:S02]  /*36180*/  @!P1 IMAD.MOV.U32 R4, RZ, RZ, R8 ;  /* 0x000000ffff049224 */ /* 0x001fe400078e0008 */
[----:B------:R-:W-:Y:S01]  /*36190*/  @!P1 IMAD.MOV.U32 R5, RZ, RZ, R15 ;  /* 0x000000ffff059224 */ /* 0x000fe200078e000f */
[----:B------:R0:W-:Y:S04]  /*361a0*/  STL [R1+0x48], R11 ;  /* 0x0000480b01007387 */ /* 0x0001e80000100800 */
[----:B------:R1:W2:Y:S04]  /*361b0*/  @!P1 LDG.E.U16 R21, desc[UR20][R4.64] ;  /* 0x0000001404159981 */ /* 0x0002a8000c1e1500 */
[----:B0-----:R-:W3:Y:S04]  /*361c0*/  LDL.LU R11, [R1+0x438] ;  /* 0x00043800010b7983 */ /* 0x001ee80000300800 */
[----:B------:R-:W4:Y:S04]  /*361d0*/  LDL.LU R10, [R1+0x43c] ;  /* 0x00043c00010a7983 */ /* 0x000f280000300800 */
[----:B------:R-:W-:Y:S01]  /*361e0*/  STL [R1+0x86c], R8 ;  /* 0x00086c0801007387 */ /* 0x000fe20000100800 */
[----:B------:R-:W-:-:S03]  /*361f0*/  IMAD.X R20, R20, 0x1, R69, P4 ;  /* 0x0000000114147824 */ /* 0x000fc600020e0645 */
[----:B------:R-:W2:Y:S01]  /*36200*/  LDL.LU R19, [R1+0x878] ;  /* 0x0008780001137983 */ /* 0x000ea20000300800 */
[----:B------:R-:W-:-:S03]  /*36210*/  IADD3 R14, P3, PT, R14, R70, RZ ;  /* 0x000000460e0e7210 */ /* 0x000fc60007f7e0ff */
[----:B------:R-:W2:Y:S01]  /*36220*/  LDL.LU R9, [R1+0x87c] ;  /* 0x00087c0001097983 */ /* 0x000ea20000300800 */
[----:B-1----:R-:W-:-:S03]  /*36230*/  @!P1 IMAD.MOV.U32 R4, RZ, RZ, R12 ;  /* 0x000000ffff049224 */ /* 0x002fc600078e000c */
[----:B------:R-:W-:Y:S01]  /*36240*/  STL [R1+0x50], R24 ;  /* 0x0000501801007387 */ /* 0x000fe20000100800 */
[----:B------:R-:W-:-:S03]  /*36250*/  @!P1 IMAD.MOV.U32 R5, RZ, RZ, R20 ;  /* 0x000000ffff059224 */ /* 0x000fc600078e0014 */
[----:B------:R-:W-:Y:S01]  /*36260*/  STL [R1+0x874], R12 ;  /* 0x0008740c01007387 */ /* 0x000fe20000100800 */
[----:B------:R-:W-:-:S03]  /*36270*/  IMAD.X R17, R17, 0x1, R69, P3 ;  /* 0x0000000111117824 */ /* 0x000fc600018e0645 */
[----:B------:R0:W-:Y:S04]  /*36280*/  STL [R1+0x868], R15 ;  /* 0x0008680f01007387 */ /* 0x0001e80000100800 */
[----:B------:R-:W-:Y:S04]  /*36290*/  STL [R1+0x434], R14 ;  /* 0x0004340e01007387 */ /* 0x000fe80000100800 */
[----:B------:R1:W2:Y:S04]  /*362a0*/  @!P1 LDG.E.U16 R18, desc[UR20][R4.64] ;  /* 0x0000001404129981 */ /* 0x0002a8000c1e1500 */
[----:B0-----:R-:W2:Y:S04]  /*362b0*/  LDL.LU R15, [R1+0x880] ;  /* 0x00088000010f7983 */ /* 0x001ea80000300800 */
[----:B------:R-:W-:Y:S01]  /*362c0*/  STL [R1+0x870], R20 ;  /* 0x0008701401007387 */ /* 0x000fe20000100800 */
[----:B-1----:R-:W-:-:S03]  /*362d0*/  @!P1 IMAD.MOV.U32 R4, RZ, RZ, R14 ;  /* 0x000000ffff049224 */ /* 0x002fc600078e000e */
[----:B------:R-:W2:Y:S01]  /*362e0*/  LDL.LU R8, [R1+0x884] ;  /* 0x0008840001087983 */ /* 0x000ea20000300800 */
[----:B------:R-:W-:-:S05]  /*362f0*/  @!P1 IMAD.MOV.U32 R5, RZ, RZ, R17 ;  /* 0x000000ffff059224 */ /* 0x000fca00078e0011 */
[----:B------:R0:W2:Y:S01]  /*36300*/  @!P1 LDG.E.U16 R71, desc[UR20][R4.64] ;  /* 0x0000001404479981 */ /* 0x0000a2000c1e1500 */
[----:B------:R-:W-:-:S03]  /*36310*/  PRMT R2, RZ, 0x7610, R2 ;  /* 0x00007610ff027816 */ /* 0x000fc60000000002 */
[----:B------:R-:W-:Y:S01]  /*36320*/  STL [R1+0x4c], R23 ;  /* 0x00004c1701007387 */ /* 0x000fe20000100800 */
[----:B------:R-:W-:-:S03]  /*36330*/  PRMT R16, RZ, 0x7610, R16 ;  /* 0x00007610ff107816 */ /* 0x000fc60000000010 */
[----:B------:R-:W2:Y:S04]  /*36340*/  LDL.LU R12, [R1+0x88c] ;  /* 0x00088c00010c7983 */ /* 0x000ea80000300800 */
[----:B------:R-:W-:Y:S01]  /*36350*/  STL [R1+0x430], R17 ;  /* 0x0004301101007387 */ /* 0x000fe20000100800 */
[----:B------:R-:W-:Y:S02]  /*36360*/  PRMT R13, RZ, 0x7610, R13 ;  /* 0x00007610ff0d7816 */ /* 0x000fe4000000000d */
[----:B----4-:R-:W-:-:S05]  /*36370*/  IADD3 R10, P3, PT, R10, R70, RZ ;  /* 0x000000460a0a7210 */ /* 0x010fca0007f7e0ff */
[----:B---3--:R-:W-:Y:S02]  /*36380*/  IMAD.X R11, R11, 0x1, R69, P3 ;  /* 0x000000010b0b7824 */ /* 0x008fe400018e0645 */
[----:B0-----:R-:W-:Y:S02]  /*36390*/  @!P1 IMAD.MOV.U32 R4, RZ, RZ, R10 ;  /* 0x000000ffff049224 */ /* 0x001fe400078e000a */
[----:B------:R-:W-:Y:S01]  /*363a0*/  @!P1 IMAD.MOV.U32 R5, RZ, RZ, R11 ;  /* 0x000000ffff059224 */ /* 0x000fe200078e000b */
[----:B--2---:R-:W-:-:S04]  /*363b0*/  IADD3 R9, P4, PT, R9, R70, RZ ;  /* 0x0000004609097210 */ /* 0x004fc80007f9e0ff */
[----:B------:R0:W2:Y:S01]  /*363c0*/  @!P1 LDG.E.U16 R2, desc[UR20][R4.64] ;  /* 0x0000001404029981 */ /* 0x0000a2000c1e1500 */
[----:B------:R-:W-:Y:S02]  /*363d0*/  IMAD.X R19, R19, 0x1, R69, P4 ;  /* 0x0000000113137824 */ /* 0x000fe400020e0645 */
[----:B0-----:R-:W-:Y:S02]  /*363e0*/  @!P1 IMAD.MOV.U32 R4, RZ, RZ, R9 ;  /* 0x000000ffff049224 */ /* 0x001fe400078e0009 */
[----:B------:R-:W-:-:S05]  /*363f0*/  @!P1 IMAD.MOV.U32 R5, RZ, RZ, R19 ;  /* 0x000000ffff059224 */ /* 0x000fca00078e0013 */
[----:B------:R0:W3:Y:S04]  /*36400*/  @!P1 LDG.E.U16 R16, desc[UR20][R4.64] ;  /* 0x0000001404109981 */ /* 0x0000e8000c1e1500 */
[----:B------:R1:W-:Y:S01]  /*36410*/  STL [R1+0x3c], R18 ;  /* 0x00003c1201007387 */ /* 0x0003e20000100800 */
[----:B------:R-:W-:-:S03]  /*36420*/  IADD3 R8, P3, PT, R8, R70, RZ ;  /* 0x0000004608087210 */ /* 0x000fc60007f7e0ff */
[----:B-1----:R-:W4:Y:S04]  /*36430*/  LDL.LU R18, [R1+0x888] ;  /* 0x0008880001127983 */ /* 0x002f280000300800 */
[----:B------:R-:W4:Y:S01]  /*36440*/  LDL.LU R17, [R1+0x890] ;  /* 0x0008900001117983 */ /* 0x000f220000300800 */
[----:B------:R-:W-:-:S03]  /*36450*/  IMAD.X R15, R15, 0x1, R69, P3 ;  /* 0x000000010f0f7824 */ /* 0x000fc600018e0645 */
[----:B------:R-:W-:Y:S01]  /*36460*/  STL [R1+0x43c], R10 ;  /* 0x00043c0a01007387 */ /* 0x000fe20000100800 */
[----:B0-----:R-:W-:-:S03]  /*36470*/  @!P1 IMAD.MOV.U32 R4, RZ, RZ, R8 ;  /* 0x000000ffff049224 */ /* 0x001fc600078e0008 */
[----:B------:R-:W4:Y:S01]  /*36480*/  LDL.LU R14, [R1+0x894] ;  /* 0x00089400010e7983 */ /* 0x000f220000300800 */
[----:B------:R-:W-:-:S03]  /*36490*/  @!P1 IMAD.MOV.U32 R5, RZ, RZ, R15 ;  /* 0x000000ffff059224 */ /* 0x000fc600078e000f */
[----:B------:R-:W-:Y:S04]  /*364a0*/  STL [R1+0x12f0], R71 ;  /* 0x0012f04701007387 */ /* 0x000fe80000100800 */
[----:B------:R-:W-:Y:S04]  /*364b0*/  STL [R1+0x44], R22 ;  /* 0x0000441601007387 */ /* 0x000fe80000100800 */
[----:B------:R-:W-:Y:S04]  /*364c0*/  STL [R1+0x87c], R9 ;  /* 0x00087c0901007387 */ /* 0x000fe80000100800 */
[----:B------:R0:W-:Y:S04]  /*364d0*/  STL [R1+0x438], R11 ;  /* 0x0004380b01007387 */ /* 0x0001e80000100800 */
[----:B------:R-:W-:Y:S04]  /*364e0*/  STL [R1+0x884], R8 ;  /* 0x0008840801007387 */ /* 0x000fe80000100800 */
[----:B------:R1:W4:Y:S04]  /*364f0*/  @!P1 LDG.E.U16 R13, desc[UR20][R4.64] ;  /* 0x00000014040d9981 */ /* 0x000328000c1e1500 */
[----:B0-----:R-:W4:Y:S04]  /*36500*/  LDL.LU R11, [R1+0x898] ;  /* 0x00089800010b7983 */ /* 0x001f280000300800 */
[----:B------:R-:W-:Y:S04]  /*36510*/  STL [R1+0x878], R19 ;  /* 0x0008781301007387 */ /* 0x000fe80000100800 */
[----:B------:R-:W4:Y:S01]  /*36520*/  LDL.LU R10, [R1+0x89c] ;  /* 0x00089c00010a7983 */ /* 0x000f220000300800 */
[----:B------:R-:W-:-:S02]  /*36530*/  IADD3 R12, P3, PT, R12, R70, RZ ;  /* 0x000000460c0c7210 */ /* 0x000fc40007f7e0ff */
[----:B------:R-:W-:-:S03]  /*36540*/  PRMT R7, RZ, 0x7610, R7 ;  /* 0x00007610ff077816 */ /* 0x000fc60000000007 */
[----:B-1----:R-:W-:Y:S01]  /*36550*/  @!P1 IMAD.MOV.U32 R4, RZ, RZ, R12 ;  /* 0x000000ffff049224 */ /* 0x002fe200078e000c */
[----:B------:R-:W-:Y:S01]  /*36560*/  PRMT R6, RZ, 0x7610, R6 ;  /* 0x00007610ff067816 */ /* 0x000fe20000000006 */
[----:B--2---:R-:W-:Y:S04]  /*36570*/  STL [R1+0x12f4], R2 ;  /* 0x0012f40201007387 */ /* 0x004fe80000100800 */
[----:B------:R-:W-:Y:S04]  /*36580*/  STL [R1+0x40], R21 ;  /* 0x0000401501007387 */ /* 0x000fe80000100800 */
[----:B------:R-:W2:Y:S04]  /*36590*/  LDL.LU R9, [R1+0x8a4] ;  /* 0x0008a40001097983 */ /* 0x000ea80000300800 */
[----:B------:R-:W-:Y:S04]  /*365a0*/  STL [R1+0x880], R15 ;  /* 0x0008800f01007387 */ /* 0x000fe80000100800 */
[----:B---3--:R0:W-:Y:S04]  /*365b0*/  STL [R1+0x30], R16 ;  /* 0x0000301001007387 */ /* 0x0081e80000100800 */
[----:B0-----:R-:W3:Y:S04]  /*365c0*/  LDL.LU R16, [R1+0x8a0] ;  /* 0x0008a00001107983 */ /* 0x001ee80000300800 */
[----:B------:R-:W3:Y:S01]  /*365d0*/  LDL.LU R8, [R1+0x444] ;  /* 0x0004440001087983 */ /* 0x000ee20000300800 */
[----:B----4-:R-:W-:-:S03]  /*365e0*/  IMAD.X R18, R18, 0x1, R69, P3 ;  /* 0x0000000112127824 */ /* 0x010fc600018e0645 */
[----:B------:R-:W-:Y:S01]  /*365f0*/  STL [R1+0x88c], R12 ;  /* 0x00088c0c01007387 */ /* 0x000fe20000100800 */
[----:B------:R-:W-:-:S05]  /*36600*/  @!P1 IMAD.MOV.U32 R5, RZ, RZ, R18 ;  /* 0x000000ffff059224 */ /* 0x000fca00078e0012 */
[----:B------:R0:W4:Y:S01]  /*36610*/  @!P1 LDG.E.U16 R7, desc[UR20][R4.64] ;  /* 0x0000001404079981 */ /* 0x000122000c1e1500 */
[----:B------:R-:W-:-:S05]  /*36620*/  IADD3 R14, P4, PT, R14, R70, RZ ;  /* 0x000000460e0e7210 */ /* 0x000fca0007f9e0ff */
[----:B------:R-:W-:Y:S02]  /*36630*/  IMAD.X R17, R17, 0x1, R69, P4 ;  /* 0x0000000111117824 */ /* 0x000fe400020e0645 */
[----:B0-----:R-:W-:Y:S02]  /*36640*/  @!P1 IMAD.MOV.U32 R4, RZ, RZ, R14 ;  /* 0x000000ffff049224 */ /* 0x001fe400078e000e */
[----:B------:R-:W-:-:S05]  /*36650*/  @!P1 IMAD.MOV.U32 R5, RZ, RZ, R17 ;  /* 0x000000ffff059224 */ /* 0x000fca00078e0011 */
[----:B------:R0:W4:Y:S04]  /*36660*/  @!P1 LDG.E.U16 R6, desc[UR20][R4.64] ;  /* 0x0000001404069981 */ /* 0x000128000c1e1500 */
[----:B------:R1:W-:Y:S04]  /*36670*/  STL [R1+0x2c], R13 ;  /* 0x00002c0d01007387 */ /* 0x0003e80000100800 */
[----:B-1----:R-:W4:Y:S01]  /*36680*/  LDL.LU R13, [R1+0x440] ;  /* 0x00044000010d7983 */ /* 0x002f220000300800 */
[----:B------:R-:W-:-:S03]  /*36690*/  IADD3 R10, P3, PT, R10, R70, RZ ;  /* 0x000000460a0a7210 */ /* 0x000fc60007f7e0ff */
[----:B------:R-:W4:Y:S04]  /*366a0*/  LDL.LU R15, [R1+0x448] ;  /* 0x00044800010f7983 */ /* 0x000f280000300800 */
[----:B------:R-:W-:Y:S04]  /*366b0*/  STL [R1+0x894], R14 ;  /* 0x0008940e01007387 */ /* 0x000fe80000100800 */
[----:B------:R-:W-:Y:S04]  /*366c0*/  STL [R1+0x888], R18 ;  /* 0x0008881201007387 */ /* 0x000fe80000100800 */
[----:B------:R-:W-:Y:S04]  /*366d0*/  STL [R1+0x89c], R10 ;  /* 0x00089c0a01007387 */ /* 0x000fe80000100800 */
[----:B------:R-:W4:Y:S01]  /*366e0*/  LDL.LU R12, [R1+0x44c] ;  /* 0x00044c00010c7983 */ /* 0x000f220000300800 */
[----:B------:R-:W-:Y:S01]  /*366f0*/  IMAD.X R11, R11, 0x1, R69, P3 ;  /* 0x000000010b0b7824 */ /* 0x000fe200018e0645 */
[----:B------:R-:W-:Y:S01]  /*36700*/  PRMT R2, RZ, 0x7610, R2 ;  /* 0x00007610ff027816 */ /* 0x000fe20000000002 */
[----:B0-----:R-:W-:-:S02]  /*36710*/  @!P1 IMAD.MOV.U32 R4, RZ, RZ, R10 ;  /* 0x000000ffff049224 */ /* 0x001fc400078e000a */
[----:B------:R-:W-:Y:S01]  /*36720*/  @!P1 IMAD.MOV.U32 R5, RZ, RZ, R11 ;  /* 0x000000ffff059224 */ /* 0x000fe200078e000b */
[----:B------:R-:W-:Y:S01]  /*36730*/  PRMT R3, RZ, 0x7610, R3 ;  /* 0x00007610ff037816 */ /* 0x000fe20000000003 */
[----:B------:R-:W-:Y:S04]  /*36740*/  STL [R1+0x890], R17 ;  /* 0x0008901101007387 */ /* 0x000fe80000100800 */
[----:B------:R0:W4:Y:S01]  /*36750*/  @!P1 LDG.E.U16 R2, desc[UR20][R4.64] ;  /* 0x0000001404029981 */ /* 0x000122000c1e1500 */
[----:B------:R-:W-:Y:S02]  /*36760*/  PRMT R72, RZ, 0x7610, R72 ;  /* 0x00007610ff487816 */ /* 0x000fe40000000048 */
[----:B------:R-:W-:Y:S02]  /*36770*/  PRMT R0, RZ, 0x7610, R0 ;  /* 0x00007610ff007816 */ /* 0x000fe40000000000 */
[----:B--2---:R-:W-:-:S05]  /*36780*/  IADD3 R9, P3, PT, R9, R70, RZ ;  /* 0x0000004609097210 */ /* 0x004fca0007f7e0ff */
[----:B0-----:R-:W-:Y:S02]  /*36790*/  @!P1 IMAD.MOV.U32 R4, RZ, RZ, R9 ;  /* 0x000000ffff049224 */ /* 0x001fe400078e0009 */
[----:B---3--:R-:W-:Y:S01]  /*367a0*/  IMAD.X R16, R16, 0x1, R69, P3 ;  /* 0x0000000110107824 */ /* 0x008fe200018e0645 */
[----:B------:R-:W-:-:S03]  /*367b0*/  IADD3 R8, P4, PT, R8, R70, RZ ;  /* 0x0000004608087210 */ /* 0x000fc60007f9e0ff */
[----:B------:R-:W-:-:S05]  /*367c0*/  @!P1 IMAD.MOV.U32 R5, RZ, RZ, R16 ;  /* 0x000000ffff059224 */ /* 0x000fca00078e0010 */
[----:B------:R0:W2:Y:S04]  /*367d0*/  @!P1 LDG.E.U16 R3, desc[UR20][R4.64] ;  /* 0x0000001404039981 */ /* 0x0000a8000c1e1500 */
[----:B----4-:R1:W-:Y:S01]  /*367e0*/  STL [R1+0x28], R7 ;  /* 0x0000280701007387 */ /* 0x0103e20000100800 */
[----:B0-----:R-:W-:-:S03]  /*367f0*/  @!P1 IMAD.MOV.U32 R4, RZ, RZ, R8 ;  /* 0x000000ffff049224 */ /* 0x001fc600078e0008 */
[----:B-1----:R-:W3:Y:S04]  /*36800*/  LDL.LU R7, [R1+0x8ac] ;  /* 0x0008ac0001077983 */ /* 0x002ee80000300800 */
[----:B------:R-:W-:Y:S04]  /*36810*/  STL [R1+0x898], R11 ;  /* 0x0008980b01007387 */ /* 0x000fe80000100800 */
[----:B------:R0:W-:Y:S04]  /*36820*/  STL [R1+0x24], R6 ;  /* 0x0000240601007387 */ /* 0x0001e80000100800 */
[----:B0-----:R-:W4:Y:S04]  /*36830*/  LDL.LU R6, [R1+0x8b4] ;  /* 0x0008b40001067983 */ /* 0x001f280000300800 */
[----:B------:R-:W4:Y:S04]  /*36840*/  LDL.LU R17, [R1+0x8a8] ;  /* 0x0008a80001117983 */ /* 0x000f280000300800 */
[----:B------:R-:W4:Y:S01]  /*36850*/  LDL.LU R10, [R1+0x8b0] ;  /* 0x0008b000010a7983 */ /* 0x000f220000300800 */
[----:B------:R-:W-:-:S04]  /*36860*/  IMAD.X R13, R13, 0x1, R69, P4 ;  /* 0x000000010d0d7824 */ /* 0x000fc800020e0645 */
        /* <DEDUP_REMOVED lines=8> */
[----:B------:R-:W4:Y:S04]  /*368f0*/  LDL.LU R14, [R1+0x8b8] ;  /* 0x0008b800010e7983 */ /* 0x000f280000300800 */
[----:B------:R-:W4:Y:S04]  /*36900*/  LDL.LU R11, [R1+0x8bc] ;  /* 0x0008bc00010b7983 */ /* 0x000f280000300800 */
[----:B------:R-:W-:Y:S04]  /*36910*/  STL [R1+0x12f8], R2 ;  /* 0x0012f80201007387 */ /* 0x000fe80000100800 */
[----:B------:R0:W-:Y:S04]  /*36920*/  STL [R1+0x444], R8 ;  /* 0x0004440801007387 */ /* 0x0001e80000100800 */
[----:B------:R-:W-:Y:S04]  /*36930*/  STL [R1+0x8a0], R16 ;  /* 0x0008a01001007387 */ /* 0x000fe80000100800 */
[----:B------:R-:W-:Y:S04]  /*36940*/  STL [R1+0x44c], R12 ;  /* 0x00044c0c01007387 */ /* 0x000fe80000100800 */
[----:B-1----:R-:W4:Y:S04]  /*36950*/  LDL.LU R9, [R1+0x8c4] ;  /* 0x0008c40001097983 */ /* 0x002f280000300800 */
[----:B------:R1:W-:Y:S04]  /*36960*/  STL [R1+0x440], R13 ;  /* 0x0004400d01007387 */ /* 0x0003e80000100800 */
[----:B--2---:R-:W-:Y:S04]  /*36970*/  STL [R1+0x12fc], R3 ;  /* 0x0012fc0301007387 */ /* 0x004fe80000100800 */
[----:B0-----:R-:W2:Y:S04]  /*36980*/  LDL.LU R8, [R1+0x8cc] ;  /* 0x0008cc0001087983 */ /* 0x001ea80000300800 */
[----:B------:R-:W-:Y:S04]  /*36990*/  STL [R1+0x448], R15 ;  /* 0x0004480f01007387 */ /* 0x000fe80000100800 */
[----:B-1----:R-:W2:Y:S01]  /*369a0*/  LDL.LU R13, [R1+0x8d4] ;  /* 0x0008d400010d7983 */ /* 0x002ea20000300800 */
[----:B---3--:R-:W-:-:S05]  /*369b0*/  IADD3 R7, P3, PT, R7, R70, RZ ;  /* 0x0000004607077210 */ /* 0x008fca0007f7e0ff */
[----:B------:R-:W-:Y:S01]  /*369c0*/  @!P1 IMAD.MOV.U32 R4, RZ, RZ, R7 ;  /* 0x000000ffff049224 */ /* 0x000fe200078e0007 */
[----:B----4-:R-:W-:Y:S01]  /*369d0*/  IADD3 R6, P4, PT, R6, R70, RZ ;  /* 0x0000004606067210 */ /* 0x010fe20007f9e0ff */
[----:B------:R-:W-:-:S04]  /*369e0*/  IMAD.X R17, R17, 0x1, R69, P3 ;  /* 0x0000000111117824 */ /* 0x000fc800018e0645 */
[----:B------:R-:W-:Y:S02]  /*369f0*/  @!P1 IMAD.MOV.U32 R5, RZ, RZ, R17 ;  /* 0x000000ffff059224 */ /* 0x000fe400078e0011 */
[----:B------:R-:W-:Y:S01]  /*36a00*/  IMAD.X R10, R10, 0x1, R69, P4 ;  /* 0x000000010a0a7824 */ /* 0x000fe200020e0645 */
[----:B------:R0:W-:Y:S04]  /*36a10*/  STL [R1+0x1300], R72 ;  /* 0x0013004801007387 */ /* 0x0001e80000100800 */
[----:B------:R-:W3:Y:S04]  /*36a20*/  LDL.LU R12, [R1+0x8c0] ;  /* 0x0008c000010c7983 */ /* 0x000ee80000300800 */
[----:B------:R-:W4:Y:S01]  /*36a30*/  LDL.LU R16, [R1+0x8c8] ;  /* 0x0008c80001107983 */ /* 0x000f220000300800 */
[----:B0-----:R-:W-:-:S03]  /*36a40*/  PRMT R72, RZ, 0x7610, R72 ;  /* 0x00007610ff487816 */ /* 0x001fc60000000048 */
[----:B------:R-:W-:Y:S04]  /*36a50*/  STL [R1+0x8ac], R7 ;  /* 0x0008ac0701007387 */ /* 0x000fe80000100800 */
[----:B------:R-:W4:Y:S04]  /*36a60*/  LDL.LU R15, [R1+0x8d0] ;  /* 0x0008d000010f7983 */ /* 0x000f280000300800 */
[----:B------:R0:W4:Y:S04]  /*36a70*/  @!P1 LDG.E.U16 R72, desc[UR20][R4.64] ;  /* 0x0000001404489981 */ /* 0x000128000c1e1500 */
[----:B------:R1:W-:Y:S01]  /*36a80*/  STL [R1+0x1304], R0 ;  /* 0x0013040001007387 */ /* 0x0003e20000100800 */
[----:B0-----:R-:W-:-:S02]  /*36a90*/  @!P1 IMAD.MOV.U32 R4, RZ, RZ, R6 ;  /* 0x000000ffff049224 */ /* 0x001fc400078e0006 */
[----:B------:R-:W-:Y:S01]  /*36aa0*/  @!P1 IMAD.MOV.U32 R5, RZ, RZ, R10 ;  /* 0x000000ffff059224 */ /* 0x000fe200078e000a */
[----:B-1----:R-:W-:-:S06]  /*36ab0*/  PRMT R0, RZ, 0x7610, R0 ;  /* 0x00007610ff007816 */ /* 0x002fcc0000000000 */
[----:B------:R0:W4:Y:S01]  /*36ac0*/  @!P1 LDG.E.U16 R0, desc[UR20][R4.64] ;  /* 0x0000001404009981 */ /* 0x000122000c1e1500 */
[----:B------:R-:W-:-:S03]  /*36ad0*/  IADD3 R11, P3, PT, R11, R70, RZ ;  /* 0x000000460b0b7210 */ /* 0x000fc60007f7e0ff */
[----:B------:R-:W-:Y:S02]  /*36ae0*/  STL [R1+0x8b4], R6 ;  /* 0x0008b40601007387 */ /* 0x000fe40000100800 */
[----:B------:R-:W-:Y:S02]  /*36af0*/  IMAD.X R14, R14, 0x1, R69, P3 ;  /* 0x000000010e0e7824 */ /* 0x000fe400018e0645 */
[----:B------:R-:W-:Y:S04]  /*36b00*/  STL [R1+0x8a8], R17 ;  /* 0x0008a81101007387 */ /* 0x000fe80000100800 */
[----:B------:R-:W-:Y:S04]  /*36b10*/  STL [R1+0x8bc], R11 ;  /* 0x0008bc0b01007387 */ /* 0x000fe80000100800 */
[----:B------:R-:W4:Y:S04]  /*36b20*/  LDL.LU R7, [R1+0x454] ;  /* 0x0004540001077983 */ /* 0x000f280000300800 */
[----:B------:R1:W-:Y:S01]  /*36b30*/  STL [R1+0x8b0], R10 ;  /* 0x0008b00a01007387 */ /* 0x0003e20000100800 */
[----:B------:R-:W-:Y:S01]  /*36b40*/  PRMT R3, RZ, 0x7610, R3 ;  /* 0x00007610ff037816 */ /* 0x000fe20000000003 */
[----:B0-----:R-:W-:-:S02]  /*36b50*/  @!P1 IMAD.MOV.U32 R4, RZ, RZ, R11 ;  /* 0x000000ffff049224 */ /* 0x001fc400078e000b */
[----:B------:R-:W-:Y:S01]  /*36b60*/  @!P1 IMAD.MOV.U32 R5, RZ, RZ, R14 ;  /* 0x000000ffff059224 */ /* 0x000fe200078e000e */
[----:B------:R-:W-:-:S04]  /*36b70*/  IADD3 R9, P3, PT, R9, R70, RZ ;  /* 0x0000004609097210 */ /* 0x000fc80007f7e0ff */
[----:B------:R0:W4:Y:S01]  /*36b80*/  @!P1 LDG.E.U16 R3, desc[UR20][R4.64] ;  /* 0x0000001404039981 */ /* 0x000122000c1e1500 */
[----:B------:R-:W-:Y:S02]  /*36b90*/  PRMT R2, RZ, 0x7610, R2 ;  /* 0x00007610ff027816 */ /* 0x000fe40000000002 */
[----:B------:R-:W-:Y:S01]  /*36ba0*/  PRMT R71, RZ, 0x7610, R71 ;  /* 0x00007610ff477816 */ /* 0x000fe20000000047 */
[----:B0-----:R-:W-:Y:S01]  /*36bb0*/  @!P1 IMAD.MOV.U32 R4, RZ, RZ, R9 ;  /* 0x000000ffff049224 */ /* 0x001fe200078e0009 */
[----:B--2---:R-:W-:Y:S01]  /*36bc0*/  IADD3 R8, P4, PT, R8, R70, RZ ;  /* 0x0000004608087210 */ /* 0x004fe20007f9e0ff */
[----:B---3--:R-:W-:Y:S01]  /*36bd0*/  IMAD.X R12, R12, 0x1, R69, P3 ;  /* 0x000000010c0c7824 */ /* 0x008fe200018e0645 */
[----:B----4-:R-:W-:Y:S04]  /*36be0*/  STL [R1+0x132c], R72 ;  /* 0x00132c4801007387 */ /* 0x010fe80000100800 */
[----:B-1----:R-:W2:Y:S04]  /*36bf0*/  LDL.LU R10, [R1+0x45c] ;  /* 0x00045c00010a7983 */ /* 0x002ea80000300800 */
[----:B------:R0:W-:Y:S04]  /*36c00*/  STL [R1+0x8b8], R14 ;  /* 0x0008b80e01007387 */ /* 0x0001e80000100800 */
[----:B------:R-:W3:Y:S04]  /*36c10*/  LDL.LU R6, [R1+0x8dc] ;  /* 0x0008dc0001067983 */ /* 0x000ee80000300800 */
[----:B------:R-:W-:Y:S04]  /*36c20*/  STL [R1+0x1308], R0 ;  /* 0x0013080001007387 */ /* 0x000fe80000100800 */
[----:B------:R-:W4:Y:S04]  /*36c30*/  LDL.LU R11, [R1+0x450] ;  /* 0x00045000010b7983 */ /* 0x000f280000300800 */
[----:B0-----:R-:W3:Y:S01]  /*36c40*/  LDL.LU R14, [R1+0x458] ;  /* 0x00045800010e7983 */ /* 0x001ee20000300800 */
[----:B------:R-:W-:-:S02]  /*36c50*/  @!P1 IMAD.MOV.U32 R5, RZ, RZ, R12 ;  /* 0x000000ffff059224 */ /* 0x000fc400078e000c */
[----:B------:R-:W-:-:S03]  /*36c60*/  IMAD.X R16, R16, 0x1, R69, P4 ;  /* 0x0000000110107824 */ /* 0x000fc600020e0645 */
[----:B------:R0:W3:Y:S02]  /*36c70*/  @!P1 LDG.E.U16 R2, desc[UR20][R4.64] ;  /* 0x0000001404029981 */ /* 0x0000e4000c1e1500 */
[----:B0-----:R-:W-:Y:S02]  /*36c80*/  @!P1 IMAD.MOV.U32 R4, RZ, RZ, R8 ;  /* 0x000000ffff049224 */ /* 0x001fe400078e0008 */
[----:B------:R-:W-:-:S05]  /*36c90*/  @!P1 IMAD.MOV.U32 R5, RZ, RZ, R16 ;  /* 0x000000ffff059224 */ /* 0x000fca00078e0010 */
[----:B------:R0:W3:Y:S01]  /*36ca0*/  @!P1 LDG.E.U16 R71, desc[UR20][R4.64] ;  /* 0x0000001404479981 */ /* 0x0000e2000c1e1500 */
[----:B------:R-:W-:Y:S02]  /*36cb0*/  IADD3 R13, P3, PT, R13, R70, RZ ;  /* 0x000000460d0d7210 */ /* 0x000fe40007f7e0ff */
[----:B------:R-:W-:-:S03]  /*36cc0*/  PRMT R92, RZ, 0x7610, R92 ;  /* 0x00007610ff5c7816 */ /* 0x000fc6000000005c */
[----:B------:R-:W-:Y:S01]  /*36cd0*/  IMAD.X R15, R15, 0x1, R69, P3 ;  /* 0x000000010f0f7824 */ /* 0x000fe200018e0645 */
[----:B------:R-:W-:Y:S01]  /*36ce0*/  IADD3 R7, P3, PT, R7, R70, RZ ;  /* 0x0000004607077210 */ /* 0x000fe20007f7e0ff */
[----:B0-----:R-:W-:Y:S02]  /*36cf0*/  @!P1 IMAD.MOV.U32 R4, RZ, RZ, R13 ;  /* 0x000000ffff049224 */ /* 0x001fe400078e000d */
[----:B------:R-:W-:Y:S01]  /*36d00*/  @!P1 IMAD.MOV.U32 R5, RZ, RZ, R15 ;  /* 0x000000ffff059224 */ /* 0x000fe200078e000f */
[----:B------:R-:W-:Y:S01]  /*36d10*/  PRMT R90, RZ, 0x7610, R90 ;  /* 0x00007610ff5a7816 */ /* 0x000fe2000000005a */
[----:B------:R0:W-:Y:S04]  /*36d20*/  STL [R1+0x8c4], R9 ;  /* 0x0008c40901007387 */ /* 0x0001e80000100800 */
[----:B------:R1:W3:Y:S04]  /*36d30*/  @!P1 LDG.E.U16 R92, desc[UR20][R4.64] ;  /* 0x00000014045c9981 */ /* 0x0002e8000c1e1500 */
[----:B------:R-:W-:Y:S01]  /*36d40*/  STL [R1+0x130c], R3 ;  /* 0x00130c0301007387 */ /* 0x000fe20000100800 */
[----:B------:R-:W-:-:S03]  /*36d50*/  PRMT R88, RZ, 0x7610, R88 ;  /* 0x00007610ff587816 */ /* 0x000fc60000000058 */
[----:B------:R-:W-:Y:S01]  /*36d60*/  STL [R1+0x8cc], R8 ;  /* 0x0008cc0801007387 */ /* 0x000fe20000100800 */
[----:B-1----:R-:W-:-:S03]  /*36d70*/  @!P1 IMAD.MOV.U32 R4, RZ, RZ, R7 ;  /* 0x000000ffff049224 */ /* 0x002fc600078e0007 */
[----:B------:R1:W-:Y:S04]  /*36d80*/  STL [R1+0x8c0], R12 ;  /* 0x0008c00c01007387 */ /* 0x0003e80000100800 */
[----:B------:R-:W-:Y:S04]  /*36d90*/  STL [R1+0x8d4], R13 ;  /* 0x0008d40d01007387 */ /* 0x000fe80000100800 */
[----:B0-----:R-:W3:Y:S04]  /*36da0*/  LDL.LU R9, [R1+0x8d8] ;  /* 0x0008d80001097983 */ /* 0x001ee80000300800 */
[----:B------:R-:W-:Y:S04]  /*36db0*/  STL [R1+0x8c8], R16 ;  /* 0x0008c81001007387 */ /* 0x000fe80000100800 */
[----:B-1----:R-:W3:Y:S01]  /*36dc0*/  LDL.LU R12, [R1+0x8e4] ;  /* 0x0008e400010c7983 */ /* 0x002ee20000300800 */
[----:B--2---:R-:W-:Y:S01]  /*36dd0*/  IADD3 R10, P4, PT, R10, R70, RZ ;  /* 0x000000460a0a7210 */ /* 0x004fe20007f9e0ff */
[----:B----4-:R-:W-:-:S04]  /*36de0*/  IMAD.X R11, R11, 0x1, R69, P3 ;  /* 0x000000010b0b7824 */ /* 0x010fc800018e0645 */
[----:B------:R-:W-:Y:S02]  /*36df0*/  @!P1 IMAD.MOV.U32 R5, RZ, RZ, R11 ;  /* 0x000000ffff059224 */ /* 0x000fe400078e000b */
[----:B---3--:R-:W-:-:S03]  /*36e00*/  IMAD.X R14, R14, 0x1, R69, P4 ;  /* 0x000000010e0e7824 */ /* 0x008fc600020e0645 */
[----:B------:R0:W2:Y:S02]  /*36e10*/  @!P1 LDG.E.U16 R90, desc[UR20][R4.64] ;  /* 0x00000014045a9981 */ /* 0x0000a4000c1e1500 */
[----:B0-----:R-:W-:Y:S02]  /*36e20*/  @!P1 IMAD.MOV.U32 R4, RZ, RZ, R10 ;  /* 0x000000ffff049224 */ /* 0x001fe400078e000a */
[----:B------:R-:W-:-:S05]  /*36e30*/  @!P1 IMAD.MOV.U32 R5, RZ, RZ, R14 ;  /* 0x000000ffff059224 */ /* 0x000fca00078e000e */
[----:B------:R0:W3:Y:S04]  /*36e40*/  @!P1 LDG.E.U16 R88, desc[UR20][R4.64] ;  /* 0x0000001404589981 */ /* 0x0000e8000c1e1500 */
[----:B------:R1:W-:Y:S04]  /*36e50*/  STL [R1+0x1310], R2 ;  /* 0x0013100201007387 */ /* 0x0003e80000100800 */
[----:B------:R-:W4:Y:S04]  /*36e60*/  LDL.LU R8, [R1+0x8ec] ;  /* 0x0008ec0001087983 */ /* 0x000f280000300800 */
[----:B------:R-:W-:Y:S04]  /*36e70*/  STL [R1+0x8d0], R15 ;  /* 0x0008d00f01007387 */ /* 0x000fe80000100800 */
[----:B------:R-:W4:Y:S04]  /*36e80*/  LDL.LU R0, [R1+0x8f4] ;  /* 0x0008f40001007983 */ /* 0x000f280000300800 */
[----:B------:R-:W-:Y:S04]  /*36e90*/  STL [R1+0x1314], R71 ;  /* 0x0013144701007387 */ /* 0x000fe80000100800 */
[----:B-1----:R-:W4:Y:S01]  /*36ea0*/  LDL.LU R2, [R1+0x8e0] ;  /* 0x0008e00001027983 */ /* 0x002f220000300800 */
[----:B------:R-:W-:-:S03]  /*36eb0*/  IADD3 R6, P3, PT, R6, R70, RZ ;  /* 0x0000004606067210 */ /* 0x000fc60007f7e0ff */
[----:B------:R-:W4:Y:S04]  /*36ec0*/  LDL.LU R13, [R1+0x8e8] ;  /* 0x0008e800010d7983 */ /* 0x000f280000300800 */
[----:B------:R-:W-:Y:S04]  /*36ed0*/  STL [R1+0x454], R7 ;  /* 0x0004540701007387 */ /* 0x000fe80000100800 */
[----:B------:R-:W-:Y:S04]  /*36ee0*/  STL [R1+0x1318], R92 ;  /* 0x0013185c01007387 */ /* 0x000fe80000100800 */
[----:B------:R-:W-:Y:S01]  /*36ef0*/  STL [R1+0x45c], R10 ;  /* 0x00045c0a01007387 */ /* 0x000fe20000100800 */
[----:B------:R-:W-:-:S03]  /*36f00*/  IMAD.X R9, R9, 0x1, R69, P3 ;  /* 0x0000000109097824 */ /* 0x000fc600018e0645 */
[----:B------:R1:W-:Y:S04]  /*36f10*/  STL [R1+0x450], R11 ;  /* 0x0004500b01007387 */ /* 0x0003e80000100800 */
[----:B------:R0:W-:Y:S04]  /*36f20*/  STL [R1+0x8dc], R6 ;  /* 0x0008dc0601007387 */ /* 0x0001e80000100800 */
[----:B-1----:R-:W4:Y:S04]  /*36f30*/  LDL.LU R11, [R1+0x8f0] ;  /* 0x0008f000010b7983 */ /* 0x002f280000300800 */
[----:B------:R-:W-:Y:S04]  /*36f40*/  STL [R1+0x458], R14 ;  /* 0x0004580e01007387 */ /* 0x000fe80000100800 */
[----:B------:R-:W4:Y:S04]  /*36f50*/  LDL.LU R7, [R1+0x8fc] ;  /* 0x0008fc0001077983 */ /* 0x000f280000300800 */
[----:B------:R-:W4:Y:S01]  /*36f60*/  LDL.LU R3, [R1+0x904] ;  /* 0x0009040001037983 */ /* 0x000f220000300800 */
[----:B------:R-:W-:Y:S01]  /*36f70*/  PRMT R86, RZ, 0x7610, R86 ;  /* 0x00007610ff567816 */ /* 0x000fe20000000056 */
[----:B0-----:R-:W-:-:S02]  /*36f80*/  @!P1 IMAD.MOV.U32 R4, RZ, RZ, R6 ;  /* 0x000000ffff049224 */ /* 0x001fc400078e0006 */
[----:B------:R-:W-:Y:S01]  /*36f90*/  @!P1 IMAD.MOV.U32 R5, RZ, RZ, R9 ;  /* 0x000000ffff059224 */ /* 0x000fe200078e0009 */
[----:B------:R-:W-:-:S04]  /*36fa0*/  IADD3 R12, P3, PT, R12, R70, RZ ;  /* 0x000000460c0c7210 */ /* 0x000fc80007f7e0ff */
[----:B------:R0:W4:Y:S01]  /*36fb0*/  @!P1 LDG.E.U16 R86, desc[UR20][R4.64] ;  /* 0x0000001404569981 */ /* 0x000122000c1e1500 */
[----:B------:R-:W-:Y:S01]  /*36fc0*/  PRMT R84, RZ, 0x7610, R84 ;  /* 0x00007610ff547816 */ /* 0x000fe20000000054 */
[----:B0-----:R-:W-:Y:S02]  /*36fd0*/  @!P1 IMAD.MOV.U32 R4, RZ, RZ, R12 ;  /* 0x000000ffff049224 */ /* 0x001fe400078e000c */
[----:B--2---:R-:W-:Y:S04]  /*36fe0*/  STL [R1+0x131c], R90 ;  /* 0x00131c5a01007387 */ /* 0x004fe80000100800 */
[----:B------:R0:W-:Y:S04]  /*36ff0*/  STL [R1+0x8d8], R9 ;  /* 0x0008d80901007387 */ /* 0x0001e80000100800 */
[----:B---3--:R-:W-:Y:S04]  /*37000*/  STL [R1+0x1320], R88 ;  /* 0x0013205801007387 */ /* 0x008fe80000100800 */
[----:B------:R-:W2:Y:S01]  /*37010*/  LDL.LU R10, [R1+0x8f8] ;  /* 0x0008f800010a7983 */ /* 0x000ea20000300800 */
[----:B----4-:R-:W-:-:S03]  /*37020*/  IADD3 R8, P4, PT, R8, R70, RZ ;  /* 0x0000004608087210 */ /* 0x010fc60007f9e0ff */
[----:B------:R-:W3:Y:S01]  /*37030*/  LDL.LU R6, [R1+0x900] ;  /* 0x0009000001067983 */ /* 0x000ee20000300800 */
[----:B------:R-:W-:-:S04]  /*37040*/  IMAD.X R2, R2, 0x1, R69, P3 ;  /* 0x0000000102027824 */ /* 0x000fc800018e0645 */
[----:B------:R-:W-:-:S05]  /*37050*/  @!P1 IMAD.MOV.U32 R5, RZ, RZ, R2 ;  /* 0x000000ffff059224 */ /* 0x000fca00078e0002 */
[----:B------:R1:W4:Y:S01]  /*37060*/  @!P1 LDG.E.U16 R84, desc[UR20][R4.64] ;  /* 0x0000001404549981 */ /* 0x000322000c1e1500 */
[----:B------:R-:W-:Y:S01]  /*37070*/  IMAD.X R13, R13, 0x1, R69, P4 ;  /* 0x000000010d0d7824 */ /* 0x000fe200020e0645 */
[----:B------:R-:W-:Y:S02]  /*37080*/  IADD3 R0, P3, PT, R0, R70, RZ ;  /* 0x0000004600007210 */ /* 0x000fe40007f7e0ff */
[----:B------:R-:W-:Y:S01]  /*37090*/  PRMT R82, RZ, 0x7610, R82 ;  /* 0x00007610ff527816 */ /* 0x000fe20000000052 */
[----:B-1----:R-:W-:Y:S02]  /*370a0*/  @!P1 IMAD.MOV.U32 R4, RZ, RZ, R8 ;  /* 0x000000ffff049224 */ /* 0x002fe400078e0008 */
[----:B------:R-:W-:Y:S01]  /*370b0*/  @!P1 IMAD.MOV.U32 R5, RZ, RZ, R13 ;  /* 0x000000ffff059224 */ /* 0x000fe200078e000d */
[----:B------:R-:W-:-:S04]  /*370c0*/  PRMT R80, RZ, 0x7610, R80 ;  /* 0x00007610ff507816 */ /* 0x000fc80000000050 */
[----:B------:R1:W3:Y:S01]  /*370d0*/  @!P1 LDG.E.U16 R82, desc[UR20][R4.64] ;  /* 0x0000001404529981 */ /* 0x0002e2000c1e1500 */
[----:B------:R-:W-:Y:S02]  /*370e0*/  IMAD.X R11, R11, 0x1, R69, P3 ;  /* 0x000000010b0b7824 */ /* 0x000fe400018e0645 */
[----:B-1----:R-:W-:Y:S01]  /*370f0*/  @!P1 IMAD.MOV.U32 R4, RZ, RZ, R0 ;  /* 0x000000ffff049224 */ /* 0x002fe200078e0000 */
[----:B------:R-:W-:Y:S01]  /*37100*/  IADD3 R7, P4, PT, R7, R70, RZ ;  /* 0x0000004607077210 */ /* 0x000fe20007f9e0ff */
[----:B------:R-:W-:Y:S01]  /*37110*/  @!P1 IMAD.MOV.U32 R5, RZ, RZ, R11 ;  /* 0x000000ffff059224 */ /* 0x000fe200078e000b */
[----:B------:R1:W-:Y:S01]  /*37120*/  STL [R1+0x8e4], R12 ;  /* 0x0008e40c01007387 */ /* 0x0003e20000100800 */
[----:B------:R-:W-:-:S03]  /*37130*/  PRMT R78, RZ, 0x7610, R78 ;  /* 0x00007610ff4e7816 */ /* 0x000fc6000000004e */
[----:B------:R1:W3:Y:S04]  /*37140*/  @!P1 LDG.E.U16 R80, desc[UR20][R4.64] ;  /* 0x0000001404509981 */ /* 0x0002e8000c1e1500 */
[----:B0-----:R-:W3:Y:S04]  /*37150*/  LDL.LU R9, [R1+0x464] ;  /* 0x0004640001097983 */ /* 0x001ee80000300800 */
[----:B------:R-:W-:Y:S01]  /*37160*/  STL [R1+0x1330], R86 ;  /* 0x0013305601007387 */ /* 0x000fe20000100800 */
[----:B-1----:R-:W-:-:S03]  /*37170*/  @!P1 IMAD.MOV.U32 R4, RZ, RZ, R7 ;  /* 0x000000ffff049224 */ /* 0x002fc600078e0007 */
[----:B------:R-:W-:Y:S04]  /*37180*/  STL [R1+0x8ec], R8 ;  /* 0x0008ec0801007387 */ /* 0x000fe80000100800 */
[----:B------:R0:W-:Y:S04]  /*37190*/  STL [R1+0x8e0], R2 ;  /* 0x0008e00201007387 */ /* 0x0001e80000100800 */
[----:B------:R-:W-:Y:S04]  /*371a0*/  STL [R1+0x8f4], R0 ;  /* 0x0008f40001007387 */ /* 0x000fe80000100800 */
[----:B------:R-:W3:Y:S04]  /*371b0*/  LDL.LU R12, [R1+0x460] ;  /* 0x00046000010c7983 */ /* 0x000ee80000300800 */
[----:B------:R-:W-:Y:S04]  /*371c0*/  STL [R1+0x8e8], R13 ;  /* 0x0008e80d01007387 */ /* 0x000fe80000100800 */
[----:B0-----:R-:W3:Y:S01]  /*371d0*/  LDL.LU R2, [R1+0x46c] ;  /* 0x00046c0001027983 */ /* 0x001ee20000300800 */
[----:B--2---:R-:W-:-:S04]  /*371e0*/  IMAD.X R10, R10, 0x1, R69, P4 ;  /* 0x000000010a0a7824 */ /* 0x004fc800020e0645 */
[----:B------:R-:W-:-:S05]  /*371f0*/  @!P1 IMAD.MOV.U32 R5, RZ, RZ, R10 ;  /* 0x000000ffff059224 */ /* 0x000fca00078e000a */
[----:B------:R0:W2:Y:S04]  /*37200*/  @!P1 LDG.E.U16 R78, desc[UR20][R4.64] ;  /* 0x00000014044e9981 */ /* 0x0000a8000c1e1500 */
[----:B----4-:R-:W-:Y:S04]  /*37210*/  STL [R1+0x1324], R84 ;  /* 0x0013245401007387 */ /* 0x010fe80000100800 */
[----:B------:R-:W4:Y:S01]  /*37220*/  LDL.LU R8, [R1+0x468] ;  /* 0x0004680001087983 */ /* 0x000f220000300800 */
[----:B------:R-:W-:-:S03]  /*37230*/  IADD3 R3, P3, PT, R3, R70, RZ ;  /* 0x0000004603037210 */ /* 0x000fc60007f7e0ff */
[----:B------:R1:W-:Y:S02]  /*37240*/  STL [R1+0x8f0], R11 ;  /* 0x0008f00b01007387 */ /* 0x0003e40000100800 */
[----:B---3--:R-:W-:Y:S02]  /*37250*/  IMAD.X R6, R6, 0x1, R69, P3 ;  /* 0x0000000106067824 */ /* 0x008fe400018e0645 */
[----:B------:R-:W-:Y:S04]  /*37260*/  STL [R1+0x1328], R82 ;  /* 0x0013285201007387 */ /* 0x000fe80000100800 */
[----:B-1----:R-:W3:Y:S04]  /*37270*/  LDL.LU R11, [R1+0x908] ;  /* 0x00090800010b7983 */ /* 0x002ee80000300800 */
[----:B------:R-:W-:Y:S04]  /*37280*/  STL [R1+0x8fc], R7 ;  /* 0x0008fc0701007387 */ /* 0x000fe80000100800 */
[----:B------:R-:W3:Y:S04]  /*37290*/  LDL.LU R0, [R1+0x90c] ;  /* 0x00090c0001007983 */ /* 0x000ee80000300800 */
[----:B------:R-:W-:Y:S04]  /*372a0*/  STL [R1+0x904], R3 ;  /* 0x0009040301007387 */ /* 0x000fe80000100800 */
[----:B------:R-:W-:Y:S01]  /*372b0*/  STL [R1+0x1334], R80 ;  /* 0x0013345001007387 */ /* 0x000fe20000100800 */
[----:B------:R-:W-:-:S03]  /*372c0*/  IADD3 R9, P3, PT, R9, R70, RZ ;  /* 0x0000004609097210 */ /* 0x000fc60007f7e0ff */
[----:B------:R1:W-:Y:S04]  /*372d0*/  STL [R1+0x8f8], R10 ;  /* 0x0008f80a01007387 */ /* 0x0003e80000100800 */
[----:B------:R2:W-:Y:S01]  /*372e0*/  STL [R1+0x900], R6 ;  /* 0x0009000601007387 */ /* 0x0005e20000100800 */
[----:B------:R-:W-:Y:S01]  /*372f0*/  PRMT R76, RZ, 0x7610, R76 ;  /* 0x00007610ff4c7816 */ /* 0x000fe2000000004c */
[----:B0-----:R-:W-:Y:S02]  /*37300*/  @!P1 IMAD.MOV.U32 R4, RZ, RZ, R3 ;  /* 0x000000ffff049224 */ /* 0x001fe400078e0003 */
[----:B-1----:R-:W3:Y:S01]  /*37310*/  LDL.LU R10, [R1+0x910] ;  /* 0x00091000010a7983 */ /* 0x002ee20000300800 */
[----:B------:R-:W-:-:S03]  /*37320*/  @!P1 IMAD.MOV.U32 R5, RZ, RZ, R6 ;  /* 0x000000ffff059224 */ /* 0x000fc600078e0006 */
[----:B------:R-:W3:Y:S04]  /*37330*/  LDL.LU R7, [R1+0x914] ;  /* 0x0009140001077983 */ /* 0x000ee80000300800 */
[----:B------:R0:W-:Y:S01]  /*37340*/  STL [R1+0x464], R9 ;  /* 0x0004640901007387 */ /* 0x0001e20000100800 */
[----:B------:R-:W-:Y:S01]  /*37350*/  IMAD.X R12, R12, 0x1, R69, P3 ;  /* 0x000000010c0c7824 */ /* 0x000fe200018e0645 */
[----:B------:R-:W-:Y:S02]  /*37360*/  PRMT R74, RZ, 0x7610, R74 ;  /* 0x00007610ff4a7816 */ /* 0x000fe4000000004a */
[----:B------:R1:W3:Y:S01]  /*37370*/  @!P1 LDG.E.U16 R76, desc[UR20][R4.64] ;  /* 0x00000014044c9981 */ /* 0x0002e2000c1e1500 */
[----:B------:R-:W-:Y:S01]  /*37380*/  IADD3 R2, P3, PT, R2, R70, RZ ;  /* 0x0000004602027210 */ /* 0x000fe20007f7e0ff */
[----:B-1----:R-:W-:-:S02]  /*37390*/  @!P1 IMAD.MOV.U32 R4, RZ, RZ, R9 ;  /* 0x000000ffff049224 */ /* 0x002fc400078e0009 */
[----:B------:R-:W-:-:S05]  /*373a0*/  @!P1 IMAD.MOV.U32 R5, RZ, RZ, R12 ;  /* 0x000000ffff059224 */ /* 0x000fca00078e000c */
[----:B------:R1:W3:Y:S01]  /*373b0*/  @!P1 LDG.E.U16 R74, desc[UR20][R4.64] ;  /* 0x00000014044a9981 */ /* 0x0002e2000c1e1500 */
[----:B------:R-:W-:Y:S01]  /*373c0*/  PRMT R67, RZ, 0x7610, R67 ;  /* 0x00007610ff437816 */ /* 0x000fe20000000043 */
[----:B-1----:R-:W-:Y:S02]  /*373d0*/  @!P1 IMAD.MOV.U32 R4, RZ, RZ, R2 ;  /* 0x000000ffff049224 */ /* 0x002fe400078e0002 */
[----:B--2---:R-:W-:Y:S04]  /*373e0*/  STL [R1+0x1338], R78 ;  /* 0x0013384e01007387 */ /* 0x004fe80000100800 */
[----:B------:R-:W2:Y:S04]  /*373f0*/  LDL.LU R6, [R1+0x918] ;  /* 0x0009180001067983 */ /* 0x000ea80000300800 */
[----:B------:R-:W2:Y:S01]  /*37400*/  LDL.LU R3, [R1+0x91c] ;  /* 0x00091c0001037983 */ /* 0x000ea20000300800 */
[----:B----4-:R-:W-:-:S04]  /*37410*/  IMAD.X R8, R8, 0x1, R69, P3 ;  /* 0x0000000108087824 */ /* 0x010fc800018e0645 */
[----:B------:R-:W-:-:S05]  /*37420*/  @!P1 IMAD.MOV.U32 R5, RZ, RZ, R8 ;  /* 0x000000ffff059224 */ /* 0x000fca00078e0008 */
[----:B------:R1:W4:Y:S01]  /*37430*/  @!P1 LDG.E.U16 R67, desc[UR20][R4.64] ;  /* 0x0000001404439981 */ /* 0x000322000c1e1500 */
[----:B------:R-:W-:Y:S02]  /*37440*/  PRMT R65, RZ, 0x7610, R65 ;  /* 0x00007610ff417816 */ /* 0x000fe40000000041 */
[----:B---3--:R-:W-:-:S05]  /*37450*/  IADD3 R0, P3, PT, R0, R70, RZ ;  /* 0x0000004600007210 */ /* 0x008fca0007f7e0ff */
[----:B------:R-:W-:Y:S02]  /*37460*/  IMAD.X R11, R11, 0x1, R69, P3 ;  /* 0x000000010b0b7824 */ /* 0x000fe400018e0645 */
[----:B-1----:R-:W-:Y:S02]  /*37470*/  @!P1 IMAD.MOV.U32 R4, RZ, RZ, R0 ;  /* 0x000000ffff049224 */ /* 0x002fe400078e0000 */
[----:B------:R-:W-:Y:S01]  /*37480*/  @!P1 IMAD.MOV.U32 R5, RZ, RZ, R11 ;  /* 0x000000ffff059224 */ /* 0x000fe200078e000b */
[----:B------:R-:W-:-:S04]  /*37490*/  PRMT R63, RZ, 0x7610, R63 ;  /* 0x00007610ff3f7816 */ /* 0x000fc8000000003f */
[----:B------:R1:W3:Y:S01]  /*374a0*/  @!P1 LDG.E.U16 R65, desc[UR20][R4.64] ;  /* 0x0000001404419981 */ /* 0x0002e2000c1e1500 */
[----:B------:R-:W-:-:S05]  /*374b0*/  IADD3 R7, P3, PT, R7, R70, RZ ;  /* 0x0000004607077210 */ /* 0x000fca0007f7e0ff */
[----:B------:R-:W-:Y:S02]  /*374c0*/  IMAD.X R10, R10, 0x1, R69, P3 ;  /* 0x000000010a0a7824 */ /* 0x000fe400018e0645 */
[----:B-1----:R-:W-:Y:S01]  /*374d0*/  @!P1 IMAD.MOV.U32 R4, RZ, RZ, R7 ;  /* 0x000000ffff049224 */ /* 0x002fe200078e0007 */
[----:B------:R-:W-:Y:S01]  /*374e0*/  STL [R1+0x133c], R76 ;  /* 0x00133c4c01007387 */ /* 0x000fe20000100800 */
[----:B------:R-:W-:-:S03]  /*374f0*/  @!P1 IMAD.MOV.U32 R5, RZ, RZ, R10 ;  /* 0x000000ffff059224 */ /* 0x000fc600078e000a */
[----:B------:R1:W-:Y:S01]  /*37500*/  STL [R1+0x460], R12 ;  /* 0x0004600c01007387 */ /* 0x0003e20000100800 */
[----:B------:R-:W-:-:S03]  /*37510*/  PRMT R61, RZ, 0x7610, R61 ;  /* 0x00007610ff3d7816 */ /* 0x000fc6000000003d */
[----:B0-----:R-:W3:Y:S04]  /*37520*/  LDL.LU R9, [R1+0x924] ;  /* 0x0009240001097983 */ /* 0x001ee80000300800 */
[----:B------:R-:W-:Y:S04]  /*37530*/  STL [R1+0x46c], R2 ;  /* 0x00046c0201007387 */ /* 0x000fe80000100800 */
[----:B------:R0:W3:Y:S04]  /*37540*/  @!P1 LDG.E.U16 R63, desc[UR20][R4.64] ;  /* 0x00000014043f9981 */ /* 0x0000e8000c1e1500 */
[----:B------:R-:W-:Y:S04]  /*37550*/  STL [R1+0x1340], R74 ;  /* 0x0013404a01007387 */ /* 0x000fe80000100800 */
[----:B------:R0:W-:Y:S04]  /*37560*/  STL [R1+0x468], R8 ;  /* 0x0004680801007387 */ /* 0x0001e80000100800 */
[----:B-1----:R-:W3:Y:S04]  /*37570*/  LDL.LU R12, [R1+0x920] ;  /* 0x00092000010c7983 */ /* 0x002ee80000300800 */
[----:B0-----:R-:W3:Y:S04]  /*37580*/  LDL.LU R8, [R1+0x928] ;  /* 0x0009280001087983 */ /* 0x001ee80000300800 */
[----:B------:R-:W3:Y:S01]  /*37590*/  LDL.LU R2, [R1+0x92c] ;  /* 0x00092c0001027983 */ /* 0x000ee20000300800 */
[----:B--2---:R-:W-:-:S05]  /*375a0*/  IADD3 R3, P3, PT, R3, R70, RZ ;  /* 0x0000004603037210 */ /* 0x004fca0007f7e0ff */
[----:B------:R-:W-:Y:S02]  /*375b0*/  IMAD.X R6, R6, 0x1, R69, P3 ;  /* 0x0000000106067824 */ /* 0x000fe400018e0645 */
[----:B------:R-:W-:Y:S02]  /*375c0*/  @!P1 IMAD.MOV.U32 R4, RZ, RZ, R3 ;  /* 0x000000ffff049224 */ /* 0x000fe400078e0003 */
[----:B------:R-:W-:-:S05]  /*375d0*/  @!P1 IMAD.MOV.U32 R5, RZ, RZ, R6 ;  /* 0x000000ffff059224 */ /* 0x000fca00078e0006 */
[----:B------:R0:W2:Y:S04]  /*375e0*/  @!P1 LDG.E.U16 R61, desc[UR20][R4.64] ;  /* 0x00000014043d9981 */ /* 0x0000a8000c1e1500 */
[----:B----4-:R-:W-:Y:S04]  /*375f0*/  STL [R1+0x1344], R67 ;  /* 0x0013444301007387 */ /* 0x010fe80000100800 */
[----:B------:R-:W-:Y:S04]  /*37600*/  STL [R1+0x90c], R0 ;  /* 0x00090c0001007387 */ /* 0x000fe80000100800 */
[----:B------:R1:W-:Y:S04]  /*37610*/  STL [R1+0x908], R11 ;  /* 0x0009080b01007387 */ /* 0x0003e80000100800 */
[----:B-1----:R-:W4:Y:S04]  /*37620*/  LDL.LU R11, [R1+0x930] ;  /* 0x00093000010b7983 */ /* 0x002f280000300800 */
[----:B------:R-:W4:Y:S04]  /*37630*/  LDL.LU R0, [R1+0x934] ;  /* 0x0009340001007983 */ /* 0x000f280000300800 */
[----:B---3--:R-:W-:Y:S04]  /*37640*/  STL [R1+0x1348], R65 ;  /* 0x0013484101007387 */ /* 0x008fe80000100800 */
[----:B------:R-:W-:Y:S04]  /*37650*/  STL [R1+0x914], R7 ;  /* 0x0009140701007387 */ /* 0x000fe80000100800 */
[----:B------:R1:W-:Y:S04]  /*37660*/  STL [R1+0x910], R10 ;  /* 0x0009100a01007387 */ /* 0x0003e80000100800 */
[----:B-1----:R-:W3:Y:S04]  /*37670*/  LDL.LU R10, [R1+0x470] ;  /* 0x00047000010a7983 */ /* 0x002ee80000300800 */
[----:B------:R-:W3:Y:S01]  /*37680*/  LDL.LU R7, [R1+0x474] ;  /* 0x0004740001077983 */ /* 0x000ee20000300800 */
[----:B------:R-:W-:-:S03]  /*37690*/  IADD3 R9, P3, PT, R9, R70, RZ ;  /* 0x0000004609097210 */ /* 0x000fc60007f7e0ff */
[----:B------:R-:W-:Y:S04]  /*376a0*/  STL [R1+0x134c], R63 ;  /* 0x00134c3f01007387 */ /* 0x000fe80000100800 */
[----:B------:R-:W-:Y:S04]  /*376b0*/  STL [R1+0x91c], R3 ;  /* 0x00091c0301007387 */ /* 0x000fe80000100800 */
[----:B------:R1:W-:Y:S01]  /*376c0*/  STL [R1+0x918], R6 ;  /* 0x0009180601007387 */ /* 0x0003e20000100800 */
[----:B------:R-:W-:Y:S01]  /*376d0*/  IMAD.X R12, R12, 0x1, R69, P3 ;  /* 0x000000010c0c7824 */ /* 0x000fe200018e0645 */
[----:B------:R-:W-:-:S02]  /*376e0*/  PRMT R59, RZ, 0x7610, R59 ;  /* 0x00007610ff3b7816 */ /* 0x000fc4000000003b */
[----:B-1----:R-:W3:Y:S04]  /*376f0*/  LDL.LU R6, [R1+0x478] ;  /* 0x0004780001067983 */ /* 0x002ee80000300800 */
[----:B------:R-:W3:Y:S01]  /*37700*/  LDL.LU R3, [R1+0x47c] ;  /* 0x00047c0001037983 */ /* 0x000ee20000300800 */
[----:B------:R-:W-:Y:S01]  /*37710*/  IADD3 R2, P3, PT, R2, R70, RZ ;  /* 0x0000004602027210 */ /* 0x000fe20007f7e0ff */
[----:B0-----:R-:W-:Y:S02]  /*37720*/  @!P1 IMAD.MOV.U32 R4, RZ, RZ, R9 ;  /* 0x000000ffff049224 */ /* 0x001fe400078e0009 */
[----:B------:R-:W-:Y:S02]  /*37730*/  @!P1 IMAD.MOV.U32 R5, RZ, RZ, R12 ;  /* 0x000000ffff059224 */ /* 0x000fe400078e000c */
[----:B------:R-:W-:-:S03]  /*37740*/  IMAD.X R8, R8, 0x1, R69, P3 ;  /* 0x0000000108087824 */ /* 0x000fc600018e0645 */
[----:B------:R0:W3:Y:S01]  /*37750*/  @!P1 LDG.E.U16 R59, desc[UR20][R4.64] ;  /* 0x00000014043b9981 */ /* 0x0000e2000c1e1500 */
[----:B------:R-:W-:Y:S01]  /*37760*/  PRMT R57, RZ, 0x7610, R57 ;  /* 0x00007610ff397816 */ /* 0x000fe20000000039 */
[----:B0-----:R-:W-:Y:S02]  /*37770*/  @!P1 IMAD.MOV.U32 R5, RZ, RZ, R8 ;  /* 0x000000ffff059224 */ /* 0x001fe400078e0008 */
[----:B------:R-:W-:-:S05]  /*37780*/  @!P1 IMAD.MOV.U32 R4, RZ, RZ, R2 ;  /* 0x000000ffff049224 */ /* 0x000fca00078e0002 */
[----:B------:R0:W3:Y:S04]  /*37790*/  @!P1 LDG.E.U16 R57, desc[UR20][R4.64] ;  /* 0x0000001404399981 */ /* 0x0000e8000c1e1500 */
[----:B--2---:R-:W-:Y:S04]  /*377a0*/  STL [R1+0x1350], R61 ;  /* 0x0013503d01007387 */ /* 0x004fe80000100800 */
[----:B------:R-:W-:Y:S04]  /*377b0*/  STL [R1+0x924], R9 ;  /* 0x0009240901007387 */ /* 0x000fe80000100800 */
[----:B------:R1:W-:Y:S04]  /*377c0*/  STL [R1+0x920], R12 ;  /* 0x0009200c01007387 */ /* 0x0003e80000100800 */
[----:B-1----:R-:W2:Y:S04]  /*377d0*/  LDL.LU R12, [R1+0x938] ;  /* 0x00093800010c7983 */ /* 0x002ea80000300800 */
[----:B------:R-:W2:Y:S04]  /*377e0*/  LDL.LU R9, [R1+0x93c] ;  /* 0x00093c0001097983 */ /* 0x000ea80000300800 */
[----:B------:R-:W-:Y:S04]  /*377f0*/  STL [R1+0x92c], R2 ;  /* 0x00092c0201007387 */ /* 0x000fe80000100800 */
[----:B------:R1:W-:Y:S01]  /*37800*/  STL [R1+0x928], R8 ;  /* 0x0009280801007387 */ /* 0x0003e20000100800 */
[----:B----4-:R-:W-:-:S03]  /*37810*/  IADD3 R0, P3, PT, R0, R70, RZ ;  /* 0x0000004600007210 */ /* 0x010fc60007f7e0ff */
[----:B-1----:R-:W4:Y:S04]  /*37820*/  LDL.LU R8, [R1+0x940] ;  /* 0x0009400001087983 */ /* 0x002f280000300800 */
[----:B------:R-:W4:Y:S01]  /*37830*/  LDL.LU R2, [R1+0x944] ;  /* 0x0009440001027983 */ /* 0x000f220000300800 */
[----:B------:R-:W-:-:S03]  /*37840*/  IMAD.X R11, R11, 0x1, R69, P3 ;  /* 0x000000010b0b7824 */ /* 0x000fc600018e0645 */
[----:B------:R-:W-:Y:S01]  /*37850*/  STL [R1+0x934], R0 ;  /* 0x0009340001007387 */ /* 0x000fe20000100800 */
[----:B0-----:R-:W-:Y:S02]  /*37860*/  @!P1 IMAD.MOV.U32 R5, RZ, RZ, R11 ;  /* 0x000000ffff059224 */ /* 0x001fe400078e000b */
[----:B------:R-:W-:Y:S01]  /*37870*/  @!P1 IMAD.MOV.U32 R4, RZ, RZ, R0 ;  /* 0x000000ffff049224 */ /* 0x000fe200078e0000 */
[----:B------:R0:W-:Y:S04]  /*37880*/  STL [R1+0x930], R11 ;  /* 0x0009300b01007387 */ /* 0x0001e80000100800 */
[----:B0-----:R-:W4:Y:S04]  /*37890*/  LDL.LU R11, [R1+0x948] ;  /* 0x00094800010b7983 */ /* 0x001f280000300800 */
[----:B------:R-:W4:Y:S01]  /*378a0*/  LDL.LU R0, [R1+0x94c] ;  /* 0x00094c0001007983 */ /* 0x000f220000300800 */
[----:B---3--:R-:W-:-:S02]  /*378b0*/  IADD3 R7, P3, PT, R7, R70, RZ ;  /* 0x0000004607077210 */ /* 0x008fc40007f7e0ff */
[----:B------:R-:W-:-:S03]  /*378c0*/  PRMT R55, RZ, 0x7610, R55 ;  /* 0x00007610ff377816 */ /* 0x000fc60000000037 */
[----:B------:R-:W-:Y:S01]  /*378d0*/  IMAD.X R10, R10, 0x1, R69, P3 ;  /* 0x000000010a0a7824 */ /* 0x000fe200018e0645 */
[----:B------:R-:W-:Y:S01]  /*378e0*/  PRMT R53, RZ, 0x7610, R53 ;  /* 0x00007610ff357816 */ /* 0x000fe20000000035 */
[----:B------:R-:W-:Y:S04]  /*378f0*/  STL [R1+0x474], R7 ;  /* 0x0004740701007387 */ /* 0x000fe80000100800 */
[----:B------:R0:W3:Y:S04]  /*37900*/  @!P1 LDG.E.U16 R55, desc[UR20][R4.64] ;  /* 0x0000001404379981 */ /* 0x0000e8000c1e1500 */
[----:B------:R1:W-:Y:S01]  /*37910*/  STL [R1+0x470], R10 ;  /* 0x0004700a01007387 */ /* 0x0003e20000100800 */
[----:B------:R-:W-:Y:S01]  /*37920*/  PRMT R51, RZ, 0x7610, R51 ;  /* 0x00007610ff337816 */ /* 0x000fe20000000033 */
[----:B0-----:R-:W-:-:S02]  /*37930*/  @!P1 IMAD.MOV.U32 R4, RZ, RZ, R7 ;  /* 0x000000ffff049224 */ /* 0x001fc400078e0007 */
[----:B------:R-:W-:Y:S02]  /*37940*/  @!P1 IMAD.MOV.U32 R5, RZ, RZ, R10 ;  /* 0x000000ffff059224 */ /* 0x000fe400078e000a */
[----:B-1----:R-:W3:Y:S04]  /*37950*/  LDL.LU R10, [R1+0x950] ;  /* 0x00095000010a7983 */ /* 0x002ee80000300800 */
[----:B------:R-:W3:Y:S01]  /*37960*/  LDL.LU R7, [R1+0x954] ;  /* 0x0009540001077983 */ /* 0x000ee20000300800 */
[----:B------:R-:W-:-:S03]  /*37970*/  IADD3 R3, P3, PT, R3, R70, RZ ;  /* 0x0000004603037210 */ /* 0x000fc60007f7e0ff */
[----:B------:R0:W3:Y:S02]  /*37980*/  @!P1 LDG.E.U16 R53, desc[UR20][R4.64] ;  /* 0x0000001404359981 */ /* 0x0000e4000c1e1500 */
[----:B------:R-:W-:Y:S02]  /*37990*/  IMAD.X R6, R6, 0x1, R69, P3 ;  /* 0x0000000106067824 */ /* 0x000fe400018e0645 */
[----:B------:R-:W-:Y:S04]  /*379a0*/  STL [R1+0x47c], R3 ;  /* 0x00047c0301007387 */ /* 0x000fe80000100800 */
[----:B------:R1:W-:Y:S01]  /*379b0*/  STL [R1+0x478], R6 ;  /* 0x0004780601007387 */ /* 0x0003e20000100800 */
[----:B0-----:R-:W-:Y:S02]  /*379c0*/  @!P1 IMAD.MOV.U32 R4, RZ, RZ, R3 ;  /* 0x000000ffff049224 */ /* 0x001fe400078e0003 */
[----:B------:R-:W-:Y:S01]  /*379d0*/  @!P1 IMAD.MOV.U32 R5, RZ, RZ, R6 ;  /* 0x000000ffff059224 */ /* 0x000fe200078e0006 */
[----:B------:R-:W-:-:S04]  /*379e0*/  PRMT R49, RZ, 0x7610, R49 ;  /* 0x00007610ff317816 */ /* 0x000fc80000000031 */
[----:B------:R0:W3:Y:S04]  /*379f0*/  @!P1 LDG.E.U16 R51, desc[UR20][R4.64] ;  /* 0x0000001404339981 */ /* 0x0000e8000c1e1500 */
[----:B-1----:R-:W3:Y:S04]  /*37a00*/  LDL.LU R6, [R1+0x958] ;  /* 0x0009580001067983 */ /* 0x002ee80000300800 */
[----:B------:R-:W3:Y:S01]  /*37a10*/  LDL.LU R3, [R1+0x95c] ;  /* 0x00095c0001037983 */ /* 0x000ee20000300800 */
[----:B------:R-:W-:Y:S02]  /*37a20*/  PRMT R47, RZ, 0x7610, R47 ;  /* 0x00007610ff2f7816 */ /* 0x000fe4000000002f */
[----:B--2---:R-:W-:-:S05]  /*37a30*/  IADD3 R9, P3, PT, R9, R70, RZ ;  /* 0x0000004609097210 */ /* 0x004fca0007f7e0ff */
[----:B------:R-:W-:Y:S01]  /*37a40*/  IMAD.X R12, R12, 0x1, R69, P3 ;  /* 0x000000010c0c7824 */ /* 0x000fe200018e0645 */
[----:B------:R-:W-:Y:S01]  /*37a50*/  STL [R1+0x93c], R9 ;  /* 0x00093c0901007387 */ /* 0x000fe20000100800 */
[----:B0-----:R-:W-:Y:S02]  /*37a60*/  @!P1 IMAD.MOV.U32 R4, RZ, RZ, R9 ;  /* 0x000000ffff049224 */ /* 0x001fe400078e0009 */
[----:B------:R-:W-:Y:S01]  /*37a70*/  @!P1 IMAD.MOV.U32 R5, RZ, RZ, R12 ;  /* 0x000000ffff059224 */ /* 0x000fe200078e000c */
[----:B------:R0:W-:Y:S04]  /*37a80*/  STL [R1+0x938], R12 ;  /* 0x0009380c01007387 */ /* 0x0001e80000100800 */
[----:B------:R1:W2:Y:S04]  /*37a90*/  @!P1 LDG.E.U16 R49, desc[UR20][R4.64] ;  /* 0x0000001404319981 */ /* 0x0002a8000c1e1500 */
[----:B0-----:R-:W2:Y:S01]  /*37aa0*/  LDL.LU R12, [R1+0x960] ;  /* 0x00096000010c7983 */ /* 0x001ea20000300800 */
[----:B----4-:R-:W-:-:S03]  /*37ab0*/  IADD3 R2, P3, PT, R2, R70, RZ ;  /* 0x0000004602027210 */ /* 0x010fc60007f7e0ff */
[----:B------:R-:W4:Y:S02]  /*37ac0*/  LDL.LU R9, [R1+0x964] ;  /* 0x0009640001097983 */ /* 0x000f240000300800 */
[----:B------:R-:W-:Y:S02]  /*37ad0*/  IMAD.X R8, R8, 0x1, R69, P3 ;  /* 0x0000000108087824 */ /* 0x000fe400018e0645 */
[----:B------:R-:W-:Y:S01]  /*37ae0*/  STL [R1+0x944], R2 ;  /* 0x0009440201007387 */ /* 0x000fe20000100800 */
[----:B-1----:R-:W-:Y:S02]  /*37af0*/  @!P1 IMAD.MOV.U32 R4, RZ, RZ, R2 ;  /* 0x000000ffff049224 */ /* 0x002fe400078e0002 */
[----:B------:R-:W-:Y:S01]  /*37b00*/  @!P1 IMAD.MOV.U32 R5, RZ, RZ, R8 ;  /* 0x000000ffff059224 */ /* 0x000fe200078e0008 */
[----:B------:R0:W-:Y:S04]  /*37b10*/  STL [R1+0x940], R8 ;  /* 0x0009400801007387 */ /* 0x0001e80000100800 */
[----:B------:R1:W2:Y:S04]  /*37b20*/  @!P1 LDG.E.U16 R47, desc[UR20][R4.64] ;  /* 0x00000014042f9981 */ /* 0x0002a8000c1e1500 */
[----:B0-----:R-:W2:Y:S01]  /*37b30*/  LDL.LU R8, [R1+0x480] ;  /* 0x0004800001087983 */ /* 0x001ea20000300800 */
[----:B------:R-:W-:-:S03]  /*37b40*/  IADD3 R0, P3, PT, R0, R70, RZ ;  /* 0x0000004600007210 */ /* 0x000fc60007f7e0ff */
[----:B------:R-:W2:Y:S02]  /*37b50*/  LDL.LU R2, [R1+0x484] ;  /* 0x0004840001027983 */ /* 0x000ea40000300800 */
[----:B------:R-:W-:Y:S02]  /*37b60*/  IMAD.X R11, R11, 0x1, R69, P3 ;  /* 0x000000010b0b7824 */ /* 0x000fe400018e0645 */
[----:B------:R0:W-:Y:S01]  /*37b70*/  STL [R1+0x94c], R0 ;  /* 0x00094c0001007387 */ /* 0x0001e20000100800 */
[----:B-1----:R-:W-:-:S03]  /*37b80*/  @!P1 IMAD.MOV.U32 R4, RZ, RZ, R0 ;  /* 0x000000ffff049224 */ /* 0x002fc600078e0000 */
[----:B------:R1:W-:Y:S04]  /*37b90*/  STL [R1+0x948], R11 ;  /* 0x0009480b01007387 */ /* 0x0003e80000100800 */
[----:B------:R-:W2:Y:S04]  /*37ba0*/  LDL.LU R14, [R1+0x488] ;  /* 0x00048800010e7983 */ /* 0x000ea80000300800 */
[----:B0-----:R-:W2:Y:S01]  /*37bb0*/  LDL.LU R0, [R1+0x48c] ;  /* 0x00048c0001007983 */ /* 0x001ea20000300800 */
[----:B------:R-:W-:Y:S01]  /*37bc0*/  PRMT R45, RZ, 0x7610, R45 ;  /* 0x00007610ff2d7816 */ /* 0x000fe2000000002d */
[----:B------:R-:W-:Y:S01]  /*37bd0*/  @!P1 IMAD.MOV.U32 R5, RZ, RZ, R11 ;  /* 0x000000ffff059224 */ /* 0x000fe200078e000b */
[----:B------:R-:W-:-:S04]  /*37be0*/  PRMT R41, RZ, 0x7610, R41 ;  /* 0x00007610ff297816 */ /* 0x000fc80000000029 */
[----:B------:R0:W2:Y:S01]  /*37bf0*/  @!P1 LDG.E.U16 R45, desc[UR20][R4.64] ;  /* 0x00000014042d9981 */ /* 0x0000a2000c1e1500 */
[----:B---3--:R-:W-:-:S05]  /*37c00*/  IADD3 R7, P3, PT, R7, R70, RZ ;  /* 0x0000004607077210 */ /* 0x008fca0007f7e0ff */
[----:B------:R-:W-:Y:S01]  /*37c10*/  IMAD.X R10, R10, 0x1, R69, P3 ;  /* 0x000000010a0a7824 */ /* 0x000fe200018e0645 */
[----:B------:R-:W-:Y:S01]  /*37c20*/  STL [R1+0x954], R7 ;  /* 0x0009540701007387 */ /* 0x000fe20000100800 */
[----:B0-----:R-:W-:Y:S02]  /*37c30*/  @!P1 IMAD.MOV.U32 R4, RZ, RZ, R7 ;  /* 0x000000ffff049224 */ /* 0x001fe400078e0007 */
[----:B------:R-:W-:Y:S01]  /*37c40*/  @!P1 IMAD.MOV.U32 R5, RZ, RZ, R10 ;  /* 0x000000ffff059224 */ /* 0x000fe200078e000a */
[----:B------:R0:W-:Y:S04]  /*37c50*/  STL [R1+0x950], R10 ;  /* 0x0009500a01007387 */ /* 0x0001e80000100800 */
[----:B-1----:R-:W3:Y:S04]  /*37c60*/  LDL.LU R11, [R1+0x968] ;  /* 0x00096800010b7983 */ /* 0x002ee80000300800 */
[----:B------:R1:W3:Y:S04]  /*37c70*/  @!P1 LDG.E.U16 R41, desc[UR20][R4.64] ;  /* 0x0000001404299981 */ /* 0x0002e8000c1e1500 */
[----:B0-----:R-:W3:Y:S01]  /*37c80*/  LDL.LU R10, [R1+0x96c] ;  /* 0x00096c00010a7983 */ /* 0x001ee20000300800 */
[----:B------:R-:W-:-:S05]  /*37c90*/  IADD3 R3, P3, PT, R3, R70, RZ ;  /* 0x0000004603037210 */ /* 0x000fca0007f7e0ff */
[----:B------:R-:W-:Y:S01]  /*37ca0*/  IMAD.X R6, R6, 0x1, R69, P3 ;  /* 0x0000000106067824 */ /* 0x000fe200018e0645 */
[----:B------:R-:W-:Y:S01]  /*37cb0*/  STL [R1+0x95c], R3 ;  /* 0x00095c0301007387 */ /* 0x000fe20000100800 */
[----:B-1----:R-:W-:Y:S02]  /*37cc0*/  PRMT R4, RZ, 0x7610, R4 ;  /* 0x00007610ff047816 */ /* 0x002fe40000000004 */
[----:B------:R-:W-:Y:S01]  /*37cd0*/  @!P1 IMAD.MOV.U32 R7, RZ, RZ, R6 ;  /* 0x000000ffff079224 */ /* 0x000fe200078e0006 */
[----:B------:R0:W-:Y:S04]  /*37ce0*/  STL [R1+0x958], R6 ;  /* 0x0009580601007387 */ /* 0x0001e80000100800 */
[----:B------:R-:W3:Y:S01]  /*37cf0*/  LDL.LU R16, [R1+0x970] ;  /* 0x0009700001107983 */ /* 0x000ee20000300800 */
[----:B0-----:R-:W-:-:S03]  /*37d00*/  @!P1 IMAD.MOV.U32 R6, RZ, RZ, R3 ;  /* 0x000000ffff069224 */ /* 0x001fc600078e0003 */
[----:B------:R-:W3:Y:S01]  /*37d10*/  LDL.LU R3, [R1+0x974] ;  /* 0x0009740001037983 */ /* 0x000ee20000300800 */
[----:B------:R-:W-:-:S03]  /*37d20*/  PRMT R5, RZ, 0x7610, R5 ;  /* 0x00007610ff057816 */ /* 0x000fc60000000005 */
[----:B------:R0:W3:Y:S01]  /*37d30*/  @!P1 LDG.E.U16 R4, desc[UR20][R6.64] ;  /* 0x0000001406049981 */ /* 0x0000e2000c1e1500 */
[----:B----4-:R-:W-:-:S05]  /*37d40*/  IADD3 R9, P3, PT, R9, R70, RZ ;  /* 0x0000004609097210 */ /* 0x010fca0007f7e0ff */
[----:B--2---:R-:W-:Y:S01]  /*37d50*/  IMAD.X R12, R12, 0x1, R69, P3 ;  /* 0x000000010c0c7824 */ /* 0x004fe200018e0645 */
[----:B------:R-:W-:Y:S03]  /*37d60*/  STL [R1+0x964], R9 ;  /* 0x0009640901007387 */ /* 0x000fe60000100800 */
[----:B0-----:R-:W-:Y:S01]  /*37d70*/  @!P1 IMAD.MOV.U32 R7, RZ, RZ, R12 ;  /* 0x000000ffff079224 */ /* 0x001fe200078e000c */
[----:B------:R0:W-:Y:S01]  /*37d80*/  STL [R1+0x960], R12 ;  /* 0x0009600c01007387 */ /* 0x0001e20000100800 */
[----:B------:R-:W-:-:S03]  /*37d90*/  @!P1 IMAD.MOV.U32 R6, RZ, RZ, R9 ;  /* 0x000000ffff069224 */ /* 0x000fc600078e0009 */
[----:B------:R-:W2:Y:S04]  /*37da0*/  LDL.LU R13, [R1+0x978] ;  /* 0x00097800010d7983 */ /* 0x000ea80000300800 */
[----:B------:R1:W4:Y:S01]  /*37db0*/  @!P1 LDG.E.U16 R5, desc[UR20][R6.64] ;  /* 0x0000001406059981 */ /* 0x000322000c1e1500 */
[----:B------:R-:W-:-:S03]  /*37dc0*/  IADD3 R2, P3, PT, R2, R70, RZ ;  /* 0x0000004602027210 */ /* 0x000fc60007f7e0ff */
[----:B0-----:R-:W2:Y:S02]  /*37dd0*/  LDL.LU R12, [R1+0x97c] ;  /* 0x00097c00010c7983 */ /* 0x001ea40000300800 */
[----:B------:R-:W-:Y:S02]  /*37de0*/  IMAD.X R8, R8, 0x1, R69, P3 ;  /* 0x0000000108087824 */ /* 0x000fe400018e0645 */
[----:B------:R-:W-:Y:S02]  /*37df0*/  STL [R1+0x484], R2 ;  /* 0x0004840201007387 */ /* 0x000fe40000100800 */
[----:B------:R-:W-:Y:S02]  /*37e00*/  @!P1 IMAD.MOV.U32 R9, RZ, RZ, R8 ;  /* 0x000000ffff099224 */ /* 0x000fe400078e0008 */
[----:B------:R0:W-:Y:S01]  /*37e10*/  STL [R1+0x480], R8 ;  /* 0x0004800801007387 */ /* 0x0001e20000100800 */
[----:B-1----:R-:W-:-:S03]  /*37e20*/  PRMT R6, RZ, 0x7610, R6 ;  /* 0x00007610ff067816 */ /* 0x002fc60000000006 */
[----:B------:R-:W4:Y:S01]  /*37e30*/  LDL.LU R15, [R1+0x980] ;  /* 0x00098000010f7983 */ /* 0x000f220000300800 */
[----:B------:R-:W-:Y:S01]  /*37e40*/  IADD3 R0, P3, PT, R0, R70, RZ ;  /* 0x0000004600007210 */ /* 0x000fe20007f7e0ff */
[----:B0-----:R-:W-:Y:S02]  /*37e50*/  @!P1 IMAD.MOV.U32 R8, RZ, RZ, R2 ;  /* 0x000000ffff089224 */ /* 0x001fe400078e0002 */
[----:B------:R-:W4:Y:S02]  /*37e60*/  LDL.LU R2, [R1+0x984] ;  /* 0x0009840001027983 */ /* 0x000f240000300800 */
[----:B------:R-:W-:Y:S02]  /*37e70*/  IMAD.X R14, R14, 0x1, R69, P3 ;  /* 0x000000010e0e7824 */ /* 0x000fe400018e0645 */
[----:B------:R0:W4:Y:S04]  /*37e80*/  @!P1 LDG.E.U16 R6, desc[UR20][R8.64] ;  /* 0x0000001408069981 */ /* 0x000128000c1e1500 */
[----:B------:R-:W-:Y:S04]  /*37e90*/  STL [R1+0x48c], R0 ;  /* 0x00048c0001007387 */ /* 0x000fe80000100800 */
[----:B------:R1:W-:Y:S01]  /*37ea0*/  STL [R1+0x488], R14 ;  /* 0x0004880e01007387 */ /* 0x0003e20000100800 */
[----:B0-----:R-:W-:-:S02]  /*37eb0*/  @!P1 IMAD.MOV.U32 R9, RZ, RZ, R14 ;  /* 0x000000ffff099224 */ /* 0x001fc400078e000e */
[----:B------:R-:W-:Y:S01]  /*37ec0*/  @!P1 IMAD.MOV.U32 R8, RZ, RZ, R0 ;  /* 0x000000ffff089224 */ /* 0x000fe200078e0000 */
[----:B-1----:R-:W4:Y:S04]  /*37ed0*/  LDL.LU R14, [R1+0x988] ;  /* 0x00098800010e7983 */ /* 0x002f280000300800 */
[----:B------:R-:W4:Y:S01]  /*37ee0*/  LDL.LU R0, [R1+0x98c] ;  /* 0x00098c0001007983 */ /* 0x000f220000300800 */
[----:B---3--:R-:W-:Y:S02]  /*37ef0*/  IADD3 R10, P3, PT, R10, R70, RZ ;  /* 0x000000460a0a7210 */ /* 0x008fe40007f7e0ff */
[----:B------:R-:W-:-:S03]  /*37f00*/  PRMT R7, RZ, 0x7610, R7 ;  /* 0x00007610ff077816 */ /* 0x000fc60000000007 */
[----:B------:R-:W-:Y:S01]  /*37f10*/  IMAD.X R11, R11, 0x1, R69, P3 ;  /* 0x000000010b0b7824 */ /* 0x000fe200018e0645 */
[----:B------:R0:W-:Y:S04]  /*37f20*/  STL [R1+0x96c], R10 ;  /* 0x00096c0a01007387 */ /* 0x0001e80000100800 */
[----:B------:R1:W3:Y:S04]  /*37f30*/  @!P1 LDG.E.U16 R7, desc[UR20][R8.64] ;  /* 0x0000001408079981 */ /* 0x0002e8000c1e1500 */
[----:B------:R0:W-:Y:S04]  /*37f40*/  STL [R1+0x968], R11 ;  /* 0x0009680b01007387 */ /* 0x0001e80000100800 */
[----:B------:R-:W3:Y:S01]  /*37f50*/  LDL.LU R20, [R1+0x990] ;  /* 0x0009900001147983 */ /* 0x000ee20000300800 */
[----:B-1----:R-:W-:-:S03]  /*37f60*/  PRMT R8, RZ, 0x7610, R8 ;  /* 0x00007610ff087816 */ /* 0x002fc60000000008 */
[----:B------:R-:W3:Y:S01]  /*37f70*/  LDL.LU R17, [R1+0x994] ;  /* 0x0009940001117983 */ /* 0x000ee20000300800 */
[----:B------:R-:W-:-:S03]  /*37f80*/  IADD3 R3, P3, PT, R3, R70, RZ ;  /* 0x0000004603037210 */ /* 0x000fc60007f7e0ff */
[----:B------:R0:W3:Y:S02]  /*37f90*/  @!P1 LDG.E.U16 R8, desc[UR20][R10.64] ;  /* 0x000000140a089981 */ /* 0x0000e4000c1e1500 */
[----:B------:R-:W-:Y:S01]  /*37fa0*/  IMAD.X R16, R16, 0x1, R69, P3 ;  /* 0x0000000110107824 */ /* 0x000fe200018e0645 */
[----:B------:R-:W-:Y:S01]  /*37fb0*/  PRMT R9, RZ, 0x7610, R9 ;  /* 0x00007610ff097816 */ /* 0x000fe20000000009 */
[----:B------:R-:W-:Y:S04]  /*37fc0*/  STL [R1+0x974], R3 ;  /* 0x0009740301007387 */ /* 0x000fe80000100800 */
[----:B------:R1:W-:Y:S01]  /*37fd0*/  STL [R1+0x970], R16 ;  /* 0x0009701001007387 */ /* 0x0003e20000100800 */
[----:B0-----:R-:W-:Y:S02]  /*37fe0*/  @!P1 IMAD.MOV.U32 R10, RZ, RZ, R3 ;  /* 0x000000ffff0a9224 */ /* 0x001fe400078e0003 */
[----:B------:R-:W-:-:S05]  /*37ff0*/  @!P1 IMAD.MOV.U32 R11, RZ, RZ, R16 ;  /* 0x000000ffff0b9224 */ /* 0x000fca00078e0010 */
[----:B------:R0:W3:Y:S04]  /*38000*/  @!P1 LDG.E.U16 R9, desc[UR20][R10.64] ;  /* 0x000000140a099981 */ /* 0x0000e8000c1e1500 */
[----:B-1----:R-:W3:Y:S04]  /*38010*/  LDL.LU R16, [R1+0x490] ;  /* 0x0004900001107983 */ /* 0x002ee80000300800 */
[----:B------:R-:W3:Y:S01]  /*38020*/  LDL.LU R3, [R1+0x494] ;  /* 0x0004940001037983 */ /* 0x000ee20000300800 */
[----:B0-----:R-:W-:Y:S02]  /*38030*/  PRMT R10, RZ, 0x7610, R10 ;  /* 0x00007610ff0a7816 */ /* 0x001fe4000000000a */
[----:B--2---:R-:W-:-:S05]  /*38040*/  IADD3 R12, P3, PT, R12, R70, RZ ;  /* 0x000000460c0c7210 */ /* 0x004fca0007f7e0ff */
[----:B------:R-:W-:Y:S01]  /*38050*/  IMAD.X R13, R13, 0x1, R69, P3 ;  /* 0x000000010d0d7824 */ /* 0x000fe200018e0645 */
[----:B------:R0:W-:Y:S04]  /*38060*/  STL [R1+0x97c], R12 ;  /* 0x00097c0c01007387 */ /* 0x0001e80000100800 */
[----:B------:R-:W-:Y:S04]  /*38070*/  STL [R1+0x978], R13 ;  /* 0x0009780d01007387 */ /* 0x000fe80000100800 */
[----:B------:R-:W2:Y:S04]  /*38080*/  LDL.LU R22, [R1+0x498] ;  /* 0x0004980001167983 */ /* 0x000ea80000300800 */
[----:B------:R-:W2:Y:S01]  /*38090*/  LDL.LU R19, [R1+0x49c] ;  /* 0x00049c0001137983 */ /* 0x000ea20000300800 */
[----:B----4-:R-:W-:-:S03]  /*380a0*/  IADD3 R2, P3, PT, R2, R70, RZ ;  /* 0x0000004602027210 */ /* 0x010fc60007f7e0ff */
[----:B------:R0:W4:Y:S02]  /*380b0*/  @!P1 LDG.E.U16 R10, desc[UR20][R12.64] ;  /* 0x000000140c0a9981 */ /* 0x000124000c1e1500 */
[----:B------:R-:W-:Y:S02]  /*380c0*/  IMAD.X R15, R15, 0x1, R69, P3 ;  /* 0x000000010f0f7824 */ /* 0x000fe400018e0645 */
[----:B------:R1:W-:Y:S04]  /*380d0*/  STL [R1+0x984], R2 ;  /* 0x0009840201007387 */ /* 0x0003e80000100800 */
[----:B------:R1:W-:Y:S01]  /*380e0*/  STL [R1+0x980], R15 ;  /* 0x0009800f01007387 */ /* 0x0003e20000100800 */
[----:B0-----:R-:W-:-:S03]  /*380f0*/  @!P1 IMAD.MOV.U32 R12, RZ, RZ, R2 ;  /* 0x000000ffff0c9224 */ /* 0x001fc600078e0002 */
[----:B------:R-:W4:Y:S04]  /*38100*/  LDL.LU R18, [R1+0x998] ;  /* 0x0009980001127983 */ /* 0x000f280000300800 */
[----:B-1----:R-:W4:Y:S01]  /*38110*/  LDL.LU R2, [R1+0x99c] ;  /* 0x00099c0001027983 */ /* 0x002f220000300800 */
[----:B------:R-:W-:Y:S01]  /*38120*/  IADD3 R0, P3, PT, R0, R70, RZ ;  /* 0x0000004600007210 */ /* 0x000fe20007f7e0ff */
[----:B------:R-:W-:-:S04]  /*38130*/  @!P1 IMAD.MOV.U32 R13, RZ, RZ, R15 ;  /* 0x000000ffff0d9224 */ /* 0x000fc800078e000f */
[----:B------:R-:W-:Y:S01]  /*38140*/  IMAD.X R14, R14, 0x1, R69, P3 ;  /* 0x000000010e0e7824 */ /* 0x000fe200018e0645 */
[----:B------:R-:W-:Y:S03]  /*38150*/  STL [R1+0x98c], R0 ;  /* 0x00098c0001007387 */ /* 0x000fe60000100800 */
[----:B------:R-:W-:Y:S01]  /*38160*/  @!P1 IMAD.MOV.U32 R15, RZ, RZ, R14 ;  /* 0x000000ffff0f9224 */ /* 0x000fe200078e000e */
[----:B------:R0:W-:Y:S04]  /*38170*/  STL [R1+0x988], R14 ;  /* 0x0009880e01007387 */ /* 0x0001e80000100800 */
[----:B------:R-:W4:Y:S01]  /*38180*/  LDL.LU R24, [R1+0x9a0] ;  /* 0x0009a00001187983 */ /* 0x000f220000300800 */
[----:B0-----:R-:W-:-:S03]  /*38190*/  @!P1 IMAD.MOV.U32 R14, RZ, RZ, R0 ;  /* 0x000000ffff0e9224 */ /* 0x001fc600078e0000 */
[----:B------:R-:W4:Y:S01]  /*381a0*/  LDL.LU R0, [R1+0x9a4] ;  /* 0x0009a40001007983 */ /* 0x000f220000300800 */
[----:B------:R-:W-:Y:S02]  /*381b0*/  PRMT R11, RZ, 0x7610, R11 ;  /* 0x00007610ff0b7816 */ /* 0x000fe4000000000b */
[----:B---3--:R-:W-:-:S04]  /*381c0*/  IADD3 R17, P3, PT, R17, R70, RZ ;  /* 0x0000004611117210 */ /* 0x008fc80007f7e0ff */
[----:B------:R0:W3:Y:S01]  /*381d0*/  @!P1 LDG.E.U16 R11, desc[UR20][R12.64] ;  /* 0x000000140c0b9981 */ /* 0x0000e2000c1e1500 */
[----:B------:R-:W-:-:S03]  /*381e0*/  IMAD.X R20, R20, 0x1, R69, P3 ;  /* 0x0000000114147824 */ /* 0x000fc600018e0645 */
[----:B------:R-:W-:Y:S01]  /*381f0*/  STL [R1+0x994], R17 ;  /* 0x0009941101007387 */ /* 0x000fe20000100800 */
[----:B0-----:R-:W-:-:S03]  /*38200*/  PRMT R12, RZ, 0x7610, R12 ;  /* 0x00007610ff0c7816 */ /* 0x001fc6000000000c */
[----:B------:R0:W-:Y:S01]  /*38210*/  STL [R1+0x990], R20 ;  /* 0x0009901401007387 */ /* 0x0001e20000100800 */
[----:B------:R-:W-:-:S03]  /*38220*/  PRMT R13, RZ, 0x7610, R13 ;  /* 0x00007610ff0d7816 */ /* 0x000fc6000000000d */
[----:B------:R-:W3:Y:S04]  /*38230*/  LDL.LU R21, [R1+0x9a8] ;  /* 0x0009a80001157983 */ /* 0x000ee80000300800 */
[----:B------:R1:W3:Y:S01]  /*38240*/  @!P1 LDG.E.U16 R12, desc[UR20][R14.64] ;  /* 0x000000140e0c9981 */ /* 0x0002e2000c1e1500 */
[----:B------:R-:W-:Y:S01]  /*38250*/  IADD3 R3, P3, PT, R3, R70, RZ ;  /* 0x0000004603037210 */ /* 0x000fe20007f7e0ff */
[----:B-1----:R-:W-:Y:S02]  /*38260*/  @!P1 IMAD.MOV.U32 R14, RZ, RZ, R17 ;  /* 0x000000ffff0e9224 */ /* 0x002fe400078e0011 */
[----:B------:R-:W-:Y:S02]  /*38270*/  @!P1 IMAD.MOV.U32 R15, RZ, RZ, R20 ;  /* 0x000000ffff0f9224 */ /* 0x000fe400078e0014 */
[----:B------:R-:W-:Y:S01]  /*38280*/  IMAD.X R16, R16, 0x1, R69, P3 ;  /* 0x0000000110107824 */ /* 0x000fe200018e0645 */
[----:B0-----:R-:W3:Y:S03]  /*38290*/  LDL.LU R20, [R1+0x9ac] ;  /* 0x0009ac0001147983 */ /* 0x001ee60000300800 */
[----:B------:R-:W-:Y:S01]  /*382a0*/  @!P1 IMAD.MOV.U32 R17, RZ, RZ, R16 ;  /* 0x000000ffff119224 */ /* 0x000fe200078e0010 */
[----:B------:R0:W3:Y:S04]  /*382b0*/  @!P1 LDG.E.U16 R13, desc[UR20][R14.64] ;  /* 0x000000140e0d9981 */ /* 0x0000e8000c1e1500 */
[----:B------:R-:W-:Y:S04]  /*382c0*/  STL [R1+0x494], R3 ;  /* 0x0004940301007387 */ /* 0x000fe80000100800 */
[----:B------:R1:W-:Y:S01]  /*382d0*/  STL [R1+0x490], R16 ;  /* 0x0004901001007387 */ /* 0x0003e20000100800 */
[----:B0-----:R-:W-:-:S03]  /*382e0*/  PRMT R14, RZ, 0x7610, R14 ;  /* 0x00007610ff0e7816 */ /* 0x001fc6000000000e */
[----:B------:R-:W3:Y:S01]  /*382f0*/  LDL.LU R26, [R1+0x9b0] ;  /* 0x0009b000011a7983 */ /* 0x000ee20000300800 */
[----:B-1----:R-:W-:-:S03]  /*38300*/  @!P1 IMAD.MOV.U32 R16, RZ, RZ, R3 ;  /* 0x000000ffff109224 */ /* 0x002fc600078e0003 */
[----:B------:R-:W3:Y:S01]  /*38310*/  LDL.LU R3, [R1+0x9b4] ;  /* 0x0009b40001037983 */ /* 0x000ee20000300800 */
[----:B------:R-:W-:-:S03]  /*38320*/  PRMT R15, RZ, 0x7610, R15 ;  /* 0x00007610ff0f7816 */ /* 0x000fc6000000000f */
[----:B------:R0:W3:Y:S01]  /*38330*/  @!P1 LDG.E.U16 R14, desc[UR20][R16.64] ;  /* 0x00000014100e9981 */ /* 0x0000e2000c1e1500 */
[----:B--2---:R-:W-:-:S05]  /*38340*/  IADD3 R19, P3, PT, R19, R70, RZ ;  /* 0x0000004613137210 */ /* 0x004fca0007f7e0ff */
[----:B------:R-:W-:Y:S01]  /*38350*/  IMAD.X R22, R22, 0x1, R69, P3 ;  /* 0x0000000116167824 */ /* 0x000fe200018e0645 */
[----:B------:R-:W-:Y:S03]  /*38360*/  STL [R1+0x49c], R19 ;  /* 0x00049c1301007387 */ /* 0x000fe60000100800 */
[----:B0-----:R-:W-:Y:S01]  /*38370*/  @!P1 IMAD.MOV.U32 R17, RZ, RZ, R22 ;  /* 0x000000ffff119224 */ /* 0x001fe200078e0016 */
[----:B------:R0:W-:Y:S01]  /*38380*/  STL [R1+0x498], R22 ;  /* 0x0004981601007387 */ /* 0x0001e20000100800 */
[----:B------:R-:W-:-:S03]  /*38390*/  @!P1 IMAD.MOV.U32 R16, RZ, RZ, R19 ;  /* 0x000000ffff109224 */ /* 0x000fc600078e0013 */
[----:B------:R-:W2:Y:S04]  /*383a0*/  LDL.LU R23, [R1+0x9b8] ;  /* 0x0009b80001177983 */ /* 0x000ea80000300800 */
[----:B------:R1:W2:Y:S01]  /*383b0*/  @!P1 LDG.E.U16 R15, desc[UR20][R16.64] ;  /* 0x00000014100f9981 */ /* 0x0002a2000c1e1500 */
[----:B----4-:R-:W-:-:S03]  /*383c0*/  IADD3 R2, P3, PT, R2, R70, RZ ;  /* 0x0000004602027210 */ /* 0x010fc60007f7e0ff */
[----:B0-----:R-:W4:Y:S02]  /*383d0*/  LDL.LU R22, [R1+0x9bc] ;  /* 0x0009bc0001167983 */ /* 0x001f240000300800 */
[----:B------:R-:W-:Y:S02]  /*383e0*/  IMAD.X R18, R18, 0x1, R69, P3 ;  /* 0x0000000112127824 */ /* 0x000fe400018e0645 */
[----:B------:R-:W-:Y:S02]  /*383f0*/  STL [R1+0x99c], R2 ;  /* 0x00099c0201007387 */ /* 0x000fe40000100800 */
[----:B------:R-:W-:Y:S02]  /*38400*/  @!P1 IMAD.MOV.U32 R19, RZ, RZ, R18 ;  /* 0x000000ffff139224 */ /* 0x000fe400078e0012 */
[----:B------:R0:W-:Y:S01]  /*38410*/  STL [R1+0x998], R18 ;  /* 0x0009981201007387 */ /* 0x0001e20000100800 */
[----:B-1----:R-:W-:-:S03]  /*38420*/  PRMT R16, RZ, 0x7610, R16 ;  /* 0x00007610ff107816 */ /* 0x002fc60000000010 */
[----:B------:R-:W2:Y:S01]  /*38430*/  LDL.LU R25, [R1+0x9c0] ;  /* 0x0009c00001197983 */ /* 0x000ea20000300800 */
[----:B0-----:R-:W-:-:S03]  /*38440*/  @!P1 IMAD.MOV.U32 R18, RZ, RZ, R2 ;  /* 0x000000ffff129224 */ /* 0x001fc600078e0002 */
[----:B------:R-:W2:Y:S04]  /*38450*/  LDL.LU R2, [R1+0x9c4] ;  /* 0x0009c40001027983 */ /* 0x000ea80000300800 */
[----:B------:R0:W2:Y:S01]  /*38460*/  @!P1 LDG.E.U16 R16, desc[UR20][R18.64] ;  /* 0x0000001412109981 */ /* 0x0000a2000c1e1500 */
[----:B------:R-:W-:-:S05]  /*38470*/  IADD3 R0, P3, PT, R0, R70, RZ ;  /* 0x0000004600007210 */ /* 0x000fca0007f7e0ff */
[----:B------:R-:W-:Y:S01]  /*38480*/  IMAD.X R24, R24, 0x1, R69, P3 ;  /* 0x0000000118187824 */ /* 0x000fe200018e0645 */
[----:B------:R-:W-:Y:S01]  /*38490*/  STL [R1+0x9a4], R0 ;  /* 0x0009a40001007387 */ /* 0x000fe20000100800 */
[----:B0-----:R-:W-:Y:S02]  /*384a0*/  @!P1 IMAD.MOV.U32 R18, RZ, RZ, R0 ;  /* 0x000000ffff129224 */ /* 0x001fe400078e0000 */
[----:B------:R-:W-:Y:S01]  /*384b0*/  @!P1 IMAD.MOV.U32 R19, RZ, RZ, R24 ;  /* 0x000000ffff139224 */ /* 0x000fe200078e0018 */
[----:B------:R0:W-:Y:S04]  /*384c0*/  STL [R1+0x9a0], R24 ;  /* 0x0009a01801007387 */ /* 0x0001e80000100800 */
[----:B0-----:R-:W2:Y:S04]  /*384d0*/  LDL.LU R24, [R1+0x4a0] ;  /* 0x0004a00001187983 */ /* 0x001ea80000300800 */
[----:B------:R-:W2:Y:S01]  /*384e0*/  LDL.LU R0, [R1+0x4a4] ;  /* 0x0004a40001007983 */ /* 0x000ea20000300800 */
[----:B------:R-:W-:-:S06]  /*384f0*/  PRMT R17, RZ, 0x7610, R17 ;  /* 0x00007610ff117816 */ /* 0x000fcc0000000011 */
[----:B------:R0:W2:Y:S01]  /*38500*/  @!P1 LDG.E.U16 R17, desc[UR20][R18.64] ;  /* 0x0000001412119981 */ /* 0x0000a2000c1e1500 */
[----:B---3--:R-:W-:-:S05]  /*38510*/  IADD3 R20, P3, PT, R20, R70, RZ ;  /* 0x0000004614147210 */ /* 0x008fca0007f7e0ff */
[----:B------:R-:W-:Y:S01]  /*38520*/  IMAD.X R21, R21, 0x1, R69, P3 ;  /* 0x0000000115157824 */ /* 0x000fe200018e0645 */
[----:B0-----:R-:W-:Y:S01]  /*38530*/  PRMT R18, RZ, 0x7610, R18 ;  /* 0x00007610ff127816 */ /* 0x001fe20000000012 */
[----:B------:R0:W-:Y:S04]  /*38540*/  STL [R1+0x9ac], R20 ;  /* 0x0009ac1401007387 */ /* 0x0001e80000100800 */
[----:B------:R1:W-:Y:S04]  /*38550*/  STL [R1+0x9a8], R21 ;  /* 0x0009a81501007387 */ /* 0x0003e80000100800 */
[----:B------:R-:W3:Y:S01]  /*38560*/  LDL.LU R30, [R1+0x4a8] ;  /* 0x0004a800011e7983 */ /* 0x000ee20000300800 */
[----:B------:R-:W-:-:S03]  /*38570*/  PRMT R19, RZ, 0x7610, R19 ;  /* 0x00007610ff137816 */ /* 0x000fc60000000013 */
[----:B------:R-:W3:Y:S04]  /*38580*/  LDL.LU R27, [R1+0x4ac] ;  /* 0x0004ac00011b7983 */ /* 0x000ee80000300800 */
[----:B------:R0:W3:Y:S01]  /*38590*/  @!P1 LDG.E.U16 R18, desc[UR20][R20.64] ;  /* 0x0000001414129981 */ /* 0x0000e2000c1e1500 */
[----:B------:R-:W-:-:S05]  /*385a0*/  IADD3 R3, P3, PT, R3, R70, RZ ;  /* 0x0000004603037210 */ /* 0x000fca0007f7e0ff */
[----:B------:R-:W-:Y:S01]  /*385b0*/  IMAD.X R26, R26, 0x1, R69, P3 ;  /* 0x000000011a1a7824 */ /* 0x000fe200018e0645 */
[----:B------:R-:W-:Y:S01]  /*385c0*/  STL [R1+0x9b4], R3 ;  /* 0x0009b40301007387 */ /* 0x000fe20000100800 */
[----:B0-----:R-:W-:-:S03]  /*385d0*/  @!P1 IMAD.MOV.U32 R20, RZ, RZ, R3 ;  /* 0x000000ffff149224 */ /* 0x001fc600078e0003 */
[----:B------:R0:W-:Y:S01]  /*385e0*/  STL [R1+0x9b0], R26 ;  /* 0x0009b01a01007387 */ /* 0x0001e20000100800 */
[----:B-1----:R-:W-:-:S05]  /*385f0*/  @!P1 IMAD.MOV.U32 R21, RZ, RZ, R26 ;  /* 0x000000ffff159224 */ /* 0x002fca00078e001a */
[----:B------:R1:W3:Y:S04]  /*38600*/  @!P1 LDG.E.U16 R19, desc[UR20][R20.64] ;  /* 0x0000001414139981 */ /* 0x0002e8000c1e1500 */
[----:B0-----:R-:W3:Y:S04]  /*38610*/  LDL.LU R26, [R1+0x9c8] ;  /* 0x0009c800011a7983 */ /* 0x001ee80000300800 */
[----:B------:R-:W3:Y:S01]  /*38620*/  LDL.LU R3, [R1+0x9cc] ;  /* 0x0009cc0001037983 */ /* 0x000ee20000300800 */
[----:B-1----:R-:W-:Y:S02]  /*38630*/  PRMT R20, RZ, 0x7610, R20 ;  /* 0x00007610ff147816 */ /* 0x002fe40000000014 */
[----:B----4-:R-:W-:-:S05]  /*38640*/  IADD3 R22, P3, PT, R22, R70, RZ ;  /* 0x0000004616167210 */ /* 0x010fca0007f7e0ff */
[----:B--2---:R-:W-:Y:S01]  /*38650*/  IMAD.X R23, R23, 0x1, R69, P3 ;  /* 0x0000000117177824 */ /* 0x004fe200018e0645 */
[----:B------:R0:W-:Y:S04]  /*38660*/  STL [R1+0x9bc], R22 ;  /* 0x0009bc1601007387 */ /* 0x0001e80000100800 */
[----:B------:R-:W-:Y:S04]  /*38670*/  STL [R1+0x9b8], R23 ;  /* 0x0009b81701007387 */ /* 0x000fe80000100800 */
[----:B------:R-:W2:Y:S04]  /*38680*/  LDL.LU R32, [R1+0x9d0] ;  /* 0x0009d00001207983 */ /* 0x000ea80000300800 */
[----:B------:R-:W4:Y:S01]  /*38690*/  LDL.LU R29, [R1+0x9d4] ;  /* 0x0009d400011d7983 */ /* 0x000f220000300800 */
[----:B------:R-:W-:-:S03]  /*386a0*/  IADD3 R2, P3, PT, R2, R70, RZ ;  /* 0x0000004602027210 */ /* 0x000fc60007f7e0ff */
[----:B------:R0:W2:Y:S02]  /*386b0*/  @!P1 LDG.E.U16 R20, desc[UR20][R22.64] ;  /* 0x0000001416149981 */ /* 0x0000a4000c1e1500 */
[----:B------:R-:W-:Y:S02]  /*386c0*/  IMAD.X R25, R25, 0x1, R69, P3 ;  /* 0x0000000119197824 */ /* 0x000fe400018e0645 */
[----:B------:R1:W-:Y:S04]  /*386d0*/  STL [R1+0x9c4], R2 ;  /* 0x0009c40201007387 */ /* 0x0003e80000100800 */
[----:B------:R1:W-:Y:S01]  /*386e0*/  STL [R1+0x9c0], R25 ;  /* 0x0009c01901007387 */ /* 0x0003e20000100800 */
[----:B0-----:R-:W-:-:S03]  /*386f0*/  @!P1 IMAD.MOV.U32 R22, RZ, RZ, R2 ;  /* 0x000000ffff169224 */ /* 0x001fc600078e0002 */
[----:B------:R-:W2:Y:S04]  /*38700*/  LDL.LU R28, [R1+0x9d8] ;  /* 0x0009d800011c7983 */ /* 0x000ea80000300800 */
[----:B-1----:R-:W2:Y:S01]  /*38710*/  LDL.LU R2, [R1+0x9dc] ;  /* 0x0009dc0001027983 */ /* 0x002ea20000300800 */
[----:B------:R-:W-:Y:S01]  /*38720*/  @!P1 IMAD.MOV.U32 R23, RZ, RZ, R25 ;  /* 0x000000ffff179224 */ /* 0x000fe200078e0019 */
[----:B------:R-:W-:-:S05]  /*38730*/  IADD3 R0, P3, PT, R0, R70, RZ ;  /* 0x0000004600007210 */ /* 0x000fca0007f7e0ff */
[----:B------:R-:W-:Y:S01]  /*38740*/  IMAD.X R24, R24, 0x1, R69, P3 ;  /* 0x0000000118187824 */ /* 0x000fe200018e0645 */
[----:B------:R-:W-:Y:S03]  /*38750*/  STL [R1+0x4a4], R0 ;  /* 0x0004a40001007387 */ /* 0x000fe60000100800 */
[----:B------:R-:W-:Y:S01]  /*38760*/  @!P1 IMAD.MOV.U32 R25, RZ, RZ, R24 ;  /* 0x000000ffff199224 */ /* 0x000fe200078e0018 */
[----:B------:R0:W-:Y:S04]  /*38770*/  STL [R1+0x4a0], R24 ;  /* 0x0004a01801007387 */ /* 0x0001e80000100800 */
[----:B------:R-:W2:Y:S01]  /*38780*/  LDL.LU R34, [R1+0x9e0] ;  /* 0x0009e00001227983 */ /* 0x000ea20000300800 */
[----:B0-----:R-:W-:-:S03]  /*38790*/  @!P1 IMAD.MOV.U32 R24, RZ, RZ, R0 ;  /* 0x000000ffff189224 */ /* 0x001fc600078e0000 */
[----:B------:R-:W2:Y:S01]  /*387a0*/  LDL.LU R0, [R1+0x9e4] ;  /* 0x0009e40001007983 */ /* 0x000ea20000300800 */
[----:B------:R-:W-:-:S06]  /*387b0*/  PRMT R21, RZ, 0x7610, R21 ;  /* 0x00007610ff157816 */ /* 0x000fcc0000000015 */
[----:B------:R0:W2:Y:S01]  /*387c0*/  @!P1 LDG.E.U16 R21, desc[UR20][R22.64] ;  /* 0x0000001416159981 */ /* 0x0000a2000c1e1500 */
[----:B---3--:R-:W-:Y:S02]  /*387d0*/  IADD3 R27, P3, PT, R27, R70, RZ ;  /* 0x000000461b1b7210 */ /* 0x008fe40007f7e0ff */
[----:B0-----:R-:W-:-:S03]  /*387e0*/  PRMT R22, RZ, 0x7610, R22 ;  /* 0x00007610ff167816 */ /* 0x001fc60000000016 */
[----:B------:R-:W-:Y:S01]  /*387f0*/  IMAD.X R30, R30, 0x1, R69, P3 ;  /* 0x000000011e1e7824 */ /* 0x000fe200018e0645 */
[----:B------:R-:W-:Y:S01]  /*38800*/  PRMT R23, RZ, 0x7610, R23 ;  /* 0x00007610ff177816 */ /* 0x000fe20000000017 */
[----:B------:R-:W-:Y:S04]  /*38810*/  STL [R1+0x4ac], R27 ;  /* 0x0004ac1b01007387 */ /* 0x000fe80000100800 */
[----:B------:R0:W3:Y:S04]  /*38820*/  @!P1 LDG.E.U16 R22, desc[UR20][R24.64] ;  /* 0x0000001418169981 */ /* 0x0000e8000c1e1500 */
[----:B------:R1:W-:Y:S04]  /*38830*/  STL [R1+0x4a8], R30 ;  /* 0x0004a81e01007387 */ /* 0x0003e80000100800 */
[----:B------:R-:W3:Y:S01]  /*38840*/  LDL.LU R31, [R1+0x9e8] ;  /* 0x0009e800011f7983 */ /* 0x000ee20000300800 */
[----:B0-----:R-:W-:-:S02]  /*38850*/  @!P1 IMAD.MOV.U32 R24, RZ, RZ, R27 ;  /* 0x000000ffff189224 */ /* 0x001fc400078e001b */
[----:B------:R-:W-:Y:S02]  /*38860*/  @!P1 IMAD.MOV.U32 R25, RZ, RZ, R30 ;  /* 0x000000ffff199224 */ /* 0x000fe400078e001e */
[----:B-1----:R-:W3:Y:S01]  /*38870*/  LDL.LU R30, [R1+0x9ec] ;  /* 0x0009ec00011e7983 */ /* 0x002ee20000300800 */
[----:B------:R-:W-:-:S03]  /*38880*/  IADD3 R3, P3, PT, R3, R70, RZ ;  /* 0x0000004603037210 */ /* 0x000fc60007f7e0ff */
[----:B------:R0:W3:Y:S02]  /*38890*/  @!P1 LDG.E.U16 R23, desc[UR20][R24.64] ;  /* 0x0000001418179981 */ /* 0x0000e4000c1e1500 */
[----:B------:R-:W-:Y:S02]  /*388a0*/  IMAD.X R26, R26, 0x1, R69, P3 ;  /* 0x000000011a1a7824 */ /* 0x000fe400018e0645 */
[----:B------:R-:W-:Y:S02]  /*388b0*/  STL [R1+0x9cc], R3 ;  /* 0x0009cc0301007387 */ /* 0x000fe40000100800 */
[----:B------:R-:W-:Y:S02]  /*388c0*/  @!P1 IMAD.MOV.U32 R27, RZ, RZ, R26 ;  /* 0x000000ffff1b9224 */ /* 0x000fe400078e001a */
[----:B------:R1:W-:Y:S01]  /*388d0*/  STL [R1+0x9c8], R26 ;  /* 0x0009c81a01007387 */ /* 0x0003e20000100800 */
[----:B0-----:R-:W-:-:S03]  /*388e0*/  PRMT R24, RZ, 0x7610, R24 ;  /* 0x00007610ff187816 */ /* 0x001fc60000000018 */
[----:B------:R-:W3:Y:S01]  /*388f0*/  LDL.LU R36, [R1+0x9f0] ;  /* 0x0009f00001247983 */ /* 0x000ee20000300800 */
[----:B-1----:R-:W-:-:S03]  /*38900*/  @!P1 IMAD.MOV.U32 R26, RZ, RZ, R3 ;  /* 0x000000ffff1a9224 */ /* 0x002fc600078e0003 */
        /* <DEDUP_REMOVED lines=19> */
[----:B0-----:R-:W-:-:S03]  /*38a40*/  @!P1 IMAD.MOV.U32 R28, RZ, RZ, R2 ;  /* 0x000000ffff1c9224 */ /* 0x001fc600078e0002 */
[----:B------:R-:W4:Y:S04]  /*38a50*/  LDL.LU R2, [R1+0x4bc] ;  /* 0x0004bc0001027983 */ /* 0x000f280000300800 */
[----:B------:R0:W4:Y:S01]  /*38a60*/  @!P1 LDG.E.U16 R26, desc[UR20][R28.64] ;  /* 0x000000141c1a9981 */ /* 0x000122000c1e1500 */
[----:B------:R-:W-:-:S05]  /*38a70*/  IADD3 R0, P3, PT, R0, R70, RZ ;  /* 0x0000004600007210 */ /* 0x000fca0007f7e0ff */
[----:B------:R-:W-:Y:S01]  /*38a80*/  IMAD.X R34, R34, 0x1, R69, P3 ;  /* 0x0000000122227824 */ /* 0x000fe200018e0645 */
[----:B------:R-:W-:Y:S01]  /*38a90*/  STL [R1+0x9e4], R0 ;  /* 0x0009e40001007387 */ /* 0x000fe20000100800 */
[----:B0-----:R-:W-:Y:S02]  /*38aa0*/  @!P1 IMAD.MOV.U32 R28, RZ, RZ, R0 ;  /* 0x000000ffff1c9224 */ /* 0x001fe400078e0000 */
[----:B------:R-:W-:Y:S01]  /*38ab0*/  @!P1 IMAD.MOV.U32 R29, RZ, RZ, R34 ;  /* 0x000000ffff1d9224 */ /* 0x000fe200078e0022 */
[----:B------:R0:W-:Y:S04]  /*38ac0*/  STL [R1+0x9e0], R34 ;  /* 0x0009e02201007387 */ /* 0x0001e80000100800 */
[----:B0-----:R-:W4:Y:S04]  /*38ad0*/  LDL.LU R34, [R1+0x9f8] ;  /* 0x0009f80001227983 */ /* 0x001f280000300800 */
[----:B------:R-:W4:Y:S01]  /*38ae0*/  LDL.LU R0, [R1+0x9fc] ;  /* 0x0009fc0001007983 */ /* 0x000f220000300800 */
[----:B------:R-:W-:-:S06]  /*38af0*/  PRMT R27, RZ, 0x7610, R27 ;  /* 0x00007610ff1b7816 */ /* 0x000fcc000000001b */
[----:B------:R0:W4:Y:S01]  /*38b00*/  @!P1 LDG.E.U16 R27, desc[UR20][R28.64] ;  /* 0x000000141c1b9981 */ /* 0x000122000c1e1500 */
[----:B---3--:R-:W-:-:S05]  /*38b10*/  IADD3 R30, P3, PT, R30, R70, RZ ;  /* 0x000000461e1e7210 */ /* 0x008fca0007f7e0ff */
[----:B------:R-:W-:Y:S01]  /*38b20*/  IMAD.X R31, R31, 0x1, R69, P3 ;  /* 0x000000011f1f7824 */ /* 0x000fe200018e0645 */
[----:B0-----:R-:W-:Y:S01]  /*38b30*/  PRMT R28, RZ, 0x7610, R28 ;  /* 0x00007610ff1c7816 */ /* 0x001fe2000000001c */
[----:B------:R0:W-:Y:S01]  /*38b40*/  STL [R1+0x9ec], R30 ;  /* 0x0009ec1e01007387 */ /* 0x0001e20000100800 */
[----:B------:R-:W-:-:S03]  /*38b50*/  PRMT R29, RZ, 0x7610, R29 ;  /* 0x00007610ff1d7816 */ /* 0x000fc6000000001d */
[----:B------:R1:W-:Y:S04]  /*38b60*/  STL [R1+0x9e8], R31 ;  /* 0x0009e81f01007387 */ /* 0x0003e80000100800 */
[----:B------:R-:W3:Y:S04]  /*38b70*/  LDL.LU R42, [R1+0xa00] ;  /* 0x000a0000012a7983 */ /* 0x000ee80000300800 */
[----:B------:R0:W3:Y:S01]  /*38b80*/  @!P1 LDG.E.U16 R28, desc[UR20][R30.64] ;  /* 0x000000141e1c9981 */ /* 0x0000e2000c1e1500 */
[----:B------:R-:W-:-:S05]  /*38b90*/  IADD3 R3, P3, PT, R3, R70, RZ ;  /* 0x0000004603037210 */ /* 0x000fca0007f7e0ff */
[----:B------:R-:W-:Y:S01]  /*38ba0*/  IMAD.X R36, R36, 0x1, R69, P3 ;  /* 0x0000000124247824 */ /* 0x000fe200018e0645 */
[----:B------:R-:W-:Y:S01]  /*38bb0*/  STL [R1+0x9f4], R3 ;  /* 0x0009f40301007387 */ /* 0x000fe20000100800 */
[----:B0-----:R-:W-:Y:S02]  /*38bc0*/  @!P1 IMAD.MOV.U32 R30, RZ, RZ, R3 ;  /* 0x000000ffff1e9224 */ /* 0x001fe400078e0003 */
[----:B-1----:R-:W-:Y:S01]  /*38bd0*/  @!P1 IMAD.MOV.U32 R31, RZ, RZ, R36 ;  /* 0x000000ffff1f9224 */ /* 0x002fe200078e0024 */
[----:B------:R0:W-:Y:S04]  /*38be0*/  STL [R1+0x9f0], R36 ;  /* 0x0009f02401007387 */ /* 0x0001e80000100800 */
[----:B------:R-:W3:Y:S04]  /*38bf0*/  LDL.LU R37, [R1+0xa04] ;  /* 0x000a040001257983 */ /* 0x000ee80000300800 */
[----:B------:R1:W3:Y:S04]  /*38c00*/  @!P1 LDG.E.U16 R29, desc[UR20][R30.64] ;  /* 0x000000141e1d9981 */ /* 0x0002e8000c1e1500 */
[----:B0-----:R-:W3:Y:S04]  /*38c10*/  LDL.LU R36, [R1+0xa08] ;  /* 0x000a080001247983 */ /* 0x001ee80000300800 */
[----:B------:R-:W3:Y:S01]  /*38c20*/  LDL.LU R3, [R1+0xa0c] ;  /* 0x000a0c0001037983 */ /* 0x000ee20000300800 */
[----:B-1----:R-:W-:-:S02]  /*38c30*/  PRMT R30, RZ, 0x7610, R30 ;  /* 0x00007610ff1e7816 */ /* 0x002fc4000000001e */
[----:B--2---:R-:W-:-:S05]  /*38c40*/  IADD3 R32, P3, PT, R32, R70, RZ ;  /* 0x0000004620207210 */ /* 0x004fca0007f7e0ff */
[----:B------:R-:W-:Y:S01]  /*38c50*/  IMAD.X R33, R33, 0x1, R69, P3 ;  /* 0x0000000121217824 */ /* 0x000fe200018e0645 */
[----:B------:R0:W-:Y:S04]  /*38c60*/  STL [R1+0x4b4], R32 ;  /* 0x0004b42001007387 */ /* 0x0001e80000100800 */
[----:B------:R-:W-:Y:S04]  /*38c70*/  STL [R1+0x4b0], R33 ;  /* 0x0004b02101007387 */ /* 0x000fe80000100800 */
[----:B------:R0:W2:Y:S01]  /*38c80*/  @!P1 LDG.E.U16 R30, desc[UR20][R32.64] ;  /* 0x00000014201e9981 */ /* 0x0000a2000c1e1500 */
[----:B----4-:R-:W-:-:S05]  /*38c90*/  IADD3 R2, P3, PT, R2, R70, RZ ;  /* 0x0000004602027210 */ /* 0x010fca0007f7e0ff */
[----:B------:R-:W-:Y:S01]  /*38ca0*/  IMAD.X R35, R35, 0x1, R69, P3 ;  /* 0x0000000123237824 */ /* 0x000fe200018e0645 */
[----:B------:R1:W-:Y:S01]  /*38cb0*/  STL [R1+0x4bc], R2 ;  /* 0x0004bc0201007387 */ /* 0x0003e20000100800 */
[----:B0-----:R-:W-:-:S03]  /*38cc0*/  @!P1 IMAD.MOV.U32 R32, RZ, RZ, R2 ;  /* 0x000000ffff209224 */ /* 0x001fc600078e0002 */
[----:B------:R0:W-:Y:S04]  /*38cd0*/  STL [R1+0x4b8], R35 ;  /* 0x0004b82301007387 */ /* 0x0001e80000100800 */
[----:B------:R-:W4:Y:S04]  /*38ce0*/  LDL.LU R61, [R1+0xa10] ;  /* 0x000a1000013d7983 */ /* 0x000f280000300800 */
[----:B-1----:R-:W2:Y:S01]  /*38cf0*/  LDL.LU R2, [R1+0xa14] ;  /* 0x000a140001027983 */ /* 0x002ea20000300800 */
[----:B------:R-:W-:Y:S01]  /*38d00*/  @!P1 IMAD.MOV.U32 R33, RZ, RZ, R35 ;  /* 0x000000ffff219224 */ /* 0x000fe200078e0023 */
[----:B------:R-:W-:-:S05]  /*38d10*/  IADD3 R0, P3, PT, R0, R70, RZ ;  /* 0x0000004600007210 */ /* 0x000fca0007f7e0ff */
[----:B------:R-:W-:Y:S01]  /*38d20*/  IMAD.X R34, R34, 0x1, R69, P3 ;  /* 0x0000000122227824 */ /* 0x000fe200018e0645 */
[----:B------:R-:W-:Y:S03]  /*38d30*/  STL [R1+0x9fc], R0 ;  /* 0x0009fc0001007387 */ /* 0x000fe60000100800 */
[----:B0-----:R-:W-:Y:S01]  /*38d40*/  @!P1 IMAD.MOV.U32 R35, RZ, RZ, R34 ;  /* 0x000000ffff239224 */ /* 0x001fe200078e0022 */
[----:B------:R0:W-:Y:S04]  /*38d50*/  STL [R1+0x9f8], R34 ;  /* 0x0009f82201007387 */ /* 0x0001e80000100800 */
[----:B------:R-:W4:Y:S01]  /*38d60*/  LDL.LU R38, [R1+0xa18] ;  /* 0x000a180001267983 */ /* 0x000f220000300800 */
[----:B0-----:R-:W-:-:S03]  /*38d70*/  @!P1 IMAD.MOV.U32 R34, RZ, RZ, R0 ;  /* 0x000000ffff229224 */ /* 0x001fc600078e0000 */
[----:B------:R-:W4:Y:S01]  /*38d80*/  LDL.LU R0, [R1+0xa1c] ;  /* 0x000a1c0001007983 */ /* 0x000f220000300800 */
[----:B------:R-:W-:-:S06]  /*38d90*/  PRMT R31, RZ, 0x7610, R31 ;  /* 0x00007610ff1f7816 */ /* 0x000fcc000000001f */
[----:B------:R0:W4:Y:S02]  /*38da0*/  @!P1 LDG.E.U16 R31, desc[UR20][R32.64] ;  /* 0x00000014201f9981 */ /* 0x000124000c1e1500 */
[----:B0-----:R-:W-:Y:S02]  /*38db0*/  PRMT R32, RZ, 0x7610, R32 ;  /* 0x00007610ff207816 */ /* 0x001fe40000000020 */
[----:B------:R-:W-:-:S04]  /*38dc0*/  PRMT R33, RZ, 0x7610, R33 ;  /* 0x00007610ff217816 */ /* 0x000fc80000000021 */
[----:B------:R0:W4:Y:S01]  /*38dd0*/  @!P1 LDG.E.U16 R32, desc[UR20][R34.64] ;  /* 0x0000001422209981 */ /* 0x000122000c1e1500 */
[----:B---3--:R-:W-:-:S05]  /*38de0*/  IADD3 R37, P3, PT, R37, R70, RZ ;  /* 0x0000004625257210 */ /* 0x008fca0007f7e0ff */
[----:B------:R-:W-:Y:S02]  /*38df0*/  IMAD.X R42, R42, 0x1, R69, P3 ;  /* 0x000000012a2a7824 */ /* 0x000fe400018e0645 */
[----:B0-----:R-:W-:Y:S01]  /*38e00*/  @!P1 IMAD.MOV.U32 R34, RZ, RZ, R37 ;  /* 0x000000ffff229224 */ /* 0x001fe200078e0025 */
[----:B------:R-:W-:Y:S01]  /*38e10*/  IADD3 R3, P3, PT, R3, R70, RZ ;  /* 0x0000004603037210 */ /* 0x000fe20007f7e0ff */
[----:B------:R-:W-:Y:S01]  /*38e20*/  @!P1 IMAD.MOV.U32 R35, RZ, RZ, R42 ;  /* 0x000000ffff239224 */ /* 0x000fe200078e002a */
[----:B------:R0:W-:Y:S03]  /*38e30*/  STL [R1+0xa04], R37 ;  /* 0x000a042501007387 */ /* 0x0001e60000100800 */
[----:B------:R-:W-:Y:S01]  /*38e40*/  IMAD.X R36, R36, 0x1, R69, P3 ;  /* 0x0000000124247824 */ /* 0x000fe200018e0645 */
[----:B------:R-:W-:Y:S04]  /*38e50*/  STL [R1+0xa00], R42 ;  /* 0x000a002a01007387 */ /* 0x000fe80000100800 */
[----:B------:R1:W3:Y:S01]  /*38e60*/  @!P1 LDG.E.U16 R33, desc[UR20][R34.64] ;  /* 0x0000001422219981 */ /* 0x0002e2000c1e1500 */
[----:B0-----:R-:W-:-:S03]  /*38e70*/  @!P1 IMAD.MOV.U32 R37, RZ, RZ, R36 ;  /* 0x000000ffff259224 */ /* 0x001fc600078e0024 */
[----:B------:R-:W-:Y:S04]  /*38e80*/  STL [R1+0xa0c], R3 ;  /* 0x000a0c0301007387 */ /* 0x000fe80000100800 */
[----:B------:R0:W-:Y:S01]  /*38e90*/  STL [R1+0xa08], R36 ;  /* 0x000a082401007387 */ /* 0x0001e20000100800 */
[----:B-1----:R-:W-:-:S03]  /*38ea0*/  PRMT R34, RZ, 0x7610, R34 ;  /* 0x00007610ff227816 */ /* 0x002fc60000000022 */
[----:B------:R-:W3:Y:S01]  /*38eb0*/  LDL.LU R43, [R1+0xa20] ;  /* 0x000a2000012b7983 */ /* 0x000ee20000300800 */
[----:B0-----:R-:W-:-:S03]  /*38ec0*/  @!P1 IMAD.MOV.U32 R36, RZ, RZ, R3 ;  /* 0x000000ffff249224 */ /* 0x001fc600078e0003 */
[----:B------:R-:W3:Y:S04]  /*38ed0*/  LDL.LU R3, [R1+0xa24] ;  /* 0x000a240001037983 */ /* 0x000ee80000300800 */
[----:B------:R-:W3:Y:S04]  /*38ee0*/  LDL.LU R42, [R1+0x4c0] ;  /* 0x0004c000012a7983 */ /* 0x000ee80000300800 */
[----:B------:R0:W3:Y:S01]  /*38ef0*/  @!P1 LDG.E.U16 R34, desc[UR20][R36.64] ;  /* 0x0000001424229981 */ /* 0x0000e2000c1e1500 */
[----:B------:R-:W-:Y:S01]  /*38f00*/  IMAD.MOV.U32 R72, RZ, RZ, R39 ;  /* 0x000000ffff487224 */ /* 0x000fe200078e0027 */
[----:B--2---:R-:W-:-:S05]  /*38f10*/  IADD3 R2, P3, PT, R2, R70, RZ ;  /* 0x0000004602027210 */ /* 0x004fca0007f7e0ff */
[----:B----4-:R-:W-:Y:S01]  /*38f20*/  IMAD.X R61, R61, 0x1, R69, P3 ;  /* 0x000000013d3d7824 */ /* 0x010fe200018e0645 */
[----:B------:R1:W-:Y:S01]  /*38f30*/  STL [R1+0xa14], R2 ;  /* 0x000a140201007387 */ /* 0x0003e20000100800 */
[----:B0-----:R-:W-:-:S03]  /*38f40*/  @!P1 IMAD.MOV.U32 R36, RZ, RZ, R2 ;  /* 0x000000ffff249224 */ /* 0x001fc600078e0002 */
[----:B------:R-:W-:Y:S04]  /*38f50*/  STL [R1+0xa10], R61 ;  /* 0x000a103d01007387 */ /* 0x000fe80000100800 */
[----:B-1----:R-:W2:Y:S04]  /*38f60*/  LDL.LU R2, [R1+0x4c4] ;  /* 0x0004c40001027983 */ /* 0x002ea80000300800 */
[----:B------:R-:W4:Y:S01]  /*38f70*/  LDL.LU R65, [R1+0x4c8] ;  /* 0x0004c80001417983 */ /* 0x000f220000300800 */
[----:B------:R-:W-:-:S05]  /*38f80*/  IADD3 R0, P3, PT, R0, R70, RZ ;  /* 0x0000004600007210 */ /* 0x000fca0007f7e0ff */
[----:B------:R-:W-:Y:S01]  /*38f90*/  IMAD.X R38, R38, 0x1, R69, P3 ;  /* 0x0000000126267824 */ /* 0x000fe200018e0645 */
[----:B------:R-:W-:Y:S03]  /*38fa0*/  STL [R1+0xa1c], R0 ;  /* 0x000a1c0001007387 */ /* 0x000fe60000100800 */
[----:B------:R-:W-:Y:S01]  /*38fb0*/  @!P1 IMAD.MOV.U32 R39, RZ, RZ, R38 ;  /* 0x000000ffff279224 */ /* 0x000fe200078e0026 */
[----:B------:R0:W-:Y:S02]  /*38fc0*/  STL [R1+0xa18], R38 ;  /* 0x000a182601007387 */ /* 0x0001e40000100800 */
[----:B0-----:R-:W-:Y:S02]  /*38fd0*/  @!P1 IMAD.MOV.U32 R38, RZ, RZ, R0 ;  /* 0x000000ffff269224 */ /* 0x001fe400078e0000 */
[----:B------:R-:W4:Y:S01]  /*38fe0*/  LDL.LU R0, [R1+0x4cc] ;  /* 0x0004cc0001007983 */ /* 0x000f220000300800 */
[----:B------:R-:W-:Y:S01]  /*38ff0*/  PRMT R35, RZ, 0x7610, R35 ;  /* 0x00007610ff237816 */ /* 0x000fe20000000023 */
[----:B------:R-:W-:-:S02]  /*39000*/  @!P1 IMAD.MOV.U32 R37, RZ, RZ, R61 ;  /* 0x000000ffff259224 */ /* 0x000fc400078e003d */
[----:B------:R-:W4:Y:S04]  /*39010*/  LDL.LU R63, [R1+0xa28] ;  /* 0x000a2800013f7983 */ /* 0x000f280000300800 */
[----:B------:R0:W4:Y:S02]  /*39020*/  @!P1 LDG.E.U16 R35, desc[UR20][R36.64] ;  /* 0x0000001424239981 */ /* 0x000124000c1e1500 */
[----:B0-----:R-:W-:-:S06]  /*39030*/  PRMT R36, RZ, 0x7610, R36 ;  /* 0x00007610ff247816 */ /* 0x001fcc0000000024 */
[----:B------:R0:W4:Y:S01]  /*39040*/  @!P1 LDG.E.U16 R36, desc[UR20][R38.64] ;  /* 0x0000001426249981 */ /* 0x000122000c1e1500 */
[----:B------:R-:W-:Y:S02]  /*39050*/  PRMT R37, RZ, 0x7610, R37 ;  /* 0x00007610ff257816 */ /* 0x000fe40000000025 */
[----:B---3--:R-:W-:-:S05]  /*39060*/  IADD3 R3, P3, PT, R3, R70, RZ ;  /* 0x0000004603037210 */ /* 0x008fca0007f7e0ff */
[----:B------:R-:W-:Y:S01]  /*39070*/  IMAD.X R43, R43, 0x1, R69, P3 ;  /* 0x000000012b2b7824 */ /* 0x000fe200018e0645 */
[----:B------:R1:W-:Y:S01]  /*39080*/  STL [R1+0xa24], R3 ;  /* 0x000a240301007387 */ /* 0x0003e20000100800 */
[----:B0-----:R-:W-:-:S03]  /*39090*/  @!P1 IMAD.MOV.U32 R38, RZ, RZ, R3 ;  /* 0x000000ffff269224 */ /* 0x001fc600078e0003 */
[----:B------:R0:W-:Y:S01]  /*390a0*/  STL [R1+0xa20], R43 ;  /* 0x000a202b01007387 */ /* 0x0001e20000100800 */
[----:B------:R-:W-:-:S03]  /*390b0*/  @!P1 IMAD.MOV.U32 R39, RZ, RZ, R43 ;  /* 0x000000ffff279224 */ /* 0x000fc600078e002b */
[----:B-1----:R-:W3:Y:S04]  /*390c0*/  LDL.LU R3, [R1+0xa2c] ;  /* 0x000a2c0001037983 */ /* 0x002ee80000300800 */
[----:B------:R1:W3:Y:S02]  /*390d0*/  @!P1 LDG.E.U16 R37, desc[UR20][R38.64] ;  /* 0x0000001426259981 */ /* 0x0002e4000c1e1500 */
[----:B-1----:R-:W-:Y:S02]  /*390e0*/  PRMT R38, RZ, 0x7610, R38 ;  /* 0x00007610ff267816 */ /* 0x002fe40000000026 */
[----:B--2---:R-:W-:-:S05]  /*390f0*/  IADD3 R2, P3, PT, R2, R70, RZ ;  /* 0x0000004602027210 */ /* 0x004fca0007f7e0ff */
[----:B------:R-:W-:Y:S01]  /*39100*/  IMAD.X R42, R42, 0x1, R69, P3 ;  /* 0x000000012a2a7824 */ /* 0x000fe200018e0645 */
[----:B------:R-:W-:Y:S03]  /*39110*/  STL [R1+0x4c4], R2 ;  /* 0x0004c40201007387 */ /* 0x000fe60000100800 */
[----:B0-----:R-:W-:Y:S01]  /*39120*/  @!P1 IMAD.MOV.U32 R43, RZ, RZ, R42 ;  /* 0x000000ffff2b9224 */ /* 0x001fe200078e002a */
[----:B------:R0:W-:Y:S04]  /*39130*/  STL [R1+0x4c0], R42 ;  /* 0x0004c02a01007387 */ /* 0x0001e80000100800 */
[----:B------:R-:W2:Y:S01]  /*39140*/  LDL.LU R61, [R1+0xa58] ;  /* 0x000a5800013d7983 */ /* 0x000ea20000300800 */
[----:B0-----:R-:W-:-:S03]  /*39150*/  @!P1 IMAD.MOV.U32 R42, RZ, RZ, R2 ;  /* 0x000000ffff2a9224 */ /* 0x001fc600078e0002 */
[----:B------:R-:W2:Y:S04]  /*39160*/  LDL.LU R2, [R1+0xa5c] ;  /* 0x000a5c0001027983 */ /* 0x000ea80000300800 */
[----:B------:R0:W2:Y:S01]  /*39170*/  @!P1 LDG.E.U16 R38, desc[UR20][R42.64] ;  /* 0x000000142a269981 */ /* 0x0000a2000c1e1500 */
[----:B----4-:R-:W-:-:S05]  /*39180*/  IADD3 R0, P3, PT, R0, R70, RZ ;  /* 0x0000004600007210 */ /* 0x010fca0007f7e0ff */
[----:B------:R-:W-:Y:S01]  /*39190*/  IMAD.X R65, R65, 0x1, R69, P3 ;  /* 0x0000000141417824 */ /* 0x000fe200018e0645 */
[----:B------:R1:W-:Y:S01]  /*391a0*/  STL [R1+0x4cc], R0 ;  /* 0x0004cc0001007387 */ /* 0x0003e20000100800 */
[----:B0-----:R-:W-:-:S03]  /*391b0*/  @!P1 IMAD.MOV.U32 R42, RZ, RZ, R0 ;  /* 0x000000ffff2a9224 */ /* 0x001fc600078e0000 */
[----:B------:R-:W-:Y:S04]  /*391c0*/  STL [R1+0x4c8], R65 ;  /* 0x0004c84101007387 */ /* 0x000fe80000100800 */
[----:B------:R-:W4:Y:S04]  /*391d0*/  LDL.LU R67, [R1+0xa88] ;  /* 0x000a880001437983 */ /* 0x000f280000300800 */
[----:B-1----:R-:W4:Y:S01]  /*391e0*/  LDL.LU R0, [R1+0xa8c] ;  /* 0x000a8c0001007983 */ /* 0x002f220000300800 */
[----:B------:R-:W-:Y:S01]  /*391f0*/  PRMT R39, RZ, 0x7610, R39 ;  /* 0x00007610ff277816 */ /* 0x000fe20000000027 */
[----:B------:R-:W-:Y:S01]  /*39200*/  @!P1 IMAD.MOV.U32 R43, RZ, RZ, R65 ;  /* 0x000000ffff2b9224 */ /* 0x000fe200078e0041 */
[----:B------:R-:W-:-:S04]  /*39210*/  PRMT R40, RZ, 0x7610, R40 ;  /* 0x00007610ff287816 */ /* 0x000fc80000000028 */
[----:B------:R0:W4:Y:S01]  /*39220*/  @!P1 LDG.E.U16 R39, desc[UR20][R42.64] ;  /* 0x000000142a279981 */ /* 0x000122000c1e1500 */
[----:B------:R-:W-:Y:S02]  /*39230*/  PRMT R44, RZ, 0x7610, R44 ;  /* 0x00007610ff2c7816 */ /* 0x000fe4000000002c */
[----:B---3--:R-:W-:-:S05]  /*39240*/  IADD3 R3, P3, PT, R3, R70, RZ ;  /* 0x0000004603037210 */ /* 0x008fca0007f7e0ff */
[----:B------:R-:W-:Y:S01]  /*39250*/  IMAD.X R63, R63, 0x1, R69, P3 ;  /* 0x000000013f3f7824 */ /* 0x000fe200018e0645 */
[----:B------:R-:W-:Y:S01]  /*39260*/  STL [R1+0xa2c], R3 ;  /* 0x000a2c0301007387 */ /* 0x000fe20000100800 */
[----:B0-----:R-:W-:Y:S02]  /*39270*/  @!P1 IMAD.MOV.U32 R42, RZ, RZ, R3 ;  /* 0x000000ffff2a9224 */ /* 0x001fe400078e0003 */
[----:B------:R-:W-:Y:S01]  /*39280*/  @!P1 IMAD.MOV.U32 R43, RZ, RZ, R63 ;  /* 0x000000ffff2b9224 */ /* 0x000fe200078e003f */
[----:B------:R0:W-:Y:S04]  /*39290*/  STL [R1+0xa28], R63 ;  /* 0x000a283f01007387 */ /* 0x0001e80000100800 */
[----:B------:R1:W3:Y:S04]  /*392a0*/  @!P1 LDG.E.U16 R40, desc[UR20][R42.64] ;  /* 0x000000142a289981 */ /* 0x0002e8000c1e1500 */
[----:B0-----:R-:W3:Y:S04]  /*392b0*/  LDL.LU R63, [R1+0xa30] ;  /* 0x000a3000013f7983 */ /* 0x001ee80000300800 */
[----:B------:R-:W3:Y:S04]  /*392c0*/  LDL.LU R3, [R1+0xa34] ;  /* 0x000a340001037983 */ /* 0x000ee80000300800 */
[----:B------:R-:W3:Y:S01]  /*392d0*/  LDL.LU R65, [R1+0xa60] ;  /* 0x000a600001417983 */ /* 0x000ee20000300800 */
[----:B--2---:R-:W-:-:S05]  /*392e0*/  IADD3 R2, P3, PT, R2, R70, RZ ;  /* 0x0000004602027210 */ /* 0x004fca0007f7e0ff */
[----:B------:R-:W-:Y:S01]  /*392f0*/  IMAD.X R61, R61, 0x1, R69, P3 ;  /* 0x000000013d3d7824 */ /* 0x000fe200018e0645 */
[----:B------:R0:W-:Y:S01]  /*39300*/  STL [R1+0xa5c], R2 ;  /* 0x000a5c0201007387 */ /* 0x0001e20000100800 */
[----:B-1----:R-:W-:-:S03]  /*39310*/  @!P1 IMAD.MOV.U32 R42, RZ, RZ, R2 ;  /* 0x000000ffff2a9224 */ /* 0x002fc600078e0002 */
[----:B------:R1:W-:Y:S01]  /*39320*/  STL [R1+0xa58], R61 ;  /* 0x000a583d01007387 */ /* 0x0003e20000100800 */
[----:B------:R-:W-:-:S03]  /*39330*/  @!P1 IMAD.MOV.U32 R43, RZ, RZ, R61 ;  /* 0x000000ffff2b9224 */ /* 0x000fc600078e003d */
[----:B0-----:R-:W2:Y:S04]  /*39340*/  LDL.LU R2, [R1+0xa64] ;  /* 0x000a640001027983 */ /* 0x001ea80000300800 */
[----:B-1----:R-:W2:Y:S04]  /*39350*/  LDL.LU R61, [R1+0xa90] ;  /* 0x000a9000013d7983 */ /* 0x002ea80000300800 */
[----:B------:R0:W2:Y:S01]  /*39360*/  @!P1 LDG.E.U16 R44, desc[UR20][R42.64] ;  /* 0x000000142a2c9981 */ /* 0x0000a2000c1e1500 */
[----:B----4-:R-:W-:-:S05]  /*39370*/  IADD3 R0, P3, PT, R0, R70, RZ ;  /* 0x0000004600007210 */ /* 0x010fca0007f7e0ff */
[----:B------:R-:W-:Y:S01]  /*39380*/  IMAD.X R67, R67, 0x1, R69, P3 ;  /* 0x0000000143437824 */ /* 0x000fe200018e0645 */
[----:B------:R1:W-:Y:S01]  /*39390*/  STL [R1+0xa8c], R0 ;  /* 0x000a8c0001007387 */ /* 0x0003e20000100800 */
[----:B0-----:R-:W-:-:S03]  /*393a0*/  @!P1 IMAD.MOV.U32 R42, RZ, RZ, R0 ;  /* 0x000000ffff2a9224 */ /* 0x001fc600078e0000 */
[----:B------:R-:W-:Y:S04]  /*393b0*/  STL [R1+0xa88], R67 ;  /* 0x000a884301007387 */ /* 0x000fe80000100800 */
        /* <DEDUP_REMOVED lines=14> */
[----:B------:R-:W3:Y:S01]  /*394a0*/  LDL.LU R3, [R1+0xa3c] ;  /* 0x000a3c0001037983 */ /* 0x000ee20000300800 */
[----:B--2---:R-:W-:-:S05]  /*394b0*/  IADD3 R2, P3, PT, R2, R70, RZ ;  /* 0x0000004602027210 */ /* 0x004fca0007f7e0ff */
[----:B------:R-:W-:Y:S01]  /*394c0*/  IMAD.X R65, R65, 0x1, R69, P3 ;  /* 0x0000000141417824 */ /* 0x000fe200018e0645 */
[----:B------:R0:W-:Y:S01]  /*394d0*/  STL [R1+0xa64], R2 ;  /* 0x000a640201007387 */ /* 0x0001e20000100800 */
[----:B-1----:R-:W-:-:S03]  /*394e0*/  @!P1 IMAD.MOV.U32 R42, RZ, RZ, R2 ;  /* 0x000000ffff2a9224 */ /* 0x002fc600078e0002 */
[----:B------:R-:W-:Y:S04]  /*394f0*/  STL [R1+0xa60], R65 ;  /* 0x000a604101007387 */ /* 0x000fe80000100800 */
[----:B------:R-:W2:Y:S04]  /*39500*/  LDL.LU R67, [R1+0xa68] ;  /* 0x000a680001437983 */ /* 0x000ea80000300800 */
[----:B0-----:R-:W2:Y:S01]  /*39510*/  LDL.LU R2, [R1+0xa6c] ;  /* 0x000a6c0001027983 */ /* 0x001ea20000300800 */
[----:B------:R-:W-:-:S05]  /*39520*/  @!P1 IMAD.MOV.U32 R43, RZ, RZ, R65 ;  /* 0x000000ffff2b9224 */ /* 0x000fca00078e0041 */
[----:B------:R0:W2:Y:S01]  /*39530*/  @!P1 LDG.E.U16 R50, desc[UR20][R42.64] ;  /* 0x000000142a329981 */ /* 0x0000a2000c1e1500 */
[----:B----4-:R-:W-:-:S05]  /*39540*/  IADD3 R0, P3, PT, R0, R70, RZ ;  /* 0x0000004600007210 */ /* 0x010fca0007f7e0ff */
[----:B------:R-:W-:Y:S01]  /*39550*/  IMAD.X R61, R61, 0x1, R69, P3 ;  /* 0x000000013d3d7824 */ /* 0x000fe200018e0645 */
[----:B------:R-:W-:Y:S01]  /*39560*/  STL [R1+0xa94], R0 ;  /* 0x000a940001007387 */ /* 0x000fe20000100800 */
[----:B0-----:R-:W-:Y:S02]  /*39570*/  @!P1 IMAD.MOV.U32 R42, RZ, RZ, R0 ;  /* 0x000000ffff2a9224 */ /* 0x001fe400078e0000 */
[----:B------:R-:W-:Y:S01]  /*39580*/  @!P1 IMAD.MOV.U32 R43, RZ, RZ, R61 ;  /* 0x000000ffff2b9224 */ /* 0x000fe200078e003d */
[----:B------:R0:W-:Y:S04]  /*39590*/  STL [R1+0xa90], R61 ;  /* 0x000a903d01007387 */ /* 0x0001e80000100800 */
[----:B0-----:R-:W4:Y:S04]  /*395a0*/  LDL.LU R61, [R1+0xa98] ;  /* 0x000a9800013d7983 */ /* 0x001f280000300800 */
[----:B------:R-:W4:Y:S01]  /*395b0*/  LDL.LU R0, [R1+0xa9c] ;  /* 0x000a9c0001007983 */ /* 0x000f220000300800 */
[----:B------:R-:W-:-:S02]  /*395c0*/  PRMT R52, RZ, 0x7610, R52 ;  /* 0x00007610ff347816 */ /* 0x000fc40000000034 */
[----:B------:R-:W-:Y:S01]  /*395d0*/  PRMT R54, RZ, 0x7610, R54 ;  /* 0x00007610ff367816 */ /* 0x000fe20000000036 */
[----:B------:R-:W4:Y:S04]  /*395e0*/  LDL.LU R65, [R1+0xa40] ;  /* 0x000a400001417983 */ /* 0x000f280000300800 */
        /* <DEDUP_REMOVED lines=15> */
[----:B------:R-:W-:Y:S01]  /*396e0*/  STL [R1+0xa68], R67 ;  /* 0x000a684301007387 */ /* 0x000fe20000100800 */
[----:B------:R-:W-:-:S03]  /*396f0*/  @!P1 IMAD.MOV.U32 R43, RZ, RZ, R67 ;  /* 0x000000ffff2b9224 */ /* 0x000fc600078e0043 */
[----:B0-----:R-:W2:Y:S04]  /*39700*/  LDL.LU R2, [R1+0xa74] ;  /* 0x000a740001027983 */ /* 0x001ea80000300800 */
        /* <DEDUP_REMOVED lines=18> */
[----:B------:R-:W-:Y:S04]  /*39830*/  STL [R1+0xa40], R65 ;  /* 0x000a404101007387 */ /* 0x000fe80000100800 */
[----:B------:R-:W3:Y:S04]  /*39840*/  LDL.LU R71, [R1+0xa48] ;  /* 0x000a480001477983 */ /* 0x000ee80000300800 */
[----:B------:R-:W3:Y:S04]  /*39850*/  LDL.LU R67, [R1+0xa4c] ;  /* 0x000a4c0001437983 */ /* 0x000ee80000300800 */
[----:B------:R0:W3:Y:S01]  /*39860*/  @!P1 LDG.E.U16 R60, desc[UR20][R42.64] ;  /* 0x000000142a3c9981 */ /* 0x0000e2000c1e1500 */
[----:B--2---:R-:W-:-:S05]  /*39870*/  IADD3 R2, P3, PT, R2, R70, RZ ;  /* 0x0000004602027210 */ /* 0x004fca0007f7e0ff */
[----:B------:R-:W-:Y:S01]  /*39880*/  IMAD.X R3, R3, 0x1, R69, P3 ;  /* 0x0000000103037824 */ /* 0x000fe200018e0645 */
[----:B------:R-:W-:Y:S01]  /*39890*/  STL [R1+0xa74], R2 ;  /* 0x000a740201007387 */ /* 0x000fe20000100800 */
[----:B0-----:R-:W-:Y:S02]  /*398a0*/  @!P1 IMAD.MOV.U32 R42, RZ, RZ, R2 ;  /* 0x000000ffff2a9224 */ /* 0x001fe400078e0002 */
[----:B------:R-:W-:Y:S01]  /*398b0*/  @!P1 IMAD.MOV.U32 R43, RZ, RZ, R3 ;  /* 0x000000ffff2b9224 */ /* 0x000fe200078e0003 */
[----:B------:R0:W-:Y:S04]  /*398c0*/  STL [R1+0xa70], R3 ;  /* 0x000a700301007387 */ /* 0x0001e80000100800 */
[----:B------:R1:W2:Y:S04]  /*398d0*/  @!P1 LDG.E.U16 R62, desc[UR20][R42.64] ;  /* 0x000000142a3e9981 */ /* 0x0002a8000c1e1500 */
[----:B0-----:R-:W2:Y:S04]  /*398e0*/  LDL.LU R3, [R1+0xa78] ;  /* 0x000a780001037983 */ /* 0x001ea80000300800 */
[----:B------:R-:W2:Y:S04]  /*398f0*/  LDL.LU R2, [R1+0xa7c] ;  /* 0x000a7c0001027983 */ /* 0x000ea80000300800 */
[----:B------:R-:W2:Y:S01]  /*39900*/  LDL.LU R65, [R1+0xaa8] ;  /* 0x000aa80001417983 */ /* 0x000ea20000300800 */
[----:B----4-:R-:W-:-:S05]  /*39910*/  IADD3 R0, P3, PT, R0, R70, RZ ;  /* 0x0000004600007210 */ /* 0x010fca0007f7e0ff */
[----:B------:R-:W-:Y:S01]  /*39920*/  IMAD.X R61, R61, 0x1, R69, P3 ;  /* 0x000000013d3d7824 */ /* 0x000fe200018e0645 */
[----:B------:R0:W-:Y:S01]  /*39930*/  STL [R1+0xaa4], R0 ;  /* 0x000aa40001007387 */ /* 0x0001e20000100800 */
[----:B-1----:R-:W-:-:S03]  /*39940*/  @!P1 IMAD.MOV.U32 R42, RZ, RZ, R0 ;  /* 0x000000ffff2a9224 */ /* 0x002fc600078e0000 */
[----:B------:R1:W-:Y:S01]  /*39950*/  STL [R1+0xaa0], R61 ;  /* 0x000aa03d01007387 */ /* 0x0003e20000100800 */
[----:B------:R-:W-:-:S03]  /*39960*/  @!P1 IMAD.MOV.U32 R43, RZ, RZ, R61 ;  /* 0x000000ffff2b9224 */ /* 0x000fc600078e003d */
[----:B0-----:R-:W4:Y:S04]  /*39970*/  LDL.LU R0, [R1+0xaac] ;  /* 0x000aac0001007983 */ /* 0x001f280000300800 */
[----:B------:R-:W4:Y:S04]  /*39980*/  LDL.LU R63, [R1+0xa50] ;  /* 0x000a5000013f7983 */ /* 0x000f280000300800 */
[----:B-1----:R-:W4:Y:S01]  /*39990*/  LDL.LU R61, [R1+0xa54] ;  /* 0x000a5400013d7983 */ /* 0x002f220000300800 */
[----:B------:R-:W-:Y:S02]  /*399a0*/  PRMT R64, RZ, 0x7610, R64 ;  /* 0x00007610ff407816 */ /* 0x000fe40000000040 */
[----:B------:R-:W-:-:S04]  /*399b0*/  PRMT R66, RZ, 0x7610, R66 ;  /* 0x00007610ff427816 */ /* 0x000fc80000000042 */
[----:B------:R0:W4:Y:S01]  /*399c0*/  @!P1 LDG.E.U16 R64, desc[UR20][R42.64] ;  /* 0x000000142a409981 */ /* 0x000122000c1e1500 */
[----:B------:R-:W-:Y:S02]  /*399d0*/  PRMT R73, RZ, 0x7610, R73 ;  /* 0x00007610ff497816 */ /* 0x000fe40000000049 */
[----:B---3--:R-:W-:-:S05]  /*399e0*/  IADD3 R67, P3, PT, R67, R70, RZ ;  /* 0x0000004643437210 */ /* 0x008fca0007f7e0ff */
[----:B------:R-:W-:Y:S02]  /*399f0*/  IMAD.X R71, R71, 0x1, R69, P3 ;  /* 0x0000000147477824 */ /* 0x000fe400018e0645 */
[----:B0-----:R-:W-:Y:S02]  /*39a00*/  @!P1 IMAD.MOV.U32 R42, RZ, RZ, R67 ;  /* 0x000000ffff2a9224 */ /* 0x001fe400078e0043 */
[----:B------:R-:W-:Y:S01]  /*39a10*/  @!P1 IMAD.MOV.U32 R43, RZ, RZ, R71 ;  /* 0x000000ffff2b9224 */ /* 0x000fe200078e0047 */
[----:B------:R-:W-:Y:S04]  /*39a20*/  STL [R1+0xa4c], R67 ;  /* 0x000a4c4301007387 */ /* 0x000fe80000100800 */
[----:B------:R-:W-:Y:S04]  /*39a30*/  STL [R1+0xa48], R71 ;  /* 0x000a484701007387 */ /* 0x000fe80000100800 */
        /* <DEDUP_REMOVED lines=9> */
[----:B------:R-:W2:Y:S01]  /*39ad0*/  LDL.LU R2, [R1+0xa84] ;  /* 0x000a840001027983 */ /* 0x000ea20000300800 */
[----:B----4-:R-:W-:-:S05]  /*39ae0*/  IADD3 R0, P3, PT, R0, R70, RZ ;  /* 0x0000004600007210 */ /* 0x010fca0007f7e0ff */
[----:B------:R-:W-:Y:S01]  /*39af0*/  IMAD.X R65, R65, 0x1, R69, P3 ;  /* 0x0000000141417824 */ /* 0x000fe200018e0645 */
[----:B------:R-:W-:Y:S01]  /*39b00*/  IADD3 R61, P3, PT, R61, R70, RZ ;  /* 0x000000463d3d7210 */ /* 0x000fe20007f7e0ff */
[----:B------:R0:W-:Y:S01]  /*39b10*/  STL [R1+0xaac], R0 ;  /* 0x000aac0001007387 */ /* 0x0001e20000100800 */
[----:B-1----:R-:W-:-:S03]  /*39b20*/  @!P1 IMAD.MOV.U32 R42, RZ, RZ, R0 ;  /* 0x000000ffff2a9224 */ /* 0x002fc600078e0000 */
[----:B------:R1:W-:Y:S01]  /*39b30*/  STL [R1+0xaa8], R65 ;  /* 0x000aa84101007387 */ /* 0x0003e20000100800 */
[----:B------:R-:W-:-:S03]  /*39b40*/  IMAD.X R63, R63, 0x1, R69, P3 ;  /* 0x000000013f3f7824 */ /* 0x000fc600018e0645 */
[----:B0-----:R-:W4:Y:S04]  /*39b50*/  LDL.LU R0, [R1+0xab4] ;  /* 0x000ab40001007983 */ /* 0x001f280000300800 */
[----:B------:R-:W-:Y:S04]  /*39b60*/  STL [R1+0xa54], R61 ;  /* 0x000a543d01007387 */ /* 0x000fe80000100800 */
[----:B------:R0:W-:Y:S04]  /*39b70*/  STL [R1+0xa50], R63 ;  /* 0x000a503f01007387 */ /* 0x0001e80000100800 */
[----:B------:R-:W3:Y:S01]  /*39b80*/  LDL.LU R74, [R1+0xab0] ;  /* 0x000ab000014a7983 */ /* 0x000ee20000300800 */
[----:B------:R-:W-:Y:S01]  /*39b90*/  PRMT R75, RZ, 0x7610, R75 ;  /* 0x00007610ff4b7816 */ /* 0x000fe2000000004b */
[----:B------:R-:W-:-:S02]  /*39ba0*/  @!P1 IMAD.MOV.U32 R43, RZ, RZ, R65 ;  /* 0x000000ffff2b9224 */ /* 0x000fc400078e0041 */
[----:B------:R-:W3:Y:S04]  /*39bb0*/  LDL.LU R71, [R1+0x4d0] ;  /* 0x0004d00001477983 */ /* 0x000ee80000300800 */
[----:B------:R-:W3:Y:S01]  /*39bc0*/  LDL.LU R67, [R1+0x4d4] ;  /* 0x0004d40001437983 */ /* 0x000ee20000300800 */
[----:B------:R-:W-:-:S03]  /*39bd0*/  PRMT R77, RZ, 0x7610, R77 ;  /* 0x00007610ff4d7816 */ /* 0x000fc6000000004d */
[----:B-1----:R-:W3:Y:S04]  /*39be0*/  LDL.LU R65, [R1+0x4e0] ;  /* 0x0004e00001417983 */ /* 0x002ee80000300800 */
[----:B------:R1:W3:Y:S01]  /*39bf0*/  @!P1 LDG.E.U16 R75, desc[UR20][R42.64] ;  /* 0x000000142a4b9981 */ /* 0x0002e2000c1e1500 */
[----:B------:R-:W-:Y:S01]  /*39c00*/  PRMT R79, RZ, 0x7610, R79 ;  /* 0x00007610ff4f7816 */ /* 0x000fe2000000004f */
[----:B-1----:R-:W-:Y:S02]  /*39c10*/  @!P1 IMAD.MOV.U32 R42, RZ, RZ, R61 ;  /* 0x000000ffff2a9224 */ /* 0x002fe400078e003d */
[----:B------:R-:W-:-:S05]  /*39c20*/  @!P1 IMAD.MOV.U32 R43, RZ, RZ, R63 ;  /* 0x000000ffff2b9224 */ /* 0x000fca00078e003f */
[----:B------:R1:W3:Y:S01]  /*39c30*/  @!P1 LDG.E.U16 R77, desc[UR20][R42.64] ;  /* 0x000000142a4d9981 */ /* 0x0002e2000c1e1500 */
[----:B--2---:R-:W-:-:S05]  /*39c40*/  IADD3 R2, P3, PT, R2, R70, RZ ;  /* 0x0000004602027210 */ /* 0x004fca0007f7e0ff */
[----:B------:R-:W-:Y:S01]  /*39c50*/  IMAD.X R3, R3, 0x1, R69, P3 ;  /* 0x0000000103037824 */ /* 0x000fe200018e0645 */
[----:B------:R-:W-:Y:S04]  /*39c60*/  STL [R1+0xa84], R2 ;  /* 0x000a840201007387 */ /* 0x000fe80000100800 */
[----:B------:R2:W-:Y:S04]  /*39c70*/  STL [R1+0xa80], R3 ;  /* 0x000a800301007387 */ /* 0x0005e80000100800 */
[----:B0-----:R-:W3:Y:S01]  /*39c80*/  LDL.LU R63, [R1+0x4e4] ;  /* 0x0004e400013f7983 */ /* 0x001ee20000300800 */
[----:B-1----:R-:W-:-:S02]  /*39c90*/  @!P1 IMAD.MOV.U32 R42, RZ, RZ, R2 ;  /* 0x000000ffff2a9224 */ /* 0x002fc400078e0002 */
[----:B------:R-:W-:Y:S01]  /*39ca0*/  @!P1 IMAD.MOV.U32 R43, RZ, RZ, R3 ;  /* 0x000000ffff2b9224 */ /* 0x000fe200078e0003 */
[----:B------:R-:W3:Y:S04]  /*39cb0*/  LDL.LU R61, [R1+0x4f0] ;  /* 0x0004f000013d7983 */ /* 0x000ee80000300800 */
[----:B--2---:R-:W2:Y:S04]  /*39cc0*/  LDL.LU R3, [R1+0x4f4] ;  /* 0x0004f40001037983 */ /* 0x004ea80000300800 */
[----:B------:R-:W2:Y:S04]  /*39cd0*/  LDL.LU R2, [R1+0x4d8] ;  /* 0x0004d80001027983 */ /* 0x000ea80000300800 */
[----:B------:R0:W2:Y:S01]  /*39ce0*/  @!P1 LDG.E.U16 R79, desc[UR20][R42.64] ;  /* 0x000000142a4f9981 */ /* 0x0000a2000c1e1500 */
[----:B----4-:R-:W-:-:S05]  /*39cf0*/  IADD3 R0, P3, PT, R0, R70, RZ ;  /* 0x0000004600007210 */ /* 0x010fca0007f7e0ff */
[----:B------:R1:W-:Y:S01]  /*39d00*/  STL [R1+0xab4], R0 ;  /* 0x000ab40001007387 */ /* 0x0003e20000100800 */
[----:B0-----:R-:W-:Y:S02]  /*39d10*/  @!P1 IMAD.MOV.U32 R42, RZ, RZ, R0 ;  /* 0x000000ffff2a9224 */ /* 0x001fe400078e0000 */
[----:B---3--:R-:W-:-:S05]  /*39d20*/  IMAD.X R74, R74, 0x1, R69, P3 ;  /* 0x000000014a4a7824 */ /* 0x008fca00018e0645 */
[----:B------:R-:W-:Y:S04]  /*39d30*/  STL [R1+0xab0], R74 ;  /* 0x000ab04a01007387 */ /* 0x000fe80000100800 */
[----:B-1----:R-:W3:Y:S01]  /*39d40*/  LDL.LU R0, [R1+0x4dc] ;  /* 0x0004dc0001007983 */ /* 0x002ee20000300800 */
[----:B------:R-:W-:-:S05]  /*39d50*/  IADD3 R67, P3, PT, R67, R70, RZ ;  /* 0x0000004643437210 */ /* 0x000fca0007f7e0ff */
[----:B------:R-:W-:Y:S01]  /*39d60*/  IMAD.X R71, R71, 0x1, R69, P3 ;  /* 0x0000000147477824 */ /* 0x000fe200018e0645 */
[----:B------:R-:W-:Y:S01]  /*39d70*/  PRMT R81, RZ, 0x7610, R81 ;  /* 0x00007610ff517816 */ /* 0x000fe20000000051 */
[----:B------:R-:W-:Y:S01]  /*39d80*/  @!P1 IMAD.MOV.U32 R43, RZ, RZ, R74 ;  /* 0x000000ffff2b9224 */ /* 0x000fe200078e004a */
[----:B------:R-:W-:Y:S01]  /*39d90*/  PRMT R83, RZ, 0x7610, R83 ;  /* 0x00007610ff537816 */ /* 0x000fe20000000053 */
[----:B------:R-:W-:Y:S04]  /*39da0*/  STL [R1+0x4d4], R67 ;  /* 0x0004d44301007387 */ /* 0x000fe80000100800 */
[----:B------:R0:W4:Y:S04]  /*39db0*/  @!P1 LDG.E.U16 R81, desc[UR20][R42.64] ;  /* 0x000000142a519981 */ /* 0x000128000c1e1500 */
[----:B------:R-:W-:Y:S01]  /*39dc0*/  STL [R1+0x4d0], R71 ;  /* 0x0004d04701007387 */ /* 0x000fe20000100800 */
[----:B0-----:R-:W-:-:S02]  /*39dd0*/  @!P1 IMAD.MOV.U32 R42, RZ, RZ, R67 ;  /* 0x000000ffff2a9224 */ /* 0x001fc400078e0043 */
[----:B------:R-:W-:Y:S01]  /*39de0*/  @!P1 IMAD.MOV.U32 R43, RZ, RZ, R71 ;  /* 0x000000ffff2b9224 */ /* 0x000fe200078e0047 */
[----:B------:R-:W-:-:S04]  /*39df0*/  PRMT R85, RZ, 0x7610, R85 ;  /* 0x00007610ff557816 */ /* 0x000fc80000000055 */
[----:B------:R0:W4:Y:S01]  /*39e00*/  @!P1 LDG.E.U16 R83, desc[UR20][R42.64] ;  /* 0x000000142a539981 */ /* 0x000122000c1e1500 */
[----:B------:R-:W-:Y:S02]  /*39e10*/  PRMT R87, RZ, 0x7610, R87 ;  /* 0x00007610ff577816 */ /* 0x000fe40000000057 */
[----:B------:R-:W-:Y:S02]  /*39e20*/  PRMT R89, RZ, 0x7610, R89 ;  /* 0x00007610ff597816 */ /* 0x000fe40000000059 */
[----:B------:R-:W-:-:S05]  /*39e30*/  IADD3 R63, P3, PT, R63, R70, RZ ;  /* 0x000000463f3f7210 */ /* 0x000fca0007f7e0ff */
[----:B------:R-:W-:Y:S01]  /*39e40*/  IMAD.X R65, R65, 0x1, R69, P3 ;  /* 0x0000000141417824 */ /* 0x000fe200018e0645 */
[----:B--2---:R-:W-:-:S05]  /*39e50*/  IADD3 R3, P3, PT, R3, R70, RZ ;  /* 0x0000004603037210 */ /* 0x004fca0007f7e0ff */
[----:B------:R-:W-:Y:S01]  /*39e60*/  IMAD.X R61, R61, 0x1, R69, P3 ;  /* 0x000000013d3d7824 */ /* 0x000fe200018e0645 */
[----:B------:R1:W-:Y:S04]  /*39e70*/  STL [R1+0x4e4], R63 ;  /* 0x0004e43f01007387 */ /* 0x0003e80000100800 */
[----:B------:R2:W-:Y:S01]  /*39e80*/  STL [R1+0x4e0], R65 ;  /* 0x0004e04101007387 */ /* 0x0005e20000100800 */
[----:B0-----:R-:W-:-:S03]  /*39e90*/  @!P1 IMAD.MOV.U32 R42, RZ, RZ, R63 ;  /* 0x000000ffff2a9224 */ /* 0x001fc600078e003f */
[----:B------:R-:W-:Y:S01]  /*39ea0*/  STL [R1+0x4f4], R3 ;  /* 0x0004f40301007387 */ /* 0x000fe20000100800 */
[----:B------:R-:W-:-:S03]  /*39eb0*/  @!P1 IMAD.MOV.U32 R43, RZ, RZ, R65 ;  /* 0x000000ffff2b9224 */ /* 0x000fc600078e0041 */
[----:B------:R0:W-:Y:S04]  /*39ec0*/  STL [R1+0x4f0], R61 ;  /* 0x0004f03d01007387 */ /* 0x0001e80000100800 */
[----:B------:R0:W4:Y:S01]  /*39ed0*/  @!P1 LDG.E.U16 R85, desc[UR20][R42.64] ;  /* 0x000000142a559981 */ /* 0x000122000c1e1500 */
[----:B---3--:R-:W-:-:S05]  /*39ee0*/  IADD3 R0, P3, PT, R0, R70, RZ ;  /* 0x0000004600007210 */ /* 0x008fca0007f7e0ff */
[----:B------:R-:W-:Y:S01]  /*39ef0*/  IMAD.X R2, R2, 0x1, R69, P3 ;  /* 0x0000000102027824 */ /* 0x000fe200018e0645 */
[----:B------:R-:W-:Y:S04]  /*39f00*/  STL [R1+0x4dc], R0 ;  /* 0x0004dc0001007387 */ /* 0x000fe80000100800 */
[----:B------:R3:W-:Y:S04]  /*39f10*/  STL [R1+0x4d8], R2 ;  /* 0x0004d80201007387 */ /* 0x0007e80000100800 */
[----:B-1----:R-:W4:Y:S04]  /*39f20*/  LDL.LU R63, [R1+0x290] ;  /* 0x00029000013f7983 */ /* 0x002f280000300800 */
[----:B--2---:R-:W2:Y:S04]  /*39f30*/  LDL.LU R65, [R1+0x270] ;  /* 0x0002700001417983 */ /* 0x004ea80000300800 */
[----:B------:R-:W2:Y:S01]  /*39f40*/  LDL.LU R67, [R1+0x250] ;  /* 0x0002500001437983 */ /* 0x000ea20000300800 */
[----:B0-----:R-:W-:-:S03]  /*39f50*/  @!P1 IMAD.MOV.U32 R42, RZ, RZ, R3 ;  /* 0x000000ffff2a9224 */ /* 0x001fc600078e0003 */
[----:B------:R-:W2:Y:S01]  /*39f60*/  LDL.LU R74, [R1+0x230] ;  /* 0x00023000014a7983 */ /* 0x000ea20000300800 */
[----:B------:R-:W-:-:S03]  /*39f70*/  @!P1 IMAD.MOV.U32 R43, RZ, RZ, R61 ;  /* 0x000000ffff2b9224 */ /* 0x000fc600078e003d */
[----:B------:R-:W2:Y:S01]  /*39f80*/  LDL.LU R76, [R1+0x210] ;  /* 0x00021000014c7983 */ /* 0x000ea20000300800 */
[----:B------:R-:W-:-:S03]  /*39f90*/  IMAD.MOV.U32 R61, RZ, RZ, R72 ;  /* 0x000000ffff3d7224 */ /* 0x000fc600078e0048 */
[----:B------:R-:W2:Y:S04]  /*39fa0*/  LDL.LU R78, [R1+0x1f0] ;  /* 0x0001f000014e7983 */ /* 0x000ea80000300800 */
[----:B------:R-:W2:Y:S04]  /*39fb0*/  LDL.LU R80, [R1+0x1d0] ;  /* 0x0001d00001507983 */ /* 0x000ea80000300800 */
[----:B------:R-:W2:Y:S04]  /*39fc0*/  LDL.LU R86, [R1+0x1b0] ;  /* 0x0001b00001567983 */ /* 0x000ea80000300800 */
[----:B------:R-:W2:Y:S04]  /*39fd0*/  LDL.LU R72, [R1+0x190] ;  /* 0x0001900001487983 */ /* 0x000ea80000300800 */
[----:B------:R-:W2:Y:S04]  /*39fe0*/  LDL.LU R82, [R1+0x130] ;  /* 0x0001300001527983 */ /* 0x000ea80000300800 */
[----:B------:R-:W2:Y:S04]  /*39ff0*/  LDL.LU R84, [R1+0x110] ;  /* 0x0001100001547983 */ /* 0x000ea80000300800 */
[----:B------:R0:W2:Y:S04]  /*3a000*/  @!P1 LDG.E.U16 R87, desc[UR20][R42.64] ;  /* 0x000000142a579981 */ /* 0x0000a8000c1e1500 */
[----:B------:R-:W2:Y:S04]  /*3a010*/  LDL.LU R88, [R1+0xf0] ;  /* 0x0000f00001587983 */ /* 0x000ea80000300800 */
[----:B------:R-:W2:Y:S01]  /*3a020*/  LDL.LU R90, [R1+0xd0] ;  /* 0x0000d000015a7983 */ /* 0x000ea20000300800 */
[----:B0-----:R-:W-:-:S02]  /*3a030*/  @!P1 IMAD.MOV.U32 R42, RZ, RZ, R0 ;  /* 0x000000ffff2a9224 */ /* 0x001fc400078e0000 */
[----:B------:R-:W-:Y:S01]  /*3a040*/  @!P1 IMAD.MOV.U32 R43, RZ, RZ, R2 ;  /* 0x000000ffff2b9224 */ /* 0x000fe200078e0002 */
[----:B------:R-:W2:Y:S04]  /*3a050*/  LDL.LU R92, [R1+0xb0] ;  /* 0x0000b000015c7983 */ /* 0x000ea80000300800 */
[----:B------:R-:W2:Y:S04]  /*3a060*/  LDL.LU R71, [R1+0x90] ;  /* 0x0000900001477983 */ /* 0x000ea80000300800 */
[----:B---3--:R-:W3:Y:S04]  /*3a070*/  LDL.LU R2, [R1+0x70] ;  /* 0x0000700001027983 */ /* 0x008ee80000300800 */
[----:B------:R-:W2:Y:S04]  /*3a080*/  LDL.LU R3, [R1+0x50] ;  /* 0x0000500001037983 */ /* 0x000ea80000300800 */
[----:B------:R-:W2:Y:S04]  /*3a090*/  LDL.LU R0, [R1+0x30] ;  /* 0x0000300001007983 */ /* 0x000ea80000300800 */
[----:B------:R0:W2:Y:S04]  /*3a0a0*/  @!P1 LDG.E.U16 R89, desc[UR20][R42.64] ;  /* 0x000000142a599981 */ /* 0x0000a8000c1e1500 */
[----:B------:R-:W2:Y:S04]  /*3a0b0*/  LDL.LU R42, [R1+0x4e8] ;  /* 0x0004e800012a7983 */ /* 0x000ea80000300800 */
[----:B------:R-:W0:Y:S01]  /*3a0c0*/  LDL.LU R43, [R1+0x4ec] ;  /* 0x0004ec00012b7983 */ /* 0x000e220000300800 */
[----:B------:R-:W-:-:S02]  /*3a0d0*/  PRMT R91, RZ, 0x7610, R91 ;  /* 0x00007610ff5b7816 */ /* 0x000fc4000000005b */
[----:B0-----:R-:W-:-:S05]  /*3a0e0*/  IADD3 R43, P3, PT, R43, R70, RZ ;  /* 0x000000462b2b7210 */ /* 0x001fca0007f7e0ff */
[----:B--2---:R-:W-:Y:S01]  /*3a0f0*/  IMAD.X R42, R42, 0x1, R69, P3 ;  /* 0x000000012a2a7824 */ /* 0x004fe200018e0645 */
[----:B------:R0:W-:Y:S04]  /*3a100*/  STL [R1+0x4ec], R43 ;  /* 0x0004ec2b01007387 */ /* 0x0001e80000100800 */
[----:B------:R1:W-:Y:S01]  /*3a110*/  STL [R1+0x4e8], R42 ;  /* 0x0004e82a01007387 */ /* 0x0003e20000100800 */
[----:B0-----:R-:W-:-:S04]  /*3a120*/  @!P1 LOP3.LUT R43, R43, R42, RZ, 0x3c, !PT ;  /* 0x0000002a2b2b9212 */ /* 0x001fc800078e3cff */
[----:B-1----:R-:W-:-:S04]  /*3a130*/  @!P1 LOP3.LUT R42, R43, R42, RZ, 0x3c, !PT ;  /* 0x0000002a2b2a9212 */ /* 0x002fc800078e3cff */
[----:B------:R-:W-:-:S05]  /*3a140*/  @!P1 LOP3.LUT R43, R43, R42, RZ, 0x3c, !PT ;  /* 0x0000002a2b2b9212 */ /* 0x000fca00078e3cff */
[----:B------:R0:W2:Y:S04]  /*3a150*/  @!P1 LDG.E.U16 R91, desc[UR20][R42.64] ;  /* 0x000000142a5b9981 */ /* 0x0000a8000c1e1500 */
[----:B------:R-:W2:Y:S04]  /*3a160*/  LDL.LU R42, [R1+0x30c] ;  /* 0x00030c00012a7983 */ /* 0x000ea80000300800 */
[----:B------:R-:W0:Y:S01]  /*3a170*/  LDL.LU R43, [R1+0x310] ;  /* 0x00031000012b7983 */ /* 0x000e220000300800 */
[----:B------:R-:W-:Y:S02]  /*3a180*/  PRMT R93, RZ, 0x7610, R93 ;  /* 0x00007610ff5d7816 */ /* 0x000fe4000000005d */
[----:B0-----:R-:W-:-:S05]  /*3a190*/  IADD3 R43, P3, PT, R43, R70, RZ ;  /* 0x000000462b2b7210 */ /* 0x001fca0007f7e0ff */
[----:B--2---:R-:W-:Y:S01]  /*3a1a0*/  IMAD.X R42, R42, 0x1, R69, P3 ;  /* 0x000000012a2a7824 */ /* 0x004fe200018e0645 */
[----:B------:R0:W-:Y:S04]  /*3a1b0*/  STL [R1+0x310], R43 ;  /* 0x0003102b01007387 */ /* 0x0001e80000100800 */
[----:B------:R1:W-:Y:S01]  /*3a1c0*/  STL [R1+0x30c], R42 ;  /* 0x00030c2a01007387 */ /* 0x0003e20000100800 */
[----:B0-----:R-:W-:-:S04]  /*3a1d0*/  @!P1 LOP3.LUT R43, R43, R42, RZ, 0x3c, !PT ;  /* 0x0000002a2b2b9212 */ /* 0x001fc800078e3cff */
[----:B-1----:R-:W-:-:S04]  /*3a1e0*/  @!P1 LOP3.LUT R42, R43, R42, RZ, 0x3c, !PT ;  /* 0x0000002a2b2a9212 */ /* 0x002fc800078e3cff */
[----:B------:R-:W-:-:S05]  /*3a1f0*/  @!P1 LOP3.LUT R43, R43, R42, RZ, 0x3c, !PT ;  /* 0x0000002a2b2b9212 */ /* 0x000fca00078e3cff */
[----:B------:R-:W2:Y:S01]  /*3a200*/  @!P1 LDG.E.U16 R93, desc[UR20][R42.64] ;  /* 0x000000142a5d9981 */ /* 0x000ea2000c1e1500 */
[----:B------:R-:W-:Y:S06]  /*3a210*/  BAR.SYNC.DEFER_BLOCKING 0x0 ;  /* 0x0000000000007b1d */ /* 0x000fec0000010000 */
[----:B------:R-:W2:Y:S04]  /*3a220*/  LDL.LU R42, [R1+0x170] ;  /* 0x00017000012a7983 */ /* 0x000ea80000300800 */
[----:B------:R-:W2:Y:S04]  /*3a230*/  LDL.LU R43, [R1+0x150] ;  /* 0x00015000012b7983 */ /* 0x000ea80000300800 */
[----:B------:R0:W-:Y:S04]  /*3a240*/  STS.U16 [R68+UR9+0x10000], R61 ;  /* 0x0100003d44007988 */ /* 0x0001e80008000409 */
[----:B----4-:R1:W-:Y:S04]  /*3a250*/  STS.U16 [R68+UR9+0x10400], R63 ;  /* 0x0104003f44007988 */ /* 0x0103e80008000409 */
[----:B------:R4:W-:Y:S04]  /*3a260*/  STS.U16 [R68+UR9+0x10800], R65 ;  /* 0x0108004144007988 */ /* 0x0009e80008000409 */
[----:B0-----:R-:W2:Y:S04]  /*3a270*/  LDL.LU R61, [R1+0x1350] ;  /* 0x00135000013d7983 */ /* 0x001ea80000300800 */
[----:B-1----:R-:W2:Y:S04]  /*3a280*/  LDL.LU R63, [R1+0x134c] ;  /* 0x00134c00013f7983 */ /* 0x002ea80000300800 */
[----:B----4-:R-:W4:Y:S04]  /*3a290*/  LDL.LU R65, [R1+0x1348] ;  /* 0x0013480001417983 */ /* 0x010f280000300800 */
[----:B------:R0:W-:Y:S04]  /*3a2a0*/  STS.U16 [R68+UR9+0x10c00], R67 ;  /* 0x010c004344007988 */ /* 0x0001e80008000409 */
[----:B------:R1:W-:Y:S04]  /*3a2b0*/  STS.U16 [R68+UR9+0x11000], R74 ;  /* 0x0110004a44007988 */ /* 0x0003e80008000409 */
[----:B------:R3:W-:Y:S04]  /*3a2c0*/  STS.U16 [R68+UR9+0x11400], R76 ;  /* 0x0114004c44007988 */ /* 0x0007e80008000409 */
[----:B0-----:R-:W4:Y:S04]  /*3a2d0*/  LDL.LU R67, [R1+0x1344] ;  /* 0x0013440001437983 */ /* 0x001f280000300800 */
[----:B-1----:R-:W4:Y:S04]  /*3a2e0*/  LDL.LU R74, [R1+0x1340] ;  /* 0x00134000014a7983 */ /* 0x002f280000300800 */
[----:B---3--:R-:W3:Y:S04]  /*3a2f0*/  LDL.LU R76, [R1+0x133c] ;  /* 0x00133c00014c7983 */ /* 0x008ee80000300800 */
[----:B------:R0:W-:Y:S04]  /*3a300*/  STS.U16 [R68+UR9+0x11800], R78 ;  /* 0x0118004e44007988 */ /* 0x0001e80008000409 */
[----:B------:R1:W-:Y:S04]  /*3a310*/  STS.U16 [R68+UR9+0x11c00], R80 ;  /* 0x011c005044007988 */ /* 0x0003e80008000409 */
[----:B------:R1:W-:Y:S04]  /*3a320*/  STS.U16 [R68+UR9+0x12000], R86 ;  /* 0x0120005644007988 */ /* 0x0003e80008000409 */
[----:B0-----:R-:W3:Y:S04]  /*3a330*/  LDL.LU R78, [R1+0x1338] ;  /* 0x00133800014e7983 */ /* 0x001ee80000300800 */
[----:B-1----:R-:W3:Y:S04]  /*3a340*/  LDL.LU R80, [R1+0x1334] ;  /* 0x0013340001507983 */ /* 0x002ee80000300800 */
[----:B------:R-:W3:Y:S04]  /*3a350*/  LDL.LU R86, [R1+0x1330] ;  /* 0x0013300001567983 */ /* 0x000ee80000300800 */
[----:B------:R0:W-:Y:S04]  /*3a360*/  STS.U16 [R68+UR9+0x12400], R72 ;  /* 0x0124004844007988 */ /* 0x0001e80008000409 */
        /* <DEDUP_REMOVED lines=18> */
[----:B-1----:R-:W3:Y:S04]  /*3a490*/  LDL.LU R0, [R1+0x1ac] ;  /* 0x0001ac0001007983 */ /* 0x002ee80000300800 */
        /* <DEDUP_REMOVED lines=9> */
[----:B------:R1:W-:Y:S04]  /*3a530*/  STS.U16 [R68+UR9+0x12c00], R43 ;  /* 0x012c002b44007988 */ /* 0x0003e80008000409 */
[----:B0-----:R-:W2:Y:S04]  /*3a540*/  LDL.LU R42, [R1+0x4c] ;  /* 0x00004c00012a7983 */ /* 0x001ea80000300800 */
[----:B-1----:R-:W2:Y:S04]  /*3a550*/  LDL.LU R43, [R1+0x2c] ;  /* 0x00002c00012b7983 */ /* 0x002ea80000300800 */
[----:B----4-:R-:W-:Y:S04]  /*3a560*/  STS.U16 [R68+UR9+0x15c00], R65 ;  /* 0x015c004144007988 */ /* 0x010fe80008000409 */
[----:B---3--:R0:W-:Y:S04]  /*3a570*/  STS.U16 [R68+UR9+0x15800], R86 ;  /* 0x0158005644007988 */ /* 0x0081e80008000409 */
[----:B0-----:R-:W3:Y:S04]  /*3a580*/  LDL.LU R86, [R1+0x6c] ;  /* 0x00006c0001567983 */ /* 0x001ee80000300800 */
[----:B------:R-:W4:Y:S04]  /*3a590*/  LDL.LU R65, [R1+0x8c] ;  /* 0x00008c0001417983 */ /* 0x000f280000300800 */
[----:B------:R-:W2:Y:S04]  /*3a5a0*/  LDL.LU R49, [R1+0xac] ;  /* 0x0000ac0001317983 */ /* 0x000ea80000300800 */
[----:B------:R-:W2:Y:S04]  /*3a5b0*/  LDL.LU R8, [R1+0xcc] ;  /* 0x0000cc0001087983 */ /* 0x000ea80000300800 */
[----:B------:R-:W2:Y:S04]  /*3a5c0*/  LDL.LU R16, [R1+0xec] ;  /* 0x0000ec0001107983 */ /* 0x000ea80000300800 */
[----:B------:R-:W2:Y:S04]  /*3a5d0*/  LDL.LU R24, [R1+0x10c] ;  /* 0x00010c0001187983 */ /* 0x000ea80000300800 */
[----:B------:R0:W-:Y:S04]  /*3a5e0*/  STS.U16 [R68+UR9+0x15400], R72 ;  /* 0x0154004844007988 */ /* 0x0001e80008000409 */
[----:B------:R-:W2:Y:S04]  /*3a5f0*/  LDL.LU R32, [R1+0x12c] ;  /* 0x00012c0001207983 */ /* 0x000ea80000300800 */
[----:B------:R-:W2:Y:S01]  /*3a600*/  LDL.LU R40, [R1+0x14c] ;  /* 0x00014c0001287983 */ /* 0x000ea20000300800 */
[----:B0-----:R-:W-:-:S03]  /*3a610*/  LOP3.LUT R72, R68, 0x10, RZ, 0x3c, !PT ;  /* 0x0000001044487812 */ /* 0x001fc600078e3cff */
[----:B------:R-:W2:Y:S04]  /*3a620*/  LDL.LU R44, [R1+0x16c] ;  /* 0x00016c00012c7983 */ /* 0x000ea80000300800 */
[----:B------:R-:W2:Y:S04]  /*3a630*/  LDL.LU R46, [R1+0x18c] ;  /* 0x00018c00012e7983 */ /* 0x000ea80000300800 */
        /* <DEDUP_REMOVED lines=18> */
[----:B--2---:R-:W-:Y:S04]  /*3a760*/  STS.U16 [R72+UR9+0x12480], R46 ;  /* 0x0124802e48007988 */ /* 0x004fe80008000409 */
[----:B------:R-:W-:Y:S04]  /*3a770*/  STS.U16 [R72+UR9+0x12880], R44 ;  /* 0x0128802c48007988 */ /* 0x000fe80008000409 */
[----:B------:R-:W-:Y:S04]  /*3a780*/  STS.U16 [R72+UR9+0x12c80], R40 ;  /* 0x012c802848007988 */ /* 0x000fe80008000409 */
[----:B------:R-:W-:Y:S04]  /*3a790*/  STS.U16 [R72+UR9+0x13080], R32 ;  /* 0x0130802048007988 */ /* 0x000fe80008000409 */
[----:B------:R-:W-:Y:S04]  /*3a7a0*/  STS.U16 [R72+UR9+0x13480], R24 ;  /* 0x0134801848007988 */ /* 0x000fe80008000409 */
[----:B------:R-:W-:Y:S04]  /*3a7b0*/  STS.U16 [R72+UR9+0x13880], R16 ;  /* 0x0138801048007988 */ /* 0x000fe80008000409 */
[----:B------:R-:W-:Y:S04]  /*3a7c0*/  STS.U16 [R72+UR9+0x13c80], R8 ;  /* 0x013c800848007988 */ /* 0x000fe80008000409 */
[----:B------:R-:W-:Y:S04]  /*3a7d0*/  STS.U16 [R72+UR9+0x14080], R49 ;  /* 0x0140803148007988 */ /* 0x000fe80008000409 */
[----:B----4-:R-:W-:Y:S04]  /*3a7e0*/  STS.U16 [R72+UR9+0x14480], R65 ;  /* 0x0144804148007988 */ /* 0x010fe80008000409 */
[----:B---3--:R-:W-:Y:S04]  /*3a7f0*/  STS.U16 [R72+UR9+0x14880], R86 ;  /* 0x0148805648007988 */ /* 0x008fe80008000409 */
[----:B------:R-:W-:Y:S04]  /*3a800*/  STS.U16 [R72+UR9+0x14c80], R42 ;  /* 0x014c802a48007988 */ /* 0x000fe80008000409 */
[----:B------:R-:W-:Y:S04]  /*3a810*/  STS.U16 [R72+UR9+0x15080], R43 ;  /* 0x0150802b48007988 */ /* 0x000fe80008000409 */
[----:B------:R0:W-:Y:S04]  /*3a820*/  STS.U16 [R72+UR9+0x15480], R0 ;  /* 0x0154800048007988 */ /* 0x0001e80008000409 */
[----:B0-----:R-:W2:Y:S04]  /*3a830*/  LDL.LU R0, [R1+0x1304] ;  /* 0x0013040001007983 */ /* 0x001ea80000300800 */
[----:B------:R-:W3:Y:S04]  /*3a840*/  LDL.LU R46, [R1+0x188] ;  /* 0x00018800012e7983 */ /* 0x000ee80000300800 */
[----:B------:R-:W4:Y:S04]  /*3a850*/  LDL.LU R44, [R1+0x168] ;  /* 0x00016800012c7983 */ /* 0x000f280000300800 */
        /* <DEDUP_REMOVED lines=9> */
[----:B------:R0:W-:Y:S04]  /*3a8f0*/  STS.U16 [R72+UR9+0x15880], R84 ;  /* 0x0158805448007988 */ /* 0x0001e80008000409 */
[----:B------:R-:W2:Y:S04]  /*3a900*/  LDL.LU R43, [R1+0x28] ;  /* 0x00002800012b7983 */ /* 0x000ea80000300800 */
[----:B------:R1:W-:Y:S04]  /*3a910*/  STS.U16 [R72+UR9+0x15c80], R63 ;  /* 0x015c803f48007988 */ /* 0x0003e80008000409 */
[----:B0-----:R-:W2:Y:S04]  /*3a920*/  LDL.LU R84, [R1+0x1a8] ;  /* 0x0001a80001547983 */ /* 0x001ea80000300800 */
[----:B------:R0:W-:Y:S04]  /*3a930*/  STS.U16 [R72+UR9+0x16080], R47 ;  /* 0x0160802f48007988 */ /* 0x0001e80008000409 */
[----:B-1----:R-:W2:Y:S04]  /*3a940*/  LDL.LU R63, [R1+0x1c8] ;  /* 0x0001c800013f7983 */ /* 0x002ea80000300800 */
        /* <DEDUP_REMOVED lines=10> */
[----:B------:R-:W-:Y:S04]  /*3a9f0*/  STS.U16 [R72+UR9+0x17880], R50 ;  /* 0x0178803248007988 */ /* 0x000fe80008000409 */
[----:B-1----:R-:W2:Y:S04]  /*3aa00*/  LDL.LU R48, [R1+0x288] ;  /* 0x0002880001307983 */ /* 0x002ea80000300800 */
[----:B------:R0:W-:Y:S04]  /*3aa10*/  STS.U16 [R72+UR9+0x17c80], R52 ;  /* 0x017c803448007988 */ /* 0x0001e80008000409 */
[----:B0-----:R-:W2:Y:S04]  /*3aa20*/  LDL.LU R72, [R1+0x1300] ;  /* 0x0013000001487983 */ /* 0x001ea80000300800 */
[----:B------:R-:W2:Y:S01]  /*3aa30*/  LDL.LU R52, [R1+0x2a8] ;  /* 0x0002a80001347983 */ /* 0x000ea20000300800 */
[----:B------:R-:W-:-:S05]  /*3aa40*/  LOP3.LUT R50, R68, 0x20, RZ, 0x3c, !PT ;  /* 0x0000002044327812 */ /* 0x000fca00078e3cff */
        /* <DEDUP_REMOVED lines=9> */
[----:B---3--:R-:W-:Y:S04]  /*3aae0*/  STS.U16 [R50+UR9+0x12500], R46 ;  /* 0x0125002e32007988 */ /* 0x008fe80008000409 */
[----:B----4-:R-:W-:Y:S04]  /*3aaf0*/  STS.U16 [R50+UR9+0x12900], R44 ;  /* 0x0129002c32007988 */ /* 0x010fe80008000409 */
        /* <DEDUP_REMOVED lines=33> */
[----:B------:R0:W-:Y:S02]  /*3ad10*/  STS.U16 [R50+UR9+0x15900], R82 ;  /* 0x0159005232007988 */ /* 0x0001e40008000409 */
[----:B0-----:R-:W-:-:S05]  /*3ad20*/  LOP3.LUT R82, R68, 0x20, RZ, 0x3c, !PT ;  /* 0x0000002044527812 */ /* 0x001fca00078e3cff */
[----:B------:R-:W-:Y:S01]  /*3ad30*/  STS.U16 [R82+UR9+0x15d00], R61 ;  /* 0x015d003d52007988 */ /* 0x000fe20008000409 */
[----:B------:R-:W-:-:S03]  /*3ad40*/  LOP3.LUT R50, R68, 0x30, RZ, 0x3c, !PT ;  /* 0x0000003044327812 */ /* 0x000fc600078e3cff */
        /* <DEDUP_REMOVED lines=51> */
[----:B------:R-:W-:Y:S04]  /*3b080*/  STS.U16 [R50+UR9+0x15980], R80 ;  /* 0x0159805032007988 */ /* 0x000fe80008000409 */
        /* <DEDUP_REMOVED lines=31> */
[----:B------:R1:W-:Y:S04]  /*3b280*/  STS.U16 [R10+UR9+0x15600], R71 ;  /* 0x015600470a007988 */ /* 0x0003e80008000409 */
[----:B0-----:R-:W2:Y:S04]  /*3b290*/  LDL.LU R2, [R1+0x12f4] ;  /* 0x0012f40001027983 */ /* 0x001ea80000300800 */
[----:B-1----:R-:W3:Y:S04]  /*3b2a0*/  LDL.LU R71, [R1+0x12f0] ;  /* 0x0012f00001477983 */ /* 0x002ee80000300800 */
[----:B------:R-:W4:Y:S04]  /*3b2b0*/  LDL.LU R48, [R1+0x29c] ;  /* 0x00029c0001307983 */ /* 0x000f280000300800 */
[----:B------:R-:W2:Y:S04]  /*3b2c0*/  LDL.LU R33, [R1+0x27c] ;  /* 0x00027c0001217983 */ /* 0x000ea80000300800 */
        /* <DEDUP_REMOVED lines=30> */
[----:B--2---:R-:W-:Y:S04]  /*3b4b0*/  STS.U16 [R11+UR9+0x10680], R33 ;  /* 0x010680210b007988 */ /* 0x004fe80008000409 */
[----:B---3--:R0:W-:Y:S04]  /*3b4c0*/  STS.U16 [R11+UR9+0x10a80], R25 ;  /* 0x010a80190b007988 */ /* 0x0081e80008000409 */
[----:B------:R1:W-:Y:S04]  /*3b4d0*/  STS.U16 [R11+UR9+0x10e80], R17 ;  /* 0x010e80110b007988 */ /* 0x0003e80008000409 */
[----:B0-----:R-:W2:Y:S04]  /*3b4e0*/  LDL.LU R25, [R1+0x298] ;  /* 0x0002980001197983 */ /* 0x001ea80000300800 */
[----:B-1----:R-:W3:Y:S04]  /*3b4f0*/  LDL.LU R17, [R1+0x278] ;  /* 0x0002780001117983 */ /* 0x002ee80000300800 */
        /* <DEDUP_REMOVED lines=16> */
[----:B0-----:R-:W4:Y:S04]  /*3b600*/  LDL.LU R9, [R1+0x258] ;  /* 0x0002580001097983 */ /* 0x001f280000300800 */
[----:B-1----:R-:W4:Y:S04]  /*3b610*/  LDL.LU R47, [R1+0x238] ;  /* 0x00023800012f7983 */ /* 0x002f280000300800 */
[----:B------:R0:W-:Y:S04]  /*3b620*/  STS.U16 [R11+UR9+0x15280], R3 ;  /* 0x015280030b007988 */ /* 0x0001e80008000409 */
[----:B------:R-:W-:Y:S04]  /*3b630*/  STS.U16 [R11+UR9+0x15680], R92 ;  /* 0x0156805c0b007988 */ /* 0x000fe80008000409 */
[----:B0-----:R-:W4:Y:S04]  /*3b640*/  LDL.LU R3, [R1+0x12ec] ;  /* 0x0012ec0001037983 */ /* 0x001f280000300800 */
[----:B------:R-:W4:Y:S04]  /*3b650*/  LDL.LU R63, [R1+0x218] ;  /* 0x00021800013f7983 */ /* 0x000f280000300800 */
[----:B------:R-:W4:Y:S04]  /*3b660*/  LDL.LU R84, [R1+0x1f8] ;  /* 0x0001f80001547983 */ /* 0x000f280000300800 */
[----:B------:R-:W4:Y:S04]  /*3b670*/  LDL.LU R46, [R1+0x1d8] ;  /* 0x0001d800012e7983 */ /* 0x000f280000300800 */
[----:B------:R-:W-:Y:S04]  /*3b680*/  STS.U16 [R11+UR9+0x15a80], R76 ;  /* 0x015a804c0b007988 */ /* 0x000fe80008000409 */
[----:B------:R-:W4:Y:S04]  /*3b690*/  LDL.LU R44, [R1+0x1b8] ;  /* 0x0001b800012c7983 */ /* 0x000f280000300800 */
[----:B------:R-:W-:Y:S01]  /*3b6a0*/  STS.U16 [R11+UR9+0x15e80], R55 ;  /* 0x015e80370b007988 */ /* 0x000fe20008000409 */
[----:B------:R-:W-:-:S03]  /*3b6b0*/  LOP3.LUT R10, R68, 0x60, RZ, 0x3c, !PT ;  /* 0x00000060440a7812 */ /* 0x000fc600078e3cff */
[----:B------:R-:W4:Y:S04]  /*3b6c0*/  LDL.LU R40, [R1+0x198] ;  /* 0x0001980001287983 */ /* 0x000f280000300800 */
[----:B------:R-:W-:Y:S04]  /*3b6d0*/  STS.U16 [R11+UR9+0x16280], R5 ;  /* 0x016280050b007988 */ /* 0x000fe80008000409 */
        /* <DEDUP_REMOVED lines=15> */
[----:B------:R-:W4:Y:S04]  /*3b7d0*/  LDL.LU R43, [R1+0x78] ;  /* 0x00007800012b7983 */ /* 0x000f280000300800 */
[----:B--2---:R-:W-:Y:S04]  /*3b7e0*/  STS.U16 [R10+UR9+0x10300], R25 ;  /* 0x010300190a007988 */ /* 0x004fe80008000409 */
[----:B---3--:R0:W-:Y:S04]  /*3b7f0*/  STS.U16 [R10+UR9+0x10700], R17 ;  /* 0x010700110a007988 */ /* 0x0081e80008000409 */
[----:B0-----:R-:W2:Y:S04]  /*3b800*/  LDL.LU R17, [R1+0x58] ;  /* 0x0000580001117983 */ /* 0x001ea80000300800 */
[----:B----4-:R0:W-:Y:S04]  /*3b810*/  STS.U16 [R10+UR9+0x10b00], R9 ;  /* 0x010b00090a007988 */ /* 0x0101e80008000409 */
[----:B------:R1:W-:Y:S04]  /*3b820*/  STS.U16 [R10+UR9+0x10f00], R47 ;  /* 0x010f002f0a007988 */ /* 0x0003e80008000409 */
[----:B0-----:R-:W3:Y:S04]  /*3b830*/  LDL.LU R9, [R1+0x294] ;  /* 0x0002940001097983 */ /* 0x001ee80000300800 */
[----:B-1----:R-:W4:Y:S04]  /*3b840*/  LDL.LU R47, [R1+0x274] ;  /* 0x00027400012f7983 */ /* 0x002f280000300800 */
[----:B------:R0:W-:Y:S04]  /*3b850*/  STS.U16 [R10+UR9+0x11300], R63 ;  /* 0x0113003f0a007988 */ /* 0x0001e80008000409 */
[----:B------:R1:W-:Y:S04]  /*3b860*/  STS.U16 [R10+UR9+0x11700], R84 ;  /* 0x011700540a007988 */ /* 0x0003e80008000409 */
[----:B------:R1:W-:Y:S04]  /*3b870*/  STS.U16 [R10+UR9+0x11b00], R46 ;  /* 0x011b002e0a007988 */ /* 0x0003e80008000409 */
[----:B0-----:R-:W4:Y:S04]  /*3b880*/  LDL.LU R63, [R1+0x254] ;  /* 0x00025400013f7983 */ /* 0x001f280000300800 */
[----:B------:R0:W-:Y:S04]  /*3b890*/  STS.U16 [R10+UR9+0x11f00], R44 ;  /* 0x011f002c0a007988 */ /* 0x0001e80008000409 */
[----:B-1----:R-:W4:Y:S04]  /*3b8a0*/  LDL.LU R84, [R1+0x234] ;  /* 0x0002340001547983 */ /* 0x002f280000300800 */
[----:B------:R1:W-:Y:S04]  /*3b8b0*/  STS.U16 [R10+UR9+0x12300], R40 ;  /* 0x012300280a007988 */ /* 0x0003e80008000409 */
[----:B------:R-:W4:Y:S04]  /*3b8c0*/  LDL.LU R46, [R1+0x214] ;  /* 0x00021400012e7983 */ /* 0x000f280000300800 */
        /* <DEDUP_REMOVED lines=18> */
[----:B0-----:R-:W4:Y:S04]  /*3b9f0*/  LDL.LU R42, [R1+0xd4] ;  /* 0x0000d400012a7983 */ /* 0x001f280000300800 */
[----:B-1----:R-:W4:Y:S04]  /*3ba00*/  LDL.LU R43, [R1+0xb4] ;  /* 0x0000b400012b7983 */ /* 0x002f280000300800 */
[----:B--2---:R-:W-:Y:S04]  /*3ba10*/  STS.U16 [R10+UR9+0x14b00], R17 ;  /* 0x014b00110a007988 */ /* 0x004fe80008000409 */
[----:B------:R0:W-:Y:S04]  /*3ba20*/  STS.U16 [R10+UR9+0x14f00], R71 ;  /* 0x014f00470a007988 */ /* 0x0001e80008000409 */
[----:B------:R1:W-:Y:S04]  /*3ba30*/  STS.U16 [R10+UR9+0x15300], R72 ;  /* 0x015300480a007988 */ /* 0x0003e80008000409 */
[----:B0-----:R-:W2:Y:S04]  /*3ba40*/  LDL.LU R71, [R1+0x12e8] ;  /* 0x0012e80001477983 */ /* 0x001ea80000300800 */
[----:B-1----:R-:W2:Y:S04]  /*3ba50*/  LDL.LU R72, [R1+0x12e4] ;  /* 0x0012e40001487983 */ /* 0x002ea80000300800 */
[----:B------:R-:W-:Y:S04]  /*3ba60*/  STS.U16 [R10+UR9+0x15700], R90 ;  /* 0x0157005a0a007988 */ /* 0x000fe80008000409 */
        /* <DEDUP_REMOVED lines=29> */
[----:B------:R2:W-:Y:S04]  /*3bc40*/  STS.U16 [R4+UR9+0x14b80], R3 ;  /* 0x014b800304007988 */ /* 0x0005e80008000409 */
[----:B0-----:R0:W5:Y:S04]  /*3bc50*/  LDL.LU R72, [R1+0x12e0] ;  /* 0x0012e00001487983 */ /* 0x0011680000300800 */
[----:B-1----:R0:W5:Y:S04]  /*3bc60*/  LDL.LU R71, [R1+0x12dc] ;  /* 0x0012dc0001477983 */ /* 0x0021680000300800 */
[----:B--2---:R0:W5:Y:S04]  /*3bc70*/  LDL.LU R3, [R1+0x12d8] ;  /* 0x0012d80001037983 */ /* 0x0041680000300800 */
[----:B------:R1:W-:Y:S04]  /*3bc80*/  STS.U16 [R4+UR9+0x14f80], R2 ;  /* 0x014f800204007988 */ /* 0x0003e80008000409 */
[----:B------:R2:W-:Y:S04]  /*3bc90*/  STS.U16 [R4+UR9+0x15380], R0 ;  /* 0x0153800004007988 */ /* 0x0005e80008000409 */
[----:B-1----:R0:W5:Y:S04]  /*3bca0*/  LDL.LU R2, [R1+0x12d4] ;  /* 0x0012d40001027983 */ /* 0x0021680000300800 */
[----:B--2---:R0:W5:Y:S04]  /*3bcb0*/  LDL.LU R0, [R1+0x12d0] ;  /* 0x0012d00001007983 */ /* 0x0041680000300800 */
        /* <DEDUP_REMOVED lines=11> */
[----:B------:R1:W-:Y:S06]  /*3bd70*/  MEMBAR.ALL.CTA ;  /* 0x0000000000007992 */ /* 0x0003ec0000008000 */
[----:B-1----:R-:W1:Y:S01]  /*3bd80*/  FENCE.VIEW.ASYNC.S ;  /* 0x00000000000073c6 */ /* 0x002e620000000000 */
[----:B------:R-:W-:-:S04]  /*3bd90*/  ULEA UR6, UR18, UR9, 0x3 ;  /* 0x0000000912067291 */ /* 0x000fc8000f8e18ff */
[----:B------:R-:W-:Y:S01]  /*3bda0*/  UIADD3 UR6, UPT, UPT, UR6, 0x20000, URZ ;  /* 0x0002000006067890 */ /* 0x000fe2000fffe0ff */
[----:B-1----:R-:W-:Y:S06]  /*3bdb0*/  BAR.SYNC.DEFER_BLOCKING 0x0 ;  /* 0x0000000000007b1d */ /* 0x002fec0000010000 */
[----:B0-----:R-:W-:Y:S05]  /*3bdc0*/  @P0 BRA `(.L_x_10) ;  /* 0x0000000000900947 */ /* 0x001fea0003800000 */
[----:B------:R-:W-:Y:S02]  /*3bdd0*/  UIADD3 UR19, UPT, UPT, UR8, 0x108, URZ ;  /* 0x0000010808137890 */ /* 0x000fe4000fffe0ff */
[----:B------:R-:W-:Y:S02]  /*3bde0*/  UIADD3 UR36, UPT, UPT, UR8, 0x110, URZ ;  /* 0x0000011008247890 */ /* 0x000fe4000fffe0ff */
[----:B------:R-:W-:Y:S02]  /*3bdf0*/  UIADD3 UR37, UPT, UPT, UR8, 0x118, URZ ;  /* 0x0000011808257890 */ /* 0x000fe4000fffe0ff */
[----:B------:R-:W-:Y:S02]  /*3be00*/  UIADD3 UR42, UPT, UPT, UR8, 0x120, URZ ;  /* 0x00000120082a7890 */ /* 0x000fe4000fffe0ff */
[----:B------:R-:W-:Y:S02]  /*3be10*/  UIADD3 UR43, UPT, UPT, UR8, 0x128, URZ ;  /* 0x00000128082b7890 */ /* 0x000fe4000fffe0ff */
[----:B------:R-:W-:Y:S01]  /*3be20*/  UIADD3 UR48, UPT, UPT, UR8, 0x130, URZ ;  /* 0x0000013008307890 */ /* 0x000fe2000fffe0ff */
[----:B------:R-:W-:Y:S01]  /*3be30*/  UMOV UR16, 0x0 ;  /* 0x0000000000107882 */ /* 0x000fe20000000000 */
[----:B------:R-:W-:Y:S01]  /*3be40*/  UMOV UR17, 0x8400490 ;  /* 0x0840049000117882 */ /* 0x000fe20000000000 */
[----:B------:R-:W-:Y:S01]  /*3be50*/  UMOV UR13, 0x40004040 ;  /* 0x40004040000d7882 */ /* 0x000fe20000000000 */
[----:B------:R-:W-:-:S02]  /*3be60*/  UIADD3 UR49, UPT, UPT, UR8, 0x138, URZ ;  /* 0x0000013808317890 */ /* 0x000fc4000fffe0ff */
[----:B------:R0:W-:Y:S01]  /*3be70*/  UTCHMMA tmem[UR11], gdesc[UR12], tmem[UR8], tmem[UR16], idesc[UR17], UPT ;  /* 0x00ff100c0b0079ea */ /* 0x0001e2000b800008 */
[----:B------:R-:W-:Y:S01]  /*3be80*/  UMOV UR34, 0x0 ;  /* 0x0000000000227882 */ /* 0x000fe20000000000 */
[----:B------:R-:W-:Y:S01]  /*3be90*/  UMOV UR35, 0x8400490 ;  /* 0x0840049000237882 */ /* 0x000fe20000000000 */
[----:B------:R-:W-:Y:S01]  /*3bea0*/  UMOV UR38, 0x0 ;  /* 0x0000000000267882 */ /* 0x000fe20000000000 */
[----:B------:R-:W-:Y:S01]  /*3beb0*/  UMOV UR39, 0x8400490 ;  /* 0x0840049000277882 */ /* 0x000fe20000000000 */
        /* <DEDUP_REMOVED lines=21> */
.L_x_10:
[----:B------:R-:W2:Y:S04]  /*3c010*/  LDL R5, [R1+0xecc] ;  /* 0x000ecc0001057983 */ /* 0x000ea80000100800 */
[----:B------:R-:W2:Y:S01]  /*3c020*/  LDL R4, [R1+0x2b4] ;  /* 0x0002b40001047983 */ /* 0x000ea20000100800 */
[----:B------:R-:W-:-:S04]  /*3c030*/  UIADD3 UR18, UPT, UPT, UR18, 0x1, URZ ;  /* 0x0000000112127890 */ /* 0x000fc8000fffe0ff */
[----:B------:R-:W-:-:S04]  /*3c040*/  UISETP.GT.AND UP1, UPT, UR18, 0x1, UPT ;  /* 0x000000011200788c */ /* 0x000fc8000bf24270 */
[----:B0-----:R-:W-:Y:S02]  /*3c050*/  USEL UR4, URZ, 0x1, !UP1 ;  /* 0x00000001ff047887 */ /* 0x001fe4000c800000 */
[----:B------:R-:W-:Y:S02]  /*3c060*/  USEL UR18, UR18, URZ, !UP1 ;  /* 0x000000ff12127287 */ /* 0x000fe4000c800000 */
[----:B------:R-:W-:-:S03]  /*3c070*/  ULOP3.LUT UR7, UR5, UR4, URZ, 0x3c, !UPT ;  /* 0x0000000405077292 */ /* 0x000fc6000f8e3cff */
[----:B------:R-:W-:-:S04]  /*3c080*/  UMOV UR4, UR5 ;  /* 0x0000000500047c82 */ /* 0x000fc80008000000 */
[----:B------:R-:W-:Y:S01]  /*3c090*/  UMOV UR5, UR7 ;  /* 0x0000000700057c82 */ /* 0x000fe20008000000 */
[----:B--2---:R-:W-:-:S13]  /*3c0a0*/  ISETP.NE.U32.AND P1, PT, R4, R5, PT ;  /* 0x000000050400720c */ /* 0x004fda0003f25070 */
[----:B------:R-:W-:Y:S05]  /*3c0b0*/  @P1 BRA `(.L_x_11) ;  /* 0xfffffea400b41947 */ /* 0x000fea000383ffff */
.L_x_8:
[----:B0-----:R-:W3:Y:S01]  /*3c0c0*/  LDL.LU R5, [R1+0xf4c] ;  /* 0x000f4c0001057983 */ /* 0x001ee20000300800 */
[----:B------:R-:W3:Y:S01]  /*3c0d0*/  LDCU.128 UR12, c[0x0][0x390] ;  /* 0x00007200ff0c77ac */ /* 0x000ee20008000c00 */
[----:B------:R-:W0:Y:S02]  /*3c0e0*/  LDC R4, c[0x0][0x3a0] ;  /* 0x0000e800ff047b82 */ /* 0x000e240000000800 */
[----:B------:R-:W4:Y:S01]  /*3c0f0*/  LDL.LU R10, [R1+0xf74] ;  /* 0x000f7400010a7983 */ /* 0x000f220000300800 */
[----:B------:R-:W4:Y:S03]  /*3c100*/  LDCU UR18, c[0x0][0x39c] ;  /* 0x00007380ff1277ac */ /* 0x000f260008000800 */
[----:B--2---:R-:W2:Y:S01]  /*3c110*/  LDL.LU R9, [R1+0xf78] ;  /* 0x000f780001097983 */ /* 0x004ea20000300800 */
[----:B------:R-:W1:Y:S01]  /*3c120*/  LDCU UR5, c[0x0][0x3b8] ;  /* 0x00007700ff0577ac */ /* 0x000e620008000800 */
[----:B------:R-:W2:Y:S01]  /*3c130*/  LDCU UR11, c[0x0][0x39c] ;  /* 0x00007380ff0b77ac */ /* 0x000ea20008000800 */
[----:B------:R-:W0:Y:S01]  /*3c140*/  LDCU UR7, c[0x0][0x3b4] ;  /* 0x00007680ff0777ac */ /* 0x000e220008000800 */
[----:B------:R-:W0:Y:S01]  /*3c150*/  LDCU UR16, c[0x0][0x39c] ;  /* 0x00007380ff1077ac */ /* 0x000e220008000800 */
[----:B------:R-:W0:Y:S02]  /*3c160*/  LDCU UR17, c[0x0][0x39c] ;  /* 0x00007380ff1177ac */ /* 0x000e240008000800 */
[----:B0-----:R-:W-:-:S02]  /*3c170*/  VIADD R4, R4, 0x7f ;  /* 0x0000007f04047836 */ /* 0x001fc40000000000 */
[----:B-1---5:R-:W-:-:S03]  /*3c180*/  IMAD R7, R0, UR5, RZ ;  /* 0x0000000500077c24 */ /* 0x022fc6000f8e02ff */
[----:B------:R-:W-:Y:S01]  /*3c190*/  ISETP.GE.AND P4, PT, R4, 0x80, PT ;  /* 0x000000800400780c */ /* 0x000fe20003f86270 */
[----:B------:R-:W-:-:S04]  /*3c1a0*/  VIADD R6, R7, UR5 ;  /* 0x0000000507067c36 */ /* 0x000fc80008000000 */
[----:B------:R-:W-:-:S04]  /*3c1b0*/  VIADD R3, R6, UR5 ;  /* 0x0000000506037c36 */ /* 0x000fc80008000000 */
[----:B------:R-:W-:Y:S01]  /*3c1c0*/  VIADD R4, R3, UR5 ;  /* 0x0000000503047c36 */ /* 0x000fe20008000000 */
[C---:B---3--:R-:W-:Y:S01]  /*3c1d0*/  ISETP.GE.AND P1, PT, R5.reuse, UR14, PT ;  /* 0x0000000e05007c0c */ /* 0x048fe2000bf26270 */
[----:B------:R-:W-:Y:S01]  /*3c1e0*/  IMAD R8, R5, UR7, RZ ;  /* 0x0000000705087c24 */ /* 0x000fe2000f8e02ff */
[----:B------:R-:W0:Y:S01]  /*3c1f0*/  LDCU UR14, c[0x0][0x39c] ;  /* 0x00007380ff0e77ac */ /* 0x000e220008000800 */
[----:B------:R-:W-:Y:S01]  /*3c200*/  VIADD R5, R4, UR5 ;  /* 0x0000000504057c36 */ /* 0x000fe20008000000 */
[----:B----4-:R-:W-:Y:S02]  /*3c210*/  ISETP.LT.AND P6, PT, R10, UR18, !P1 ;  /* 0x000000120a007c0c */ /* 0x010fe4000cfc1270 */
[----:B------:R-:W-:Y:S01]  /*3c220*/  LEA R2, P3, R8, UR12, 0x1 ;  /* 0x0000000c08027c11 */ /* 0x000fe2000f8608ff */
[----:B------:R-:W-:Y:S01]  /*3c230*/  VIADD R79, R5, UR5 ;  /* 0x00000005054f7c36 */ /* 0x000fe20008000000 */
[----:B--2---:R-:W-:Y:S02]  /*3c240*/  ISETP.LT.AND P5, PT, R9, UR11, !P1 ;  /* 0x0000000b09007c0c */ /* 0x004fe4000cfa1270 */
[----:B------:R-:W-:Y:S01]  /*3c250*/  P2R R9, PR, RZ, 0x40 ;  /* 0x00000040ff097803 */ /* 0x000fe20000000000 */
[----:B------:R-:W-:Y:S01]  /*3c260*/  VIADD R83, R79, UR5 ;  /* 0x000000054f537c36 */ /* 0x000fe20008000000 */
[----:B------:R-:W-:-:S02]  /*3c270*/  ISETP.LT.AND P0, PT, R0, UR15, !P1 ;  /* 0x0000000f00007c0c */ /* 0x000fc4000cf01270 */
[----:B------:R-:W-:Y:S01]  /*3c280*/  LEA.HI.X.SX32 R0, R8, UR13, 0x1, P3 ;  /* 0x0000000d08007c11 */ /* 0x000fe200098f0eff */
[----:B------:R1:W-:Y:S01]  /*3c290*/  STL [R1+0x1d8], R9 ;  /* 0x0001d80901007387 */ /* 0x0003e20000100800 */
[----:B------:R-:W-:Y:S09]  /*3c2a0*/  @!P4 BRA `(.L_x_12) ;  /* 0x000000000010c947 */ /* 0x000ff20003800000 */
[----:B------:R-:W-:-:S06]  /*3c2b0*/  USHF.L.U32 UR4, UR4, 0x1f, URZ ;  /* 0x0000001f04047899 */ /* 0x000fcc00080006ff */
[----:B------:R-:W-:-:S04]  /*3c2c0*/  IMAD.U32 R8, RZ, RZ, UR4 ;  /* 0x00000004ff087e24 */ /* 0x000fc8000f8e00ff */
[----:B------:R-:W2:Y:S02]  /*3c2d0*/  SYNCS.PHASECHK.TRANS64.TRYWAIT P3, [UR6], R8 ;  /* 0x00000008ff0075a7 */ /* 0x000ea40008061106 */
[----:B--2---:R-:W-:Y:S05]  /*3c2e0*/  @!P3 BRA `(.L_x_13) ;  /* 0x000000ac0020b947 */ /* 0x004fea0003800000 */
.L_x_12:
[----:B------:R-:W-:Y:S01]  /*3c2f0*/  BAR.SYNC.DEFER_BLOCKING 0x0 ;  /* 0x0000000000007b1d */ /* 0x000fe20000010000 */
[-C--:B------:R-:W-:Y:S01]  /*3c300*/  LEA R68, P4, R7, R2.reuse, 0x1 ;  /* 0x0000000207447211 */ /* 0x080fe200078808ff */
[----:B------:R-:W-:Y:S01]  /*3c310*/  VIADD R78, R83, UR5 ;  /* 0x00000005534e7c36 */ /* 0x000fe20008000000 */
[----:B------:R-:W-:Y:S02]  /*3c320*/  LEA R70, P3, R6, R2, 0x1 ;  /* 0x0000000206467211 */ /* 0x000fe400078608ff */
[----:B------:R-:W-:Y:S01]  /*3c330*/  LEA.HI.X.SX32 R69, R7, R0, 0x1, P4 ;  /* 0x0000000007457211 */ /* 0x000fe200020f0eff */
[----:B------:R-:W-:Y:S01]  /*3c340*/  VIADD R85, R78, UR5 ;  /* 0x000000054e557c36 */ /* 0x000fe20008000000 */
[----:B------:R-:W-:Y:S01]  /*3c350*/  LEA R72, P4, R3, R2, 0x1 ;  /* 0x0000000203487211 */ /* 0x000fe200078808ff */
[----:B------:R2:W-:Y:S01]  /*3c360*/  STL [R1+0x139c], R68 ;  /* 0x00139c4401007387 */ /* 0x0005e20000100800 */
[-C--:B------:R-:W-:Y:S01]  /*3c370*/  LEA.HI.X.SX32 R71, R6, R0.reuse, 0x1, P3 ;  /* 0x0000000006477211 */ /* 0x080fe200018f0eff */
[----:B------:R-:W-:Y:S01]  /*3c380*/  VIADD R89, R85, UR5 ;  /* 0x0000000555597c36 */ /* 0x000fe20008000000 */
[----:B------:R-:W-:Y:S01]  /*3c390*/  LEA.HI.X.SX32 R73, R3, R0, 0x1, P4 ;  /* 0x0000000003497211 */ /* 0x000fe200020f0eff */
[----:B------:R-:W-:Y:S01]  /*3c3a0*/  STL [R1+0x1398], R69 ;  /* 0x0013984501007387 */ /* 0x000fe20000100800 */
[CC--:B------:R-:W-:Y:S01]  /*3c3b0*/  LEA R74, P3, R4.reuse, R2.reuse, 0x1 ;  /* 0x00000002044a7211 */ /* 0x0c0fe200078608ff */
[----:B------:R-:W-:Y:S01]  /*3c3c0*/  VIADD R3, R89, UR5 ;  /* 0x0000000559037c36 */ /* 0x000fe20008000000 */
[----:B------:R-:W-:Y:S01]  /*3c3d0*/  LEA R76, P4, R5, R2, 0x1 ;  /* 0x00000002054c7211 */ /* 0x000fe200078808ff */
[----:B------:R-:W-:Y:S01]  /*3c3e0*/  STL [R1+0x13a4], R69 ;  /* 0x0013a44501007387 */ /* 0x000fe20000100800 */
[-C--:B------:R-:W-:Y:S01]  /*3c3f0*/  LEA.HI.X.SX32 R75, R4, R0.reuse, 0x1, P3 ;  /* 0x00000000044b7211 */ /* 0x080fe200018f0eff */
[----:B------:R-:W-:Y:S01]  /*3c400*/  VIADD R84, R3, UR5 ;  /* 0x0000000503547c36 */ /* 0x000fe20008000000 */
[----:B------:R-:W-:Y:S01]  /*3c410*/  LEA.HI.X.SX32 R77, R5, R0, 0x1, P4 ;  /* 0x00000000054d7211 */ /* 0x000fe200020f0eff */
[----:B------:R-:W-:Y:S01]  /*3c420*/  STL [R1+0x13b0], R69 ;  /* 0x0013b04501007387 */ /* 0x000fe20000100800 */
[C---:B------:R-:W-:Y:S01]  /*3c430*/  LEA R82, P3, R83.reuse, R2, 0x1 ;  /* 0x0000000253527211 */ /* 0x040fe200078608ff */
[----:B------:R-:W-:Y:S01]  /*3c440*/  VIADD R88, R84, UR5 ;  /* 0x0000000554587c36 */ /* 0x000fe20008000000 */
[----:B------:R-:W3:Y:S01]  /*3c450*/  LDCU UR4, c[0x0][0x39c] ;  /* 0x00007380ff0477ac */ /* 0x000ee20008000800 */
[----:B------:R-:W4:Y:S02]  /*3c460*/  @!P2 SYNCS.CCTL.IV [UR9+0x20000] ;  /* 0x02000000ff00a9b1 */ /* 0x000f240008000009 */
[----:B----4-:R-:W-:Y:S01]  /*3c470*/  BAR.SYNC.DEFER_BLOCKING 0x0 ;  /* 0x0000000000007b1d */ /* 0x010fe20000010000 */
[----:B------:R-:W-:-:S02]  /*3c480*/  LEA.HI.X.SX32 R83, R83, R0, 0x1, P3 ;  /* 0x0000000053537211 */ /* 0x000fc400018f0eff */
[----:B------:R-:W-:-:S03]  /*3c490*/  LEA R90, P3, R85, R2, 0x1 ;  /* 0x00000002555a7211 */ /* 0x000fc600078608ff */
[----:B------:R-:W4:Y:S01]  /*3c4a0*/  LDCU UR6, c[0x0][0x39c] ;  /* 0x00007380ff0677ac */ /* 0x000f220008000800 */
[----:B------:R-:W-:Y:S01]  /*3c4b0*/  LEA.HI.X.SX32 R91, R85, R0, 0x1, P3 ;  /* 0x00000000555b7211 */ /* 0x000fe200018f0eff */
[----:B-1----:R-:W1:Y:S01]  /*3c4c0*/  LDTM.x64 R4, tmem[UR10] ;  /* 0x0000000a000479ee */ /* 0x002e620008340000 */
[----:B------:R-:W-:Y:S01]  /*3c4d0*/  STL [R1+0x13bc], R69 ;  /* 0x0013bc4501007387 */ /* 0x000fe20000100800 */
[C---:B------:R-:W-:Y:S01]  /*3c4e0*/  LEA R92, P3, R3.reuse, R2, 0x1 ;  /* 0x00000002035c7211 */ /* 0x040fe200078608ff */
[----:B------:R-:W5:Y:S02]  /*3c4f0*/  LDCU UR7, c[0x0][0x39c] ;  /* 0x00007380ff0777ac */ /* 0x000f640008000800 */
[----:B------:R-:W-:Y:S01]  /*3c500*/  STL [R1+0x13c8], R69 ;  /* 0x0013c84501007387 */ /* 0x000fe20000100800 */
[----:B------:R-:W-:-:S03]  /*3c510*/  LEA.HI.X.SX32 R93, R3, R0, 0x1, P3 ;  /* 0x00000000035d7211 */ /* 0x000fc600018f0eff */
[----:B------:R-:W-:Y:S04]  /*3c520*/  STL [R1+0x13d4], R69 ;  /* 0x0013d44501007387 */ /* 0x000fe80000100800 */
[----:B------:R-:W-:Y:S01]  /*3c530*/  STL [R1+0x13e0], R69 ;  /* 0x0013e04501007387 */ /* 0x000fe20000100800 */
[----:B------:R-:W0:Y:S03]  /*3c540*/  @!P2 SYNCS.CCTL.IV [UR9+0x20008] ;  /* 0x02000800ff00a9b1 */ /* 0x000e260008000009 */
[----:B------:R1:W-:Y:S01]  /*3c550*/  STL [R1+0x13ec], R69 ;  /* 0x0013ec4501007387 */ /* 0x0003e20000100800 */
[C---:B------:R-:W-:Y:S01]  /*3c560*/  LEA R80, P2, R79.reuse, R2, 0x1 ;  /* 0x000000024f507211 */ /* 0x040fe200078408ff */
[----:B------:R-:W0:Y:S02]  /*3c570*/  LDCU UR9, c[0x0][0x39c] ;  /* 0x00007380ff0977ac */ /* 0x000e240008000800 */
[----:B------:R1:W-:Y:S01]  /*3c580*/  STL [R1+0x13a8], R70 ;  /* 0x0013a84601007387 */ /* 0x0003e20000100800 */
[----:B------:R-:W-:Y:S01]  /*3c590*/  LEA.HI.X.SX32 R81, R79, R0, 0x1, P2 ;  /* 0x000000004f517211 */ /* 0x000fe200010f0eff */
[----:B------:R-:W-:Y:S01]  /*3c5a0*/  VIADD R79, R88, UR5 ;  /* 0x00000005584f7c36 */ /* 0x000fe20008000000 */
[C---:B------:R-:W-:Y:S01]  /*3c5b0*/  LEA R86, P2, R78.reuse, R2, 0x1 ;  /* 0x000000024e567211 */ /* 0x040fe200078408ff */
[----:B------:R0:W-:Y:S03]  /*3c5c0*/  STL [R1+0x13a0], R71 ;  /* 0x0013a04701007387 */ /* 0x0001e60000100800 */
[----:B------:R-:W-:Y:S01]  /*3c5d0*/  LEA.HI.X.SX32 R87, R78, R0, 0x1, P2 ;  /* 0x000000004e577211 */ /* 0x000fe200010f0eff */
[----:B------:R-:W-:Y:S01]  /*3c5e0*/  STL [R1+0x13b4], R72 ;  /* 0x0013b44801007387 */ /* 0x000fe20000100800 */
[----:B--2---:R-:W-:Y:S01]  /*3c5f0*/  LEA R68, P2, R89, R2, 0x1 ;  /* 0x0000000259447211 */ /* 0x004fe200078408ff */
[----:B------:R-:W-:-:S02]  /*3c600*/  VIADD R78, R79, UR5 ;  /* 0x000000054f4e7c36 */ /* 0x000fc40008000000 */
[----:B------:R-:W-:Y:S01]  /*3c610*/  STL [R1+0x13ac], R73 ;  /* 0x0013ac4901007387 */ /* 0x000fe20000100800 */
[----:B-1----:R-:W-:Y:S01]  /*3c620*/  LEA.HI.X.SX32 R69, R89, R0, 0x1, P2 ;  /* 0x0000000059457211 */ /* 0x002fe200010f0eff */
[----:B------:R-:W-:Y:S01]  /*3c630*/  VIADD R85, R78, UR5 ;  /* 0x000000054e557c36 */ /* 0x000fe20008000000 */
[C---:B------:R-:W-:Y:S01]  /*3c640*/  LEA R70, P2, R84.reuse, R2, 0x1 ;  /* 0x0000000254467211 */ /* 0x040fe200078408ff */
[----:B------:R-:W-:Y:S02]  /*3c650*/  STL [R1+0x13c0], R74 ;  /* 0x0013c04a01007387 */ /* 0x000fe40000100800 */
[----:B------:R-:W-:Y:S01]  /*3c660*/  VIADD R3, R85, UR5 ;  /* 0x0000000555037c36 */ /* 0x000fe20008000000 */
[----:B0-----:R-:W-:Y:S01]  /*3c670*/  LEA.HI.X.SX32 R71, R84, R0, 0x1, P2 ;  /* 0x0000000054477211 */ /* 0x001fe200010f0eff */
[----:B------:R-:W-:Y:S02]  /*3c680*/  STL [R1+0x13b8], R75 ;  /* 0x0013b84b01007387 */ /* 0x000fe40000100800 */
[----:B------:R-:W-:-:S02]  /*3c690*/  VIADD R84, R3, UR5 ;  /* 0x0000000503547c36 */ /* 0x000fc40008000000 */
        /* <DEDUP_REMOVED lines=17> */
[----:B------:R0:W-:Y:S04]  /*3c7b0*/  STL.64 [R1+0x160], R68 ;  /* 0x0001604401007387 */ /* 0x0001e80000100a00 */
[----:B------:R-:W-:Y:S04]  /*3c7c0*/  STL.64 [R1+0x158], R92 ;  /* 0x0001585c01007387 */ /* 0x000fe80000100a00 */
[----:B------:R1:W-:Y:S01]  /*3c7d0*/  STL.64 [R1+0x150], R70 ;  /* 0x0001504601007387 */ /* 0x0003e20000100a00 */
[----:B0-----:R-:W-:-:S03]  /*3c7e0*/  LEA R68, P3, R88, R2, 0x1 ;  /* 0x0000000258447211 */ /* 0x001fc600078608ff */
[----:B------:R-:W2:Y:S01]  /*3c7f0*/  LDL.LU R74, [R1+0xf90] ;  /* 0x000f9000014a7983 */ /* 0x000ea20000300800 */
[----:B------:R-:W-:Y:S02]  /*3c800*/  LEA.HI.X.SX32 R69, R88, R0, 0x1, P3 ;  /* 0x0000000058457211 */ /* 0x000fe400018f0eff */
[----:B-1----:R-:W-:-:S03]  /*3c810*/  LEA R70, P2, R79, R2, 0x1 ;  /* 0x000000024f467211 */ /* 0x002fc600078408ff */
[----:B------:R0:W-:Y:S04]  /*3c820*/  STL.64 [R1+0x148], R68 ;  /* 0x0001484401007387 */ /* 0x0001e80000100a00 */
[----:B0-----:R-:W3:Y:S04]  /*3c830*/  LDL.LU R69, [R1+0xf8c] ;  /* 0x000f8c0001457983 */ /* 0x001ee80000300800 */
[----:B------:R-:W4:Y:S01]  /*3c840*/  LDL.LU R68, [R1+0xf80] ;  /* 0x000f800001447983 */ /* 0x000f220000300800 */
[----:B------:R-:W-:Y:S02]  /*3c850*/  LEA.HI.X.SX32 R71, R79, R0, 0x1, P2 ;  /* 0x000000004f477211 */ /* 0x000fe400010f0eff */
[----:B------:R-:W-:-:S03]  /*3c860*/  LEA R72, P3, R78, R2, 0x1 ;  /* 0x000000024e487211 */ /* 0x000fc600078608ff */
[----:B------:R0:W-:Y:S01]  /*3c870*/  STL.64 [R1+0x140], R70 ;  /* 0x0001404601007387 */ /* 0x0001e20000100a00 */
[----:B------:R-:W-:-:S05]  /*3c880*/  LEA.HI.X.SX32 R73, R78, R0, 0x1, P3 ;  /* 0x000000004e497211 */ /* 0x000fca00018f0eff */
[----:B------:R1:W-:Y:S01]  /*3c890*/  STL.64 [R1+0x138], R72 ;  /* 0x0001384801007387 */ /* 0x0003e20000100a00 */
[----:B0-----:R-:W-:-:S04]  /*3c8a0*/  LEA R70, P2, R85, R2, 0x1 ;  /* 0x0000000255467211 */ /* 0x001fc800078408ff */
[----:B------:R-:W-:Y:S02]  /*3c8b0*/  LEA.HI.X.SX32 R71, R85, R0, 0x1, P2 ;  /* 0x0000000055477211 */ /* 0x000fe400010f0eff */
[C---:B-1----:R-:W-:Y:S01]  /*3c8c0*/  LEA R72, P3, R3.reuse, R2, 0x1 ;  /* 0x0000000203487211 */ /* 0x042fe200078608ff */
[----:B------:R-:W-:Y:S02]  /*3c8d0*/  VIADD R79, R84, UR5 ;  /* 0x00000005544f7c36 */ /* 0x000fe40008000000 */
[----:B------:R0:W-:Y:S01]  /*3c8e0*/  STL.64 [R1+0x130], R70 ;  /* 0x0001304601007387 */ /* 0x0001e20000100a00 */
[----:B------:R-:W-:Y:S01]  /*3c8f0*/  LEA.HI.X.SX32 R73, R3, R0, 0x1, P3 ;  /* 0x0000000003497211 */ /* 0x000fe200018f0eff */
[----:B------:R-:W-:-:S04]  /*3c900*/  VIADD R78, R79, UR5 ;  /* 0x000000054f4e7c36 */ /* 0x000fc80008000000 */
        /* <DEDUP_REMOVED lines=11> */
[----:B-1----:R-:W-:-:S03]  /*3c9c0*/  LEA R72, P3, R3, R2, 0x1 ;  /* 0x0000000203487211 */ /* 0x002fc600078608ff */
[----:B------:R0:W-:Y:S01]  /*3c9d0*/  STL.64 [R1+0x110], R70 ;  /* 0x0001104601007387 */ /* 0x0001e20000100a00 */
[----:B------:R-:W-:-:S03]  /*3c9e0*/  LEA.HI.X.SX32 R73, R3, R0, 0x1, P3 ;  /* 0x0000000003497211 */ /* 0x000fc600018f0eff */
[----:B------:R-:W-:Y:S01]  /*3c9f0*/  STL [R1+0x1400], R2 ;  /* 0x0014000201007387 */ /* 0x000fe20000100800 */
[----:B------:R-:W-:Y:S02]  /*3ca00*/  F2FP.BF16.F32.PACK_AB R66, R67, R66 ;  /* 0x000000424342723e */ /* 0x000fe400000010ff */
[C---:B0-----:R-:W-:Y:S01]  /*3ca10*/  LEA R70, P4, R84.reuse, R2, 0x1 ;  /* 0x0000000254467211 */ /* 0x041fe200078808ff */
[----:B------:R0:W-:Y:S03]  /*3ca20*/  STL [R1+0x1404], R3 ;  /* 0x0014040301007387 */ /* 0x0001e60000100800 */
[----:B------:R-:W-:Y:S01]  /*3ca30*/  LEA.HI.X.SX32 R71, R84, R0, 0x1, P4 ;  /* 0x0000000054477211 */ /* 0x000fe200020f0eff */
[----:B------:R-:W-:Y:S01]  /*3ca40*/  STL.64 [R1+0x108], R72 ;  /* 0x0001084801007387 */ /* 0x000fe20000100a00 */
[----:B------:R-:W-:Y:S02]  /*3ca50*/  F2FP.BF16.F32.PACK_AB R64, R65, R64 ;  /* 0x000000404140723e */ /* 0x000fe400000010ff */
[----:B------:R-:W-:Y:S01]  /*3ca60*/  F2FP.BF16.F32.PACK_AB R62, R63, R62 ;  /* 0x0000003e3f3e723e */ /* 0x000fe200000010ff */
[----:B------:R-:W-:Y:S01]  /*3ca70*/  STL [R1+0x140c], R84 ;  /* 0x00140c5401007387 */ /* 0x000fe20000100800 */
[----:B------:R-:W-:-:S03]  /*3ca80*/  F2FP.BF16.F32.PACK_AB R60, R61, R60 ;  /* 0x0000003c3d3c723e */ /* 0x000fc600000010ff */
[----:B------:R1:W-:Y:S01]  /*3ca90*/  STL [R1+0x1408], R0 ;  /* 0x0014080001007387 */ /* 0x0003e20000100800 */
[----:B------:R-:W-:-:S03]  /*3caa0*/  F2FP.BF16.F32.PACK_AB R58, R59, R58 ;  /* 0x0000003a3b3a723e */ /* 0x000fc600000010ff */
[----:B------:R-:W-:Y:S01]  /*3cab0*/  STL.64 [R1+0x100], R70 ;  /* 0x0001004601007387 */ /* 0x000fe20000100a00 */
[----:B------:R-:W-:-:S03]  /*3cac0*/  F2FP.BF16.F32.PACK_AB R56, R57, R56 ;  /* 0x000000383938723e */ /* 0x000fc600000010ff */
[----:B------:R-:W-:Y:S01]  /*3cad0*/  STL [R1+0x1410], R67 ;  /* 0x0014104301007387 */ /* 0x000fe20000100800 */
[----:B0-----:R-:W-:-:S03]  /*3cae0*/  F2FP.BF16.F32.PACK_AB R3, R55, R54 ;  /* 0x000000363703723e */ /* 0x001fc600000010ff */
[----:B------:R-:W-:Y:S01]  /*3caf0*/  STL [R1+0x1d4], R66 ;  /* 0x0001d44201007387 */ /* 0x000fe20000100800 */
[----:B------:R-:W-:-:S03]  /*3cb00*/  F2FP.BF16.F32.PACK_AB R2, R53, R52 ;  /* 0x000000343502723e */ /* 0x000fc600000010ff */
[----:B------:R-:W-:Y:S01]  /*3cb10*/  STL [R1+0x1d0], R64 ;  /* 0x0001d04001007387 */ /* 0x000fe20000100800 */
[----:B-1----:R-:W-:-:S03]  /*3cb20*/  F2FP.BF16.F32.PACK_AB R0, R51, R50 ;  /* 0x000000323300723e */ /* 0x002fc600000010ff */
[----:B------:R-:W-:Y:S04]  /*3cb30*/  STL [R1+0x1cc], R62 ;  /* 0x0001cc3e01007387 */ /* 0x000fe80000100800 */
[----:B------:R-:W-:Y:S04]  /*3cb40*/  STL [R1+0x1c8], R60 ;  /* 0x0001c83c01007387 */ /* 0x000fe80000100800 */
[----:B------:R-:W-:Y:S04]  /*3cb50*/  STL [R1+0x1c4], R58 ;  /* 0x0001c43a01007387 */ /* 0x000fe80000100800 */
[----:B------:R-:W-:Y:S04]  /*3cb60*/  STL [R1+0x1c0], R56 ;  /* 0x0001c03801007387 */ /* 0x000fe80000100800 */
[----:B------:R-:W-:Y:S04]  /*3cb70*/  STL [R1+0x1bc], R3 ;  /* 0x0001bc0301007387 */ /* 0x000fe80000100800 */
[----:B------:R-:W-:Y:S04]  /*3cb80*/  STL.64 [R1+0x14e0], R48 ;  /* 0x0014e03001007387 */ /* 0x000fe80000100a00 */
[----:B------:R-:W-:Y:S04]  /*3cb90*/  STL [R1+0x1b8], R2 ;  /* 0x0001b80201007387 */ /* 0x000fe80000100800 */
[----:B------:R-:W-:Y:S04]  /*3cba0*/  STL.64 [R1+0x14d8], R46 ;  /* 0x0014d82e01007387 */ /* 0x000fe80000100a00 */
[----:B------:R-:W-:Y:S04]  /*3cbb0*/  STL [R1+0x1b4], R0 ;  /* 0x0001b40001007387 */ /* 0x000fe80000100800 */
[----:B------:R-:W-:Y:S04]  /*3cbc0*/  STL.64 [R1+0x14d0], R44 ;  /* 0x0014d02c01007387 */ /* 0x000fe80000100a00 */
        /* <DEDUP_REMOVED lines=15> */
[----:B------:R0:W-:Y:S04]  /*3ccc0*/  STL.64 [R1+0x1450], R12 ;  /* 0x0014500c01007387 */ /* 0x0001e80000100a00 */
[----:B------:R-:W-:Y:S04]  /*3ccd0*/  STL.64 [R1+0x1448], R10 ;  /* 0x0014480a01007387 */ /* 0x000fe80000100a00 */
[----:B------:R-:W-:Y:S04]  /*3cce0*/  STL.64 [R1+0x1440], R8 ;  /* 0x0014400801007387 */ /* 0x000fe80000100a00 */
[----:B------:R-:W-:Y:S04]  /*3ccf0*/  STL.64 [R1+0x1438], R6 ;  /* 0x0014380601007387 */ /* 0x000fe80000100a00 */
[----:B------:R-:W-:Y:S01]  /*3cd00*/  STL.64 [R1+0x1430], R4 ;  /* 0x0014300401007387 */ /* 0x000fe20000100a00 */
[----:B--2---:R-:W-:-:S02]  /*3cd10*/  ISETP.LT.AND P2, PT, R74, UR16, !P1 ;  /* 0x000000104a007c0c */ /* 0x004fc4000cf41270 */
[----:B---3--:R-:W-:Y:S02]  /*3cd20*/  ISETP.LT.AND P3, PT, R69, UR17, !P1 ;  /* 0x0000001145007c0c */ /* 0x008fe4000cf61270 */
[----:B----4-:R-:W-:Y:S02]  /*3cd30*/  ISETP.LT.AND P4, PT, R68, UR14, !P1 ;  /* 0x0000000e44007c0c */ /* 0x010fe4000cf81270 */
[----:B0-----:R-:W0:Y:S02]  /*3cd40*/  LDTM.x64 R12, tmem[UR10+0x40] ;  /* 0x0000400a000c79ee */ /* 0x001e240008340000 */
[----:B0-----:R-:W-:Y:S04]  /*3cd50*/  STL.64 [R1], R12 ;  /* 0x0000000c01007387 */ /* 0x001fe80000100a00 */
        /* <DEDUP_REMOVED lines=30> */
[----:B------:R2:W-:Y:S04]  /*3cf40*/  STL.64 [R1+0xf8], R74 ;  /* 0x0000f84a01007387 */ /* 0x0005e80000100a00 */
[----:B0-----:R-:W3:Y:S04]  /*3cf50*/  LDL.LU.64 R48, [R1+0x14e0] ;  /* 0x0014e00001307983 */ /* 0x001ee80000300a00 */
[----:B------:R-:W4:Y:S04]  /*3cf60*/  LDL.LU.64 R46, [R1+0x14d8] ;  /* 0x0014d800012e7983 */ /* 0x000f280000300a00 */
[----:B------:R-:W5:Y:S04]  /*3cf70*/  LDL.LU.64 R44, [R1+0x14d0] ;  /* 0x0014d000012c7983 */ /* 0x000f680000300a00 */
        /* <DEDUP_REMOVED lines=20> */
[----:B------:R-:W5:Y:S04]  /*3d0c0*/  LDL.LU R84, [R1+0xa4] ;  /* 0x0000a40001547983 */ /* 0x000f680000300800 */
[----:B------:R-:W5:Y:S04]  /*3d0d0*/  LDL.LU R0, [R1+0xa0] ;  /* 0x0000a00001007983 */ /* 0x000f680000300800 */
[----:B------:R-:W5:Y:S04]  /*3d0e0*/  LDL.LU R3, [R1+0x9c] ;  /* 0x00009c0001037983 */ /* 0x000f680000300800 */
[----:B------:R-:W5:Y:S04]  /*3d0f0*/  LDL.LU R2, [R1+0x98] ;  /* 0x0000980001027983 */ /* 0x000f680000300800 */
[----:B------:R-:W5:Y:S04]  /*3d100*/  LDL.LU R89, [R1+0x94] ;  /* 0x0000940001597983 */ /* 0x000f680000300800 */
[----:B------:R-:W5:Y:S04]  /*3d110*/  LDL.LU R90, [R1+0x90] ;  /* 0x00009000015a7983 */ /* 0x000f680000300800 */
[----:B------:R-:W5:Y:S04]  /*3d120*/  LDL.LU R91, [R1+0x8c] ;  /* 0x00008c00015b7983 */ /* 0x000f680000300800 */
[----:B------:R-:W5:Y:S04]  /*3d130*/  LDL.LU R86, [R1+0x88] ;  /* 0x0000880001567983 */ /* 0x000f680000300800 */
[----:B-1----:R-:W5:Y:S04]  /*3d140*/  LDL.LU R69, [R1+0x84] ;  /* 0x0000840001457983 */ /* 0x002f680000300800 */
[----:B------:R-:W5:Y:S04]  /*3d150*/  LDL.LU R66, [R1+0x80] ;  /* 0x0000800001427983 */ /* 0x000f680000300800 */
[----:B------:R-:W5:Y:S04]  /*3d160*/  LDL.LU R65, [R1+0x7c] ;  /* 0x00007c0001417983 */ /* 0x000f680000300800 */
[----:B------:R-:W5:Y:S04]  /*3d170*/  LDL.LU R64, [R1+0x78] ;  /* 0x0000780001407983 */ /* 0x000f680000300800 */
[----:B------:R-:W5:Y:S04]  /*3d180*/  LDL.LU R63, [R1+0x74] ;  /* 0x00007400013f7983 */ /* 0x000f680000300800 */
[----:B------:R-:W5:Y:S04]  /*3d190*/  LDL.LU R62, [R1+0x70] ;  /* 0x00007000013e7983 */ /* 0x000f680000300800 */
[----:B------:R-:W5:Y:S04]  /*3d1a0*/  LDL.LU R61, [R1+0x6c] ;  /* 0x00006c00013d7983 */ /* 0x000f680000300800 */
[----:B------:R-:W5:Y:S04]  /*3d1b0*/  LDL.LU R60, [R1+0x68] ;  /* 0x00006800013c7983 */ /* 0x000f680000300800 */
[----:B------:R-:W5:Y:S01]  /*3d1c0*/  LDL.LU R59, [R1+0x64] ;  /* 0x00006400013b7983 */ /* 0x000f620000300800 */
[----:B------:R-:W-:-:S03]  /*3d1d0*/  IMAD.MOV.U32 R67, RZ, RZ, R54 ;  /* 0x000000ffff437224 */ /* 0x000fc600078e0036 */
        /* <DEDUP_REMOVED lines=24> */
[----:B------:R-:W2:Y:S01]  /*3d360*/  LDL.LU R92, [R1] ;  /* 0x00000000015c7983 */ /* 0x000ea20000300800 */
[----:B---3--:R-:W-:-:S02]  /*3d370*/  F2FP.BF16.F32.PACK_AB R48, R49, R48 ;  /* 0x000000303130723e */ /* 0x008fc400000010ff */
[----:B----4-:R-:W-:-:S03]  /*3d380*/  F2FP.BF16.F32.PACK_AB R47, R47, R46 ;  /* 0x0000002e2f2f723e */ /* 0x010fc600000010ff */
[----:B------:R-:W-:Y:S01]  /*3d390*/  STL [R1+0x1b0], R48 ;  /* 0x0001b03001007387 */ /* 0x000fe20000100800 */
[----:B-----5:R-:W-:-:S03]  /*3d3a0*/  F2FP.BF16.F32.PACK_AB R46, R45, R44 ;  /* 0x0000002c2d2e723e */ /* 0x020fc600000010ff */
[----:B------:R-:W3:Y:S04]  /*3d3b0*/  LDL.LU R44, [R1+0xc0] ;  /* 0x0000c000012c7983 */ /* 0x000ee80000300800 */
[----:B------:R-:W-:Y:S01]  /*3d3c0*/  STL [R1+0x1ac], R47 ;  /* 0x0001ac2f01007387 */ /* 0x000fe20000100800 */
[----:B------:R-:W-:-:S03]  /*3d3d0*/  F2FP.BF16.F32.PACK_AB R43, R43, R42 ;  /* 0x0000002a2b2b723e */ /* 0x000fc600000010ff */
[----:B------:R-:W4:Y:S04]  /*3d3e0*/  LDL.LU R45, [R1+0xbc] ;  /* 0x0000bc00012d7983 */ /* 0x000f280000300800 */
[----:B------:R0:W-:Y:S01]  /*3d3f0*/  STL [R1+0x1a8], R46 ;  /* 0x0001a82e01007387 */ /* 0x0001e20000100800 */
[----:B------:R-:W-:Y:S02]  /*3d400*/  F2FP.BF16.F32.PACK_AB R41, R41, R40 ;  /* 0x000000282929723e */ /* 0x000fe400000010ff */
[----:B------:R-:W-:Y:S01]  /*3d410*/  F2FP.BF16.F32.PACK_AB R39, R39, R38 ;  /* 0x000000262727723e */ /* 0x000fe200000010ff */
[----:B0-----:R-:W4:Y:S04]  /*3d420*/  LDL.LU R46, [R1+0xb8] ;  /* 0x0000b800012e7983 */ /* 0x001f280000300800 */
[----:B------:R-:W5:Y:S04]  /*3d430*/  LDL.LU R47, [R1+0xb4] ;  /* 0x0000b400012f7983 */ /* 0x000f680000300800 */
[----:B------:R-:W5:Y:S04]  /*3d440*/  LDL.LU R48, [R1+0xb0] ;  /* 0x0000b00001307983 */ /* 0x000f680000300800 */
[----:B------:R-:W2:Y:S04]  /*3d450*/  LDL.LU R49, [R1+0xac] ;  /* 0x0000ac0001317983 */ /* 0x000ea80000300800 */
[----:B------:R-:W2:Y:S04]  /*3d460*/  LDL.LU R42, [R1+0xc8] ;  /* 0x0000c800012a7983 */ /* 0x000ea80000300800 */
[----:B------:R0:W-:Y:S01]  /*3d470*/  STL [R1+0x1a4], R43 ;  /* 0x0001a42b01007387 */ /* 0x0001e20000100800 */
[----:B------:R-:W-:-:S02]  /*3d480*/  F2FP.BF16.F32.PACK_AB R37, R37, R36 ;  /* 0x000000242525723e */ /* 0x000fc400000010ff */
[----:B------:R-:W-:Y:S01]  /*3d490*/  F2FP.BF16.F32.PACK_AB R35, R35, R34 ;  /* 0x000000222323723e */ /* 0x000fe200000010ff */
[----:B0-----:R-:W3:Y:S04]  /*3d4a0*/  LDL.LU R43, [R1+0xc4] ;  /* 0x0000c400012b7983 */ /* 0x001ee80000300800 */
[----:B------:R-:W2:Y:S04]  /*3d4b0*/  LDL.LU R40, [R1+0xd0] ;  /* 0x0000d00001287983 */ /* 0x000ea80000300800 */
[----:B------:R0:W-:Y:S01]  /*3d4c0*/  STL [R1+0x1a0], R41 ;  /* 0x0001a02901007387 */ /* 0x0001e20000100800 */
[----:B------:R-:W-:-:S02]  /*3d4d0*/  F2FP.BF16.F32.PACK_AB R33, R33, R32 ;  /* 0x000000202121723e */ /* 0x000fc400000010ff */
[----:B------:R-:W-:Y:S01]  /*3d4e0*/  F2FP.BF16.F32.PACK_AB R31, R31, R30 ;  /* 0x0000001e1f1f723e */ /* 0x000fe200000010ff */
[----:B0-----:R-:W2:Y:S04]  /*3d4f0*/  LDL.LU R41, [R1+0xcc] ;  /* 0x0000cc0001297983 */ /* 0x001ea80000300800 */
[----:B------:R-:W2:Y:S04]  /*3d500*/  LDL.LU R38, [R1+0xd8] ;  /* 0x0000d80001267983 */ /* 0x000ea80000300800 */
[----:B------:R0:W-:Y:S01]  /*3d510*/  STL [R1+0x19c], R39 ;  /* 0x00019c2701007387 */ /* 0x0001e20000100800 */
[----:B------:R-:W-:-:S03]  /*3d520*/  F2FP.BF16.F32.PACK_AB R29, R29, R28 ;  /* 0x0000001c1d1d723e */ /* 0x000fc600000010ff */
[----:B0-----:R-:W2:Y:S04]  /*3d530*/  LDL.LU R39, [R1+0xd4] ;  /* 0x0000d40001277983 */ /* 0x001ea80000300800 */
[----:B------:R-:W2:Y:S04]  /*3d540*/  LDL.LU R36, [R1+0xe0] ;  /* 0x0000e00001247983 */ /* 0x000ea80000300800 */
[----:B------:R0:W-:Y:S01]  /*3d550*/  STL [R1+0x198], R37 ;  /* 0x0001982501007387 */ /* 0x0001e20000100800 */
[----:B------:R-:W-:-:S03]  /*3d560*/  F2FP.BF16.F32.PACK_AB R25, R27, R26 ;  /* 0x0000001a1b19723e */ /* 0x000fc600000010ff */
[----:B0-----:R-:W2:Y:S04]  /*3d570*/  LDL.LU R37, [R1+0xdc] ;  /* 0x0000dc0001257983 */ /* 0x001ea80000300800 */
[----:B------:R-:W2:Y:S04]  /*3d580*/  LDL.LU R34, [R1+0xe8] ;  /* 0x0000e80001227983 */ /* 0x000ea80000300800 */
[----:B------:R0:W-:Y:S04]  /*3d590*/  STL [R1+0x194], R35 ;  /* 0x0001942301007387 */ /* 0x0001e80000100800 */
[----:B0-----:R-:W2:Y:S04]  /*3d5a0*/  LDL.LU R35, [R1+0xe4] ;  /* 0x0000e40001237983 */ /* 0x001ea80000300800 */
[----:B------:R-:W2:Y:S04]  /*3d5b0*/  LDL.LU R32, [R1+0xf0] ;  /* 0x0000f00001207983 */ /* 0x000ea80000300800 */
[----:B------:R0:W-:Y:S04]  /*3d5c0*/  STL [R1+0x190], R33 ;  /* 0x0001902101007387 */ /* 0x0001e80000100800 */
[----:B0-----:R-:W2:Y:S04]  /*3d5d0*/  LDL.LU R33, [R1+0xec] ;  /* 0x0000ec0001217983 */ /* 0x001ea80000300800 */
[----:B------:R-:W2:Y:S04]  /*3d5e0*/  LDL.LU R30, [R1+0xf8] ;  /* 0x0000f800011e7983 */ /* 0x000ea80000300800 */
[----:B------:R0:W-:Y:S04]  /*3d5f0*/  STL [R1+0x18c], R31 ;  /* 0x00018c1f01007387 */ /* 0x0001e80000100800 */
[----:B0-----:R-:W2:Y:S04]  /*3d600*/  LDL.LU R31, [R1+0xf4] ;  /* 0x0000f400011f7983 */ /* 0x001ea80000300800 */
[----:B------:R0:W-:Y:S04]  /*3d610*/  STL [R1+0x188], R29 ;  /* 0x0001881d01007387 */ /* 0x0001e80000100800 */
[----:B0-----:R-:W2:Y:S04]  /*3d620*/  LDL.LU R29, [R1+0xfc] ;  /* 0x0000fc00011d7983 */ /* 0x001ea80000300800 */
[----:B------:R0:W-:Y:S04]  /*3d630*/  STL [R1+0x184], R25 ;  /* 0x0001841901007387 */ /* 0x0001e80000100800 */
[----:B0-----:R-:W2:Y:S02]  /*3d640*/  LDL.LU R25, [R1+0x1428] ;  /* 0x0014280001197983 */ /* 0x001ea40000300800 */
[----:B--2---:R-:W-:-:S05]  /*3d650*/  F2FP.BF16.F32.PACK_AB R23, R25, R24 ;  /* 0x000000181917723e */ /* 0x004fca00000010ff */
        /* <DEDUP_REMOVED lines=13> */
[----:B0-----:R-:W2:Y:S01]  /*3d730*/  LDL.LU R15, [R1+0x1414] ;  /* 0x00141400010f7983 */ /* 0x001ea20000300800 */
[----:B------:R-:W-:Y:S02]  /*3d740*/  F2FP.BF16.F32.PACK_AB R27, R13, R12 ;  /* 0x0000000c0d1b723e */ /* 0x000fe400000010ff */
[----:B------:R-:W-:Y:S02]  /*3d750*/  F2FP.BF16.F32.PACK_AB R26, R29, R30 ;  /* 0x0000001e1d1a723e */ /* 0x000fe400000010ff */
[----:B------:R-:W-:Y:S02]  /*3d760*/  F2FP.BF16.F32.PACK_AB R25, R31, R32 ;  /* 0x000000201f19723e */ /* 0x000fe400000010ff */
[----:B------:R-:W-:-:S02]  /*3d770*/  F2FP.BF16.F32.PACK_AB R24, R33, R34 ;  /* 0x000000222118723e */ /* 0x000fc400000010ff */
[----:B------:R-:W-:Y:S02]  /*3d780*/  F2FP.BF16.F32.PACK_AB R23, R35, R36 ;  /* 0x000000242317723e */ /* 0x000fe400000010ff */
[----:B------:R-:W-:Y:S02]  /*3d790*/  F2FP.BF16.F32.PACK_AB R22, R37, R38 ;  /* 0x000000262516723e */ /* 0x000fe400000010ff */
[----:B------:R-:W-:Y:S02]  /*3d7a0*/  F2FP.BF16.F32.PACK_AB R21, R39, R40 ;  /* 0x000000282715723e */ /* 0x000fe400000010ff */
[----:B------:R-:W-:Y:S02]  /*3d7b0*/  F2FP.BF16.F32.PACK_AB R20, R41, R42 ;  /* 0x0000002a2914723e */ /* 0x000fe400000010ff */
[----:B---3--:R-:W-:Y:S02]  /*3d7c0*/  F2FP.BF16.F32.PACK_AB R19, R43, R44 ;  /* 0x0000002c2b13723e */ /* 0x008fe400000010ff */
[----:B----4-:R-:W-:-:S02]  /*3d7d0*/  F2FP.BF16.F32.PACK_AB R18, R45, R46 ;  /* 0x0000002e2d12723e */ /* 0x010fc400000010ff */
[----:B-----5:R-:W-:Y:S02]  /*3d7e0*/  F2FP.BF16.F32.PACK_AB R17, R47, R48 ;  /* 0x000000302f11723e */ /* 0x020fe400000010ff */
[----:B------:R-:W-:Y:S02]  /*3d7f0*/  F2FP.BF16.F32.PACK_AB R16, R49, R67 ;  /* 0x000000433110723e */ /* 0x000fe400000010ff */
[----:B------:R-:W-:Y:S02]  /*3d800*/  F2FP.BF16.F32.PACK_AB R13, R89, R90 ;  /* 0x0000005a590d723e */ /* 0x000fe400000010ff */
[----:B------:R-:W-:Y:S02]  /*3d810*/  F2FP.BF16.F32.PACK_AB R12, R91, R86 ;  /* 0x000000565b0c723e */ /* 0x000fe400000010ff */
[----:B------:R-:W-:Y:S02]  /*3d820*/  F2FP.BF16.F32.PACK_AB R88, R11, R10 ;  /* 0x0000000a0b58723e */ /* 0x000fe400000010ff */
[----:B------:R-:W-:-:S02]  /*3d830*/  F2FP.BF16.F32.PACK_AB R11, R69, R66 ;  /* 0x00000042450b723e */ /* 0x000fc400000010ff */
[----:B--2---:R-:W-:-:S05]  /*3d840*/  F2FP.BF16.F32.PACK_AB R28, R15, R14 ;  /* 0x0000000e0f1c723e */ /* 0x004fca00000010ff */
        /* <DEDUP_REMOVED lines=9> */
[----:B------:R-:W-:-:S03]  /*3d8e0*/  F2FP.BF16.F32.PACK_AB R15, R84, R0 ;  /* 0x00000000540f723e */ /* 0x000fc600000010ff */
[----:B------:R-:W-:Y:S04]  /*3d8f0*/  STL [R1+0xc0], R19 ;  /* 0x0000c01301007387 */ /* 0x000fe80000100800 */
[----:B------:R-:W-:Y:S04]  /*3d900*/  STL [R1+0xbc], R18 ;  /* 0x0000bc1201007387 */ /* 0x000fe80000100800 */
[----:B------:R0:W2:Y:S01]  /*3d910*/  LDL.LU R67, [R1+0x1410] ;  /* 0x0014100001437983 */ /* 0x0000a20000300800 */
[----:B------:R-:W-:-:S03]  /*3d920*/  F2FP.BF16.F32.PACK_AB R14, R3, R2 ;  /* 0x00000002030e723e */ /* 0x000fc600000010ff */
[----:B------:R-:W-:Y:S04]  /*3d930*/  STL [R1+0xb8], R17 ;  /* 0x0000b81101007387 */ /* 0x000fe80000100800 */
[----:B------:R-:W3:Y:S04]  /*3d940*/  LDL.LU R84, [R1+0x140c] ;  /* 0x00140c0001547983 */ /* 0x000ee80000300800 */
[----:B------:R-:W-:Y:S04]  /*3d950*/  STL [R1+0xb0], R16 ;  /* 0x0000b01001007387 */ /* 0x000fe80000100800 */
[----:B------:R-:W4:Y:S04]  /*3d960*/  LDL.LU R0, [R1+0x1408] ;  /* 0x0014080001007983 */ /* 0x000f280000300800 */
[----:B------:R0:W5:Y:S04]  /*3d970*/  LDL.LU R3, [R1+0x1404] ;  /* 0x0014040001037983 */ /* 0x0001680000300800 */
[----:B------:R-:W-:Y:S04]  /*3d980*/  STL [R1+0xa8], R15 ;  /* 0x0000a80f01007387 */ /* 0x000fe80000100800 */
[----:B------:R-:W3:Y:S04]  /*3d990*/  LDL.LU R2, [R1+0x1400] ;  /* 0x0014000001027983 */ /* 0x000ee80000300800 */
[----:B------:R0:W3:Y:S04]  /*3d9a0*/  LDL.LU R89, [R1+0x13fc] ;  /* 0x0013fc0001597983 */ /* 0x0000e80000300800 */
[----:B------:R-:W-:Y:S04]  /*3d9b0*/  STL [R1+0xa0], R14 ;  /* 0x0000a00e01007387 */ /* 0x000fe80000100800 */
[----:B------:R-:W3:Y:S04]  /*3d9c0*/  LDL.LU R90, [R1+0x13f8] ;  /* 0x0013f800015a7983 */ /* 0x000ee80000300800 */
[----:B------:R-:W3:Y:S04]  /*3d9d0*/  LDL.LU R91, [R1+0x13f4] ;  /* 0x0013f400015b7983 */ /* 0x000ee80000300800 */
[----:B------:R-:W-:Y:S04]  /*3d9e0*/  STL [R1+0x98], R13 ;  /* 0x0000980d01007387 */ /* 0x000fe80000100800 */
[----:B------:R-:W3:Y:S04]  /*3d9f0*/  LDL.LU R86, [R1+0x13f0] ;  /* 0x0013f00001567983 */ /* 0x000ee80000300800 */
[----:B------:R0:W3:Y:S01]  /*3da00*/  LDL.LU R69, [R1+0x13ec] ;  /* 0x0013ec0001457983 */ /* 0x0000e20000300800 */
[----:B------:R-:W-:-:S02]  /*3da10*/  F2FP.BF16.F32.PACK_AB R85, R9, R8 ;  /* 0x000000080955723e */ /* 0x000fc400000010ff */
[----:B------:R-:W-:Y:S02]  /*3da20*/  F2FP.BF16.F32.PACK_AB R10, R65, R64 ;  /* 0x00000040410a723e */ /* 0x000fe400000010ff */
[----:B------:R-:W-:Y:S01]  /*3da30*/  F2FP.BF16.F32.PACK_AB R9, R63, R62 ;  /* 0x0000003e3f09723e */ /* 0x000fe200000010ff */
[----:B------:R-:W-:Y:S01]  /*3da40*/  STL [R1+0x90], R12 ;  /* 0x0000900c01007387 */ /* 0x000fe20000100800 */
[----:B------:R-:W-:Y:S02]  /*3da50*/  F2FP.BF16.F32.PACK_AB R79, R7, R6 ;  /* 0x00000006074f723e */ /* 0x000fe400000010ff */
[----:B------:R-:W-:Y:S01]  /*3da60*/  F2FP.BF16.F32.PACK_AB R8, R61, R60 ;  /* 0x0000003c3d08723e */ /* 0x000fe200000010ff */
[----:B------:R-:W-:Y:S01]  /*3da70*/  STL [R1+0x88], R11 ;  /* 0x0000880b01007387 */ /* 0x000fe20000100800 */
[----:B------:R-:W-:Y:S02]  /*3da80*/  F2FP.BF16.F32.PACK_AB R7, R59, R58 ;  /* 0x0000003a3b07723e */ /* 0x000fe400000010ff */
[----:B------:R-:W-:Y:S01]  /*3da90*/  F2FP.BF16.F32.PACK_AB R78, R5, R4 ;  /* 0x00000004054e723e */ /* 0x000fe200000010ff */
[----:B------:R-:W-:Y:S01]  /*3daa0*/  STL [R1+0x80], R10 ;  /* 0x0000800a01007387 */ /* 0x000fe20000100800 */
[----:B------:R-:W-:-:S02]  /*3dab0*/  F2FP.BF16.F32.PACK_AB R6, R57, R56 ;  /* 0x000000383906723e */ /* 0x000fc400000010ff */
[----:B------:R-:W-:Y:S01]  /*3dac0*/  F2FP.BF16.F32.PACK_AB R5, R55, R54 ;  /* 0x000000363705723e */ /* 0x000fe200000010ff */
[----:B------:R-:W-:Y:S01]  /*3dad0*/  STL [R1+0x78], R9 ;  /* 0x0000780901007387 */ /* 0x000fe20000100800 */
[----:B------:R-:W-:-:S03]  /*3dae0*/  F2FP.BF16.F32.PACK_AB R4, R53, R52 ;  /* 0x000000343504723e */ /* 0x000fc600000010ff */
[----:B------:R-:W-:Y:S04]  /*3daf0*/  STL [R1+0x70], R8 ;  /* 0x0000700801007387 */ /* 0x000fe80000100800 */
[----:B------:R-:W-:Y:S04]  /*3db00*/  STL [R1+0x6c], R7 ;  /* 0x00006c0701007387 */ /* 0x000fe80000100800 */
[----:B------:R-:W-:Y:S04]  /*3db10*/  STL [R1+0x64], R6 ;  /* 0x0000640601007387 */ /* 0x000fe80000100800 */
[----:B------:R-:W-:Y:S01]  /*3db20*/  STL [R1+0x60], R5 ;  /* 0x0000600501007387 */ /* 0x000fe20000100800 */
[----:B--2---:R-:W-:-:S05]  /*3db30*/  F2FP.BF16.F32.PACK_AB R67, R51, R50 ;  /* 0x000000323343723e */ /* 0x004fca00000010ff */
[----:B------:R-:W-:Y:S04]  /*3db40*/  STL [R1+0x58], R67 ;  /* 0x0000584301007387 */ /* 0x000fe80000100800 */
[----:B------:R1:W-:Y:S02]  /*3db50*/  STL [R1+0x5c], R4 ;  /* 0x00005c0401007387 */ /* 0x0003e40000100800 */
[----:B-1----:R-:W1:Y:S01]  /*3db60*/  LDTM.x64 R4, tmem[UR10+0x80] ;  /* 0x0000800a000479ee */ /* 0x002e620008340000 */
[----:B---3--:R-:W-:Y:S02]  /*3db70*/  F2FP.BF16.F32.PACK_AB R69, R87, R82 ;  /* 0x000000525745723e */ /* 0x008fe400000010ff */
[----:B------:R-:W2:Y:S04]  /*3db80*/  LDL.LU R87, [R1+0x13e8] ;  /* 0x0013e80001577983 */ /* 0x000ea80000300800 */
[----:B------:R-:W3:Y:S04]  /*3db90*/  LDL.LU R82, [R1+0x13e4] ;  /* 0x0013e40001527983 */ /* 0x000ee80000300800 */
[----:B------:R0:W-:Y:S04]  /*3dba0*/  STL [R1+0x54], R69 ;  /* 0x0000544501007387 */ /* 0x0001e80000100800 */
[----:B0-----:R0:W2:Y:S02]  /*3dbb0*/  LDL.LU R69, [R1+0x13e0] ;  /* 0x0013e00001457983 */ /* 0x0010a40000300800 */
[----:B--2---:R-:W-:-:S02]  /*3dbc0*/  F2FP.BF16.F32.PACK_AB R69, R83, R80 ;  /* 0x000000505345723e */ /* 0x004fc400000010ff */
[----:B------:R-:W3:Y:S04]  /*3dbd0*/  LDL.LU R83, [R1+0x13dc] ;  /* 0x0013dc0001537983 */ /* 0x000ee80000300800 */
[----:B------:R-:W2:Y:S04]  /*3dbe0*/  LDL.LU R80, [R1+0x13d8] ;  /* 0x0013d80001507983 */ /* 0x000ea80000300800 */
[----:B------:R0:W-:Y:S04]  /*3dbf0*/  STL [R1+0x50], R69 ;  /* 0x0000504501007387 */ /* 0x0001e80000100800 */
[----:B0-----:R0:W2:Y:S02]  /*3dc00*/  LDL.LU R69, [R1+0x13d4] ;  /* 0x0013d40001457983 */ /* 0x0010a40000300800 */
[----:B--2---:R-:W-:-:S02]  /*3dc10*/  F2FP.BF16.F32.PACK_AB R69, R81, R76 ;  /* 0x0000004c5145723e */ /* 0x004fc400000010ff */
[----:B------:R-:W2:Y:S04]  /*3dc20*/  LDL.LU R81, [R1+0x13d0] ;  /* 0x0013d00001517983 */ /* 0x000ea80000300800 */
        /* <DEDUP_REMOVED lines=17> */
[----:B0-----:R0:W2:Y:S01]  /*3dd40*/  LDL.LU R69, [R1+0x13a4] ;  /* 0x0013a40001457983 */ /* 0x0010a20000300800 */
[----:B------:R-:W-:-:S02]  /*3dd50*/  F2FP.BF16.F32.PACK_AB R89, R93, R92 ;  /* 0x0000005c5d59723e */ /* 0x000fc400000010ff */
[----:B-1----:R-:W-:Y:S02]  /*3dd60*/  F2FP.BF16.F32.PACK_AB R66, R67, R66 ;  /* 0x000000424342723e */ /* 0x002fe400000010ff */
[----:B------:R-:W-:Y:S02]  /*3dd70*/  F2FP.BF16.F32.PACK_AB R64, R65, R64 ;  /* 0x000000404140723e */ /* 0x000fe400000010ff */
        /* <DEDUP_REMOVED lines=28> */
[----:B-----5:R-:W-:Y:S02]  /*3df40*/  F2FP.BF16.F32.PACK_AB R3, R7, R6 ;  /* 0x000000060703723e */ /* 0x020fe400000010ff */
[----:B------:R-:W-:Y:S02]  /*3df50*/  F2FP.BF16.F32.PACK_AB R4, R5, R4 ;  /* 0x000000040504723e */ /* 0x000fe400000010ff */
[----:B--2---:R-:W-:Y:S02]  /*3df60*/  F2FP.BF16.F32.PACK_AB R69, R71, R68 ;  /* 0x000000444745723e */ /* 0x004fe400000010ff */
[----:B------:R-:W2:Y:S04]  /*3df70*/  LDL.LU R71, [R1+0x13a0] ;  /* 0x0013a00001477983 */ /* 0x000ea80000300800 */
[----:B------:R-:W5:Y:S04]  /*3df80*/  LDL.LU R68, [R1+0x139c] ;  /* 0x00139c0001447983 */ /* 0x000f680000300800 */
[----:B------:R1:W-:Y:S04]  /*3df90*/  STL [R1+0x3c], R69 ;  /* 0x00003c4501007387 */ /* 0x0003e80000100800 */
[----:B-1----:R-:W5:Y:S04]  /*3dfa0*/  LDL.LU R69, [R1+0x1398] ;  /* 0x0013980001457983 */ /* 0x002f680000300800 */
        /* <DEDUP_REMOVED lines=32> */
[----:B-1----:R-:W3:Y:S04]  /*3e1b0*/  LDL.LU R3, [R1+0xf94] ;  /* 0x000f940001037983 */ /* 0x002ee80000300800 */
[----:B------:R-:W4:Y:S04]  /*3e1c0*/  LDL.LU R92, [R1+0xf98] ;  /* 0x000f9800015c7983 */ /* 0x000f280000300800 */
[----:B------:R1:W-:Y:S04]  /*3e1d0*/  STL [R1+0x10], R4 ;  /* 0x0000100401007387 */ /* 0x0003e80000100800 */
[----:B------:R-:W4:Y:S01]  /*3e1e0*/  LDL.LU R89, [R1+0x1178] ;  /* 0x0011780001597983 */ /* 0x000f220000300800 */
[----:B-1----:R-:W1:Y:S01]  /*3e1f0*/  LDTM.x64 R4, tmem[UR10+0xc0] ;  /* 0x0000c00a000479ee */ /* 0x002e620008340000 */
[----:B------:R-:W-:-:S02]  /*3e200*/  NOP ;  /* 0x0000000000007918 */ /* 0x000fc40000000000 */
[----:B-1----:R1:W-:Y:S04]  /*3e210*/  STL.64 [R1+0x1390], R24 ;  /* 0x0013901801007387 */ /* 0x0023e80000100a00 */
[----:B-1----:R-:W4:Y:S04]  /*3e220*/  LDL.LU R25, [R1+0xf9c] ;  /* 0x000f9c0001197983 */ /* 0x002f280000300800 */
[----:B------:R1:W-:Y:S04]  /*3e230*/  STL.64 [R1+0x1388], R26 ;  /* 0x0013881a01007387 */ /* 0x0003e80000100a00 */
[----:B------:R-:W-:Y:S04]  /*3e240*/  STL.64 [R1+0x1380], R28 ;  /* 0x0013801c01007387 */ /* 0x000fe80000100a00 */
[----:B------:R-:W-:Y:S04]  /*3e250*/  STL.64 [R1+0x1378], R30 ;  /* 0x0013781e01007387 */ /* 0x000fe80000100a00 */
[----:B------:R-:W-:Y:S04]  /*3e260*/  STL.64 [R1+0x1370], R32 ;  /* 0x0013702001007387 */ /* 0x000fe80000100a00 */
[----:B------:R-:W-:Y:S04]  /*3e270*/  STL [R1+0x1368], R38 ;  /* 0x0013682601007387 */ /* 0x000fe80000100800 */
[----:B------:R-:W-:Y:S04]  /*3e280*/  STL.64 [R1+0x1360], R34 ;  /* 0x0013602201007387 */ /* 0x000fe80000100a00 */
[----:B------:R-:W-:Y:S04]  /*3e290*/  STL.64 [R1+0x1358], R36 ;  /* 0x0013582401007387 */ /* 0x000fe80000100a00 */
[----:B------:R-:W-:Y:S04]  /*3e2a0*/  STL [R1+0x1350], R39 ;  /* 0x0013502701007387 */ /* 0x000fe80000100800 */
[----:B------:R-:W-:Y:S04]  /*3e2b0*/  STL.64 [R1+0x1348], R40 ;  /* 0x0013482801007387 */ /* 0x000fe80000100a00 */
[----:B------:R-:W-:Y:S04]  /*3e2c0*/  STL [R1+0x1340], R44 ;  /* 0x0013402c01007387 */ /* 0x000fe80000100800 */
[----:B------:R-:W-:Y:S04]  /*3e2d0*/  STL.64 [R1+0x1338], R42 ;  /* 0x0013382a01007387 */ /* 0x000fe80000100a00 */
[----:B------:R-:W-:Y:S04]  /*3e2e0*/  STL [R1+0x1330], R45 ;  /* 0x0013302d01007387 */ /* 0x000fe80000100800 */
[----:B------:R-:W-:Y:S04]  /*3e2f0*/  STL.64 [R1+0x1328], R46 ;  /* 0x0013282e01007387 */ /* 0x000fe80000100a00 */
[----:B------:R-:W-:Y:S04]  /*3e300*/  STL [R1+0x1324], R48 ;  /* 0x0013243001007387 */ /* 0x000fe80000100800 */
        /* <DEDUP_REMOVED lines=16> */
[----:B-1----:R-:W4:Y:S04]  /*3e410*/  LDL.LU R26, [R1+0xfa0] ;  /* 0x000fa000011a7983 */ /* 0x002f280000300800 */
[----:B-----5:R1:W-:Y:S02]  /*3e420*/  @P0 STG.E.U16 desc[UR20][R68.64], R78 ;  /* 0x0000004e44000986 */ /* 0x0203e4000c101514 */
[----:B-1----:R-:W-:-:S05]  /*3e430*/  PRMT R68, R78, 0x7632, R68 ;  /* 0x000076324e447816 */ /* 0x002fca0000000044 */
[----:B--2---:R-:W-:Y:S04]  /*3e440*/  @P5 STG.E.U16 desc[UR20][R70.64], R68 ;  /* 0x0000004446005986 */ /* 0x004fe8000c101514 */
[----:B------:R1:W-:Y:S02]  /*3e450*/  @P2 STG.E.U16 desc[UR20][R72.64], R79 ;  /* 0x0000004f48002986 */ /* 0x0003e4000c101514 */
[----:B-1----:R-:W-:-:S05]  /*3e460*/  PRMT R72, R79, 0x7632, R72 ;  /* 0x000076324f487816 */ /* 0x002fca0000000048 */
[----:B------:R-:W-:Y:S01]  /*3e470*/  @P3 STG.E.U16 desc[UR20][R74.64], R72 ;  /* 0x000000484a003986 */ /* 0x000fe2000c101514 */
[----:B---3--:R-:W-:Y:S01]  /*3e480*/  ISETP.LT.AND P0, PT, R3, UR4, !P1 ;  /* 0x0000000403007c0c */ /* 0x008fe2000cf01270 */
[----:B------:R-:W4:Y:S02]  /*3e490*/  LDCU UR4, c[0x0][0x39c] ;  /* 0x00007380ff0477ac */ /* 0x000f240008000800 */
[----:B----4-:R-:W-:Y:S01]  /*3e4a0*/  ISETP.LT.AND P5, PT, R92, UR4, !P1 ;  /* 0x000000045c007c0c */ /* 0x010fe2000cfa1270 */
[----:B------:R-:W1:Y:S02]  /*3e4b0*/  LDCU UR4, c[0x0][0x39c] ;  /* 0x00007380ff0477ac */ /* 0x000e640008000800 */
[----:B-1----:R-:W-:Y:S01]  /*3e4c0*/  ISETP.LT.AND P2, PT, R25, UR4, !P1 ;  /* 0x0000000419007c0c */ /* 0x002fe2000cf41270 */
[----:B------:R-:W1:Y:S01]  /*3e4d0*/  LDCU UR4, c[0x0][0x39c] ;  /* 0x00007380ff0477ac */ /* 0x000e620008000800 */
[----:B------:R-:W2:Y:S04]  /*3e4e0*/  LDL.LU R25, [R1+0xfa4] ;  /* 0x000fa40001197983 */ /* 0x000ea80000300800 */
[----:B------:R-:W3:Y:S01]  /*3e4f0*/  LDL.LU R24, [R1+0xfa8] ;  /* 0x000fa80001187983 */ /* 0x000ee20000300800 */
[----:B-1----:R-:W-:Y:S01]  /*3e500*/  ISETP.LT.AND P3, PT, R89, UR4, !P1 ;  /* 0x0000000459007c0c */ /* 0x002fe2000cf61270 */
[----:B------:R-:W1:Y:S02]  /*3e510*/  LDCU UR4, c[0x0][0x39c] ;  /* 0x00007380ff0477ac */ /* 0x000e640008000800 */
[----:B------:R-:W-:Y:S01]  /*3e520*/  @P4 STG.E.U16 desc[UR20][R76.64], R85 ;  /* 0x000000554c004986 */ /* 0x000fe2000c101514 */
[----:B-1----:R-:W-:Y:S01]  /*3e530*/  ISETP.LT.AND P4, PT, R26, UR4, !P1 ;  /* 0x000000041a007c0c */ /* 0x002fe2000cf81270 */
[----:B------:R-:W2:Y:S02]  /*3e540*/  LDCU UR4, c[0x0][0x39c] ;  /* 0x00007380ff0477ac */ /* 0x000ea40008000800 */
[----:B------:R-:W4:Y:S04]  /*3e550*/  LDL.LU R26, [R1+0xfac] ;  /* 0x000fac00011a7983 */ /* 0x000f280000300800 */
[----:B------:R-:W5:Y:S04]  /*3e560*/  LDL.S16 R41, [R1+0x168] ;  /* 0x0001680001297983 */ /* 0x000f680000100600 */
[----:B------:R-:W5:Y:S01]  /*3e570*/  LDL.LU R32, [R1+0xfb0] ;  /* 0x000fb00001207983 */ /* 0x000f620000300800 */
[----:B------:R-:W-:Y:S01]  /*3e580*/  VIADD R3, R84, UR5 ;  /* 0x0000000554037c36 */ /* 0x000fe20008000000 */
[----:B------:R-:W-:-:S02]  /*3e590*/  PRMT R84, R85, 0x7632, R84 ;  /* 0x0000763255547816 */ /* 0x000fc40000000054 */
[----:B------:R-:W5:Y:S04]  /*3e5a0*/  LDL.LU R30, [R1+0x1d8] ;  /* 0x0001d800011e7983 */ /* 0x000f680000300800 */
[----:B------:R-:W-:Y:S04]  /*3e5b0*/  @P0 STG.E.U16 desc[UR20][R80.64], R84 ;  /* 0x0000005450000986 */ /* 0x000fe8000c101514 */
[----:B------:R-:W5:Y:S04]  /*3e5c0*/  LDL.LU.S16 R31, [R1+0x16a] ;  /* 0x00016a00011f7983 */ /* 0x000f680000300600 */
[----:B------:R1:W-:Y:S02]  /*3e5d0*/  @P5 STG.E.U16 desc[UR20][R82.64], R88 ;  /* 0x0000005852005986 */ /* 0x0003e4000c101514 */
[----:B-1----:R-:W-:-:S05]  /*3e5e0*/  PRMT R88, R88, 0x7632, R88 ;  /* 0x0000763258587816 */ /* 0x002fca0000000058 */
[----:B------:R1:W-:Y:S01]  /*3e5f0*/  @P2 STG.E.U16 desc[UR20][R86.64], R88 ;  /* 0x0000005856002986 */ /* 0x0003e2000c101514 */
[----:B--2---:R-:W-:Y:S01]  /*3e600*/  ISETP.LT.AND P0, PT, R25, UR4, !P1 ;  /* 0x0000000419007c0c */ /* 0x004fe2000cf01270 */
[----:B------:R-:W3:Y:S02]  /*3e610*/  LDCU UR4, c[0x0][0x39c] ;  /* 0x00007380ff0477ac */ /* 0x000ee40008000800 */
[----:B---3--:R-:W-:Y:S01]  /*3e620*/  ISETP.LT.AND P5, PT, R24, UR4, !P1 ;  /* 0x0000000418007c0c */ /* 0x008fe2000cfa1270 */
[----:B------:R-:W4:Y:S01]  /*3e630*/  LDCU UR4, c[0x0][0x39c] ;  /* 0x00007380ff0477ac */ /* 0x000f220008000800 */
[----:B------:R-:W2:Y:S04]  /*3e640*/  LDL.LU.64 R24, [R1+0x160] ;  /* 0x0001600001187983 */ /* 0x000ea80000300a00 */
[----:B------:R-:W3:Y:S04]  /*3e650*/  LDL.LU R36, [R1+0xfb4] ;  /* 0x000fb40001247983 */ /* 0x000ee80000300800 */
[----:B------:R-:W3:Y:S01]  /*3e660*/  LDL.S16 R39, [R1+0x16c] ;  /* 0x00016c0001277983 */ /* 0x000ee20000100600 */
[----:B----4-:R-:W-:Y:S01]  /*3e670*/  ISETP.LT.AND P2, PT, R26, UR4, !P1 ;  /* 0x000000041a007c0c */ /* 0x010fe2000cf41270 */
[----:B------:R-:W4:Y:S02]  /*3e680*/  LDCU UR4, c[0x0][0x39c] ;  /* 0x00007380ff0477ac */ /* 0x000f240008000800 */
[----:B------:R-:W3:Y:S01]  /*3e690*/  LDL.LU.64 R26, [R1+0x158] ;  /* 0x00015800011a7983 */ /* 0x000ee20000300a00 */
[----:B------:R-:W-:-:S02]  /*3e6a0*/  LEA R52, P6, R3, R2, 0x1 ;  /* 0x0000000203347211 */ /* 0x000fc400078c08ff */
[----:B-----5:R-:W-:Y:S01]  /*3e6b0*/  PRMT R34, R41, 0x7610, R34 ;  /* 0x0000761029227816 */ /* 0x020fe20000000022 */
[----:B------:R-:W5:Y:S01]  /*3e6c0*/  LDL.LU.S16 R38, [R1+0x16e] ;  /* 0x00016e0001267983 */ /* 0x000f620000300600 */
[C---:B------:R-:W-:Y:S01]  /*3e6d0*/  LEA.HI.X.SX32 R53, R3.reuse, R0, 0x1, P6 ;  /* 0x0000000003357211 */ /* 0x040fe200030f0eff */
[----:B------:R-:W-:Y:S02]  /*3e6e0*/  VIADD R3, R3, UR5 ;  /* 0x0000000503037c36 */ /* 0x000fe40008000000 */
[----:B------:R-:W5:Y:S03]  /*3e6f0*/  LDL.LU.64 R28, [R1+0x150] ;  /* 0x00015000011c7983 */ /* 0x000f660000300a00 */
[C---:B------:R-:W-:Y:S01]  /*3e700*/  LEA R56, P6, R3.reuse, R2, 0x1 ;  /* 0x0000000203387211 */ /* 0x040fe200078c08ff */
[----:B------:R-:W5:Y:S03]  /*3e710*/  LDL.S16 R43, [R1+0x170] ;  /* 0x00017000012b7983 */ /* 0x000f660000100600 */
[C---:B------:R-:W-:Y:S01]  /*3e720*/  LEA.HI.X.SX32 R57, R3.reuse, R0, 0x1, P6 ;  /* 0x0000000003397211 */ /* 0x040fe200030f0eff */
[----:B------:R-:W-:Y:S01]  /*3e730*/  VIADD R3, R3, UR5 ;  /* 0x0000000503037c36 */ /* 0x000fe20008000000 */
[----:B------:R0:W-:Y:S04]  /*3e740*/  @P3 STG.E.U16 desc[UR20][R90.64], R34 ;  /* 0x000000225a003986 */ /* 0x0001e8000c101514 */
[C---:B------:R-:W-:Y:S01]  /*3e750*/  LEA R92, P6, R3.reuse, R2, 0x1 ;  /* 0x00000002035c7211 */ /* 0x040fe200078c08ff */
[----:B------:R-:W5:Y:S03]  /*3e760*/  LDL.LU.64 R46, [R1+0x148] ;  /* 0x00014800012e7983 */ /* 0x000f660000300a00 */
[C---:B------:R-:W-:Y:S01]  /*3e770*/  LEA.HI.X.SX32 R93, R3.reuse, R0, 0x1, P6 ;  /* 0x00000000035d7211 */ /* 0x040fe200030f0eff */
[----:B------:R-:W-:-:S05]  /*3e780*/  VIADD R3, R3, UR5 ;  /* 0x0000000503037c36 */ /* 0x000fca0008000000 */
[----:B------:R-:W-:-:S04]  /*3e790*/  LEA R68, P6, R3, R2, 0x1 ;  /* 0x0000000203447211 */ /* 0x000fc800078c08ff */
        /* <DEDUP_REMOVED lines=22> */
[----:B------:R-:W-:Y:S01]  /*3e900*/  VIADD R3, R3, UR5 ;  /* 0x0000000503037c36 */ /* 0x000fe20008000000 */
[----:B----4-:R-:W-:Y:S01]  /*3e910*/  ISETP.LT.AND P3, PT, R32, UR4, !P1 ;  /* 0x0000000420007c0c */ /* 0x010fe2000cf61270 */
[----:B------:R-:W3:Y:S01]  /*3e920*/  LDCU UR4, c[0x0][0x39c] ;  /* 0x00007380ff0477ac */ /* 0x000ee20008000800 */
[----:B------:R-:W4:Y:S02]  /*3e930*/  LDL.LU R32, [R1+0xfb8] ;  /* 0x000fb80001207983 */ /* 0x000f240000300800 */
[C---:B------:R-:W-:Y:S02]  /*3e940*/  LEA R84, P6, R3.reuse, R2, 0x1 ;  /* 0x0000000203547211 */ /* 0x040fe400078c08ff */
[----:B------:R-:W4:Y:S02]  /*3e950*/  LDL.LU.S16 R41, [R1+0x172] ;  /* 0x0001720001297983 */ /* 0x000f240000300600 */
[C---:B------:R-:W-:Y:S01]  /*3e960*/  LEA.HI.X.SX32 R85, R3.reuse, R0, 0x1, P6 ;  /* 0x0000000003557211 */ /* 0x040fe200030f0eff */
[----:B------:R-:W-:Y:S01]  /*3e970*/  VIADD R3, R3, UR5 ;  /* 0x0000000503037c36 */ /* 0x000fe20008000000 */
[----:B------:R-:W4:Y:S04]  /*3e980*/  LDL.LU.64 R48, [R1+0x140] ;  /* 0x0001400001307983 */ /* 0x000f280000300a00 */
[C---:B-1----:R-:W-:Y:S01]  /*3e990*/  LEA R86, P6, R3.reuse, R2, 0x1 ;  /* 0x0000000203567211 */ /* 0x042fe200078c08ff */
[----:B0-----:R-:W4:Y:S03]  /*3e9a0*/  LDL.LU R34, [R1+0xfbc] ;  /* 0x000fbc0001227983 */ /* 0x001f260000300800 */
[C---:B------:R-:W-:Y:S01]  /*3e9b0*/  LEA.HI.X.SX32 R87, R3.reuse, R0, 0x1, P6 ;  /* 0x0000000003577211 */ /* 0x040fe200030f0eff */
[----:B------:R-:W-:Y:S01]  /*3e9c0*/  VIADD R3, R3, UR5 ;  /* 0x0000000503037c36 */ /* 0x000fe20008000000 */
[----:B------:R-:W-:Y:S01]  /*3e9d0*/  PRMT R45, R31, 0x7610, R45 ;  /* 0x000076101f2d7816 */ /* 0x000fe2000000002d */
[----:B------:R-:W4:Y:S03]  /*3e9e0*/  LDL.S16 R44, [R1+0x174] ;  /* 0x00017400012c7983 */ /* 0x000f260000100600 */
[----:B------:R-:W-:-:S04]  /*3e9f0*/  LEA R88, P6, R3, R2, 0x1 ;  /* 0x0000000203587211 */ /* 0x000fc800078c08ff */
[C---:B------:R-:W-:Y:S01]  /*3ea00*/  LEA.HI.X.SX32 R89, R3.reuse, R0, 0x1, P6 ;  /* 0x0000000003597211 */ /* 0x040fe200030f0eff */
[----:B------:R-:W-:-:S05]  /*3ea10*/  VIADD R3, R3, UR5 ;  /* 0x0000000503037c36 */ /* 0x000fca0008000000 */
[----:B------:R-:W-:-:S04]  /*3ea20*/  LEA R90, P6, R3, R2, 0x1 ;  /* 0x00000002035a7211 */ /* 0x000fc800078c08ff */
[----:B------:R-:W-:Y:S02]  /*3ea30*/  LEA.HI.X.SX32 R91, R3, R0, 0x1, P6 ;  /* 0x00000000035b7211 */ /* 0x000fe400030f0eff */
[----:B------:R-:W-:Y:S02]  /*3ea40*/  ISETP.NE.AND P6, PT, R30, RZ, PT ;  /* 0x000000ff1e00720c */ /* 0x000fe40003fc5270 */
[----:B------:R-:W4:Y:S04]  /*3ea50*/  LDL.LU.64 R30, [R1+0x138] ;  /* 0x00013800011e7983 */ /* 0x000f280000300a00 */
[----:B--2---:R0:W-:Y:S01]  /*3ea60*/  @P4 STG.E.U16 desc[UR20][R24.64], R45 ;  /* 0x0000002d18004986 */ /* 0x0041e2000c101514 */
[----:B---3--:R-:W-:Y:S01]  /*3ea70*/  ISETP.LT.AND P4, PT, R36, UR4, !P1 ;  /* 0x0000000424007c0c */ /* 0x008fe2000cf81270 */
[----:B------:R-:W4:Y:S02]  /*3ea80*/  LDCU UR4, c[0x0][0x39c] ;  /* 0x00007380ff0477ac */ /* 0x000f240008000800 */
[----:B0-----:R-:W2:Y:S04]  /*3ea90*/  LDL.LU.64 R24, [R1+0x1390] ;  /* 0x0013900001187983 */ /* 0x001ea80000300a00 */
[----:B------:R-:W3:Y:S01]  /*3eaa0*/  LDL.LU R36, [R1+0xfc0] ;  /* 0x000fc00001247983 */ /* 0x000ee20000300800 */
[----:B------:R-:W-:-:S03]  /*3eab0*/  PRMT R33, R39, 0x7610, R33 ;  /* 0x0000761027217816 */ /* 0x000fc60000000021 */
[----:B------:R-:W2:Y:S04]  /*3eac0*/  LDL.LU.S16 R45, [R1+0x176] ;  /* 0x00017600012d7983 */ /* 0x000ea80000300600 */
[----:B------:R0:W-:Y:S04]  /*3ead0*/  @P0 STG.E.U16 desc[UR20][R26.64], R33 ;  /* 0x000000211a000986 */ /* 0x0001e8000c101514 */
[----:B0-----:R-:W2:Y:S04]  /*3eae0*/  LDL.LU.64 R26, [R1+0x1388] ;  /* 0x00138800011a7983 */ /* 0x001ea80000300a00 */
[----:B------:R-:W2:Y:S01]  /*3eaf0*/  LDL.LU R39, [R1+0xfc4] ;  /* 0x000fc40001277983 */ /* 0x000ea20000300800 */
[----:B-----5:R-:W-:-:S02]  /*3eb00*/  PRMT R35, R38, 0x7610, R35 ;  /* 0x0000761026237816 */ /* 0x020fc40000000023 */
[----:B------:R-:W-:-:S03]  /*3eb10*/  PRMT R37, R43, 0x7610, R37 ;  /* 0x000076102b257816 */ /* 0x000fc60000000025 */
[----:B------:R0:W-:Y:S04]  /*3eb20*/  @P5 STG.E.U16 desc[UR20][R28.64], R35 ;  /* 0x000000231c005986 */ /* 0x0001e8000c101514 */
[----:B------:R1:W-:Y:S01]  /*3eb30*/  @P2 STG.E.U16 desc[UR20][R46.64], R37 ;  /* 0x000000252e002986 */ /* 0x0003e2000c101514 */
[----:B----4-:R-:W-:Y:S01]  /*3eb40*/  ISETP.LT.AND P0, PT, R32, UR4, !P1 ;  /* 0x0000000420007c0c */ /* 0x010fe2000cf01270 */
[----:B------:R-:W4:Y:S02]  /*3eb50*/  LDCU UR4, c[0x0][0x39c] ;  /* 0x00007380ff0477ac */ /* 0x000f240008000800 */
[----:B------:R-:W5:Y:S04]  /*3eb60*/  LDL.LU.64 R32, [R1+0x130] ;  /* 0x0001300001207983 */ /* 0x000f680000300a00 */
[----:B0-----:R-:W5:Y:S04]  /*3eb70*/  LDL.LU.64 R28, [R1+0x1380] ;  /* 0x00138000011c7983 */ /* 0x001f680000300a00 */
[----:B------:R-:W5:Y:S01]  /*3eb80*/  LDL.S16 R38, [R1+0x178] ;  /* 0x0001780001267983 */ /* 0x000f620000100600 */
[----:B----4-:R-:W-:Y:S01]  /*3eb90*/  ISETP.LT.AND P5, PT, R34, UR4, !P1 ;  /* 0x0000000422007c0c */ /* 0x010fe2000cfa1270 */
[----:B------:R-:W3:Y:S02]  /*3eba0*/  LDCU UR4, c[0x0][0x39c] ;  /* 0x00007380ff0477ac */ /* 0x000ee40008000800 */
[----:B------:R-:W4:Y:S04]  /*3ebb0*/  LDL.LU.64 R34, [R1+0x128] ;  /* 0x0001280001227983 */ /* 0x000f280000300a00 */
[----:B-1----:R-:W4:Y:S01]  /*3ebc0*/  LDL.LU R46, [R1+0xfc8] ;  /* 0x000fc800012e7983 */ /* 0x002f220000300800 */
[----:B------:R-:W-:-:S03]  /*3ebd0*/  PRMT R40, R41, 0x7610, R40 ;  /* 0x0000761029287816 */ /* 0x000fc60000000028 */
[----:B------:R-:W4:Y:S04]  /*3ebe0*/  LDL.LU.S16 R60, [R1+0x17a] ;  /* 0x00017a00013c7983 */ /* 0x000f280000300600 */
[----:B------:R0:W-:Y:S01]  /*3ebf0*/  @P3 STG.E.U16 desc[UR20][R48.64], R40 ;  /* 0x0000002830003986 */ /* 0x0001e2000c101514 */
[----:B------:R-:W-:-:S05]  /*3ec00*/  PRMT R42, R44, 0x7610, R42 ;  /* 0x000076102c2a7816 */ /* 0x000fca000000002a */
[----:B------:R1:W-:Y:S01]  /*3ec10*/  @P4 STG.E.U16 desc[UR20][R30.64], R42 ;  /* 0x0000002a1e004986 */ /* 0x0003e2000c101514 */
[----:B---3--:R-:W-:Y:S01]  /*3ec20*/  ISETP.LT.AND P2, PT, R36, UR4, !P1 ;  /* 0x0000000424007c0c */ /* 0x008fe2000cf41270 */
[----:B------:R-:W2:Y:S02]  /*3ec30*/  LDCU UR4, c[0x0][0x39c] ;  /* 0x00007380ff0477ac */ /* 0x000ea40008000800 */
[----:B------:R-:W3:Y:S04]  /*3ec40*/  LDL.LU.64 R36, [R1+0x120] ;  /* 0x0001200001247983 */ /* 0x000ee80000300a00 */
[----:B0-----:R-:W3:Y:S01]  /*3ec50*/  LDL.LU R49, [R1+0xfcc] ;  /* 0x000fcc0001317983 */ /* 0x001ee20000300800 */
[----:B--2---:R-:W-:Y:S01]  /*3ec60*/  ISETP.LT.AND P3, PT, R39, UR4, !P1 ;  /* 0x0000000427007c0c */ /* 0x004fe2000cf61270 */
[----:B------:R-:W4:Y:S02]  /*3ec70*/  LDCU UR4, c[0x0][0x39c] ;  /* 0x00007380ff0477ac */ /* 0x000f240008000800 */
[----:B------:R-:W2:Y:S04]  /*3ec80*/  LDL.S16 R39, [R1+0x17c] ;  /* 0x00017c0001277983 */ /* 0x000ea80000100600 */
[----:B------:R-:W2:Y:S04]  /*3ec90*/  LDL.LU.64 R40, [R1+0x118] ;  /* 0x0001180001287983 */ /* 0x000ea80000300a00 */
[----:B-1----:R-:W2:Y:S04]  /*3eca0*/  LDL.LU.64 R30, [R1+0x1378] ;  /* 0x00137800011e7983 */ /* 0x002ea80000300a00 */
[----:B------:R-:W2:Y:S04]  /*3ecb0*/  LDL.LU R62, [R1+0xfd0] ;  /* 0x000fd000013e7983 */ /* 0x000ea80000300800 */
[----:B------:R-:W2:Y:S04]  /*3ecc0*/  LDL.LU.S16 R44, [R1+0x17e] ;  /* 0x00017e00012c7983 */ /* 0x000ea80000300600 */
[----:B------:R-:W2:Y:S04]  /*3ecd0*/  LDL.LU.64 R42, [R1+0x110] ;  /* 0x00011000012a7983 */ /* 0x000ea80000300a00 */
[----:B------:R-:W2:Y:S01]  /*3ece0*/  LDL.LU R48, [R1+0xfd4] ;  /* 0x000fd40001307983 */ /* 0x000ea20000300800 */
[----:B------:R-:W-:-:S03]  /*3ecf0*/  PRMT R50, R45, 0x7610, R50 ;  /* 0x000076102d327816 */ /* 0x000fc60000000032 */
[----:B------:R-:W2:Y:S04]  /*3ed00*/  LDL.S16 R45, [R1+0x180] ;  /* 0x00018000012d7983 */ /* 0x000ea80000100600 */
[----:B-----5:R0:W-:Y:S01]  /*3ed10*/  @P0 STG.E.U16 desc[UR20][R32.64], R50 ;  /* 0x0000003220000986 */ /* 0x0201e2000c101514 */
[----:B----4-:R-:W-:Y:S01]  /*3ed20*/  ISETP.LT.AND P4, PT, R46, UR4, !P1 ;  /* 0x000000042e007c0c */ /* 0x010fe2000cf81270 */
[----:B------:R-:W3:Y:S02]  /*3ed30*/  LDCU UR4, c[0x0][0x39c] ;  /* 0x00007380ff0477ac */ /* 0x000ee40008000800 */
[----:B------:R-:W4:Y:S04]  /*3ed40*/  LDL.LU.64 R46, [R1+0x108] ;  /* 0x00010800012e7983 */ /* 0x000f280000300a00 */
[----:B0-----:R-:W5:Y:S04]  /*3ed50*/  LDL.LU.64 R32, [R1+0x1370] ;  /* 0x0013700001207983 */ /* 0x001f680000300a00 */
[----:B------:R-:W4:Y:S01]  /*3ed60*/  LDL.LU R64, [R1+0xfd8] ;  /* 0x000fd80001407983 */ /* 0x000f220000300800 */
[----:B------:R-:W-:-:S05]  /*3ed70*/  PRMT R54, R38, 0x7610, R54 ;  /* 0x0000761026367816 */ /* 0x000fca0000000036 */
[----:B------:R0:W-:Y:S01]  /*3ed80*/  @P5 STG.E.U16 desc[UR20][R34.64], R54 ;  /* 0x0000003622005986 */ /* 0x0001e2000c101514 */
[----:B------:R-:W-:Y:S02]  /*3ed90*/  PRMT R55, R60, 0x7610, R55 ;  /* 0x000076103c377816 */ /* 0x000fe40000000037 */
[----:B---3--:R-:W-:Y:S01]  /*3eda0*/  ISETP.LT.AND P0, PT, R49, UR4, !P1 ;  /* 0x0000000431007c0c */ /* 0x008fe2000cf01270 */
[----:B------:R-:W2:Y:S01]  /*3edb0*/  LDCU UR4, c[0x0][0x39c] ;  /* 0x00007380ff0477ac */ /* 0x000ea20008000800 */
[----:B------:R-:W3:Y:S04]  /*3edc0*/  LDL.LU.S16 R49, [R1+0x182] ;  /* 0x0001820001317983 */ /* 0x000ee80000300600 */
[----:B------:R-:W5:Y:S04]  /*3edd0*/  LDL.LU.64 R50, [R1+0x100] ;  /* 0x0001000001327983 */ /* 0x000f680000300a00 */
[----:B------:R-:W5:Y:S04]  /*3ede0*/  LDL.LU R38, [R1+0x1368] ;  /* 0x0013680001267983 */ /* 0x000f680000300800 */
[----:B0-----:R-:W5:Y:S04]  /*3edf0*/  LDL.LU.64 R34, [R1+0x1360] ;  /* 0x0013600001227983 */ /* 0x001f680000300a00 */
[----:B------:R-:W5:Y:S04]  /*3ee00*/  LDL.S16 R54, [R1+0x184] ;  /* 0x0001840001367983 */ /* 0x000f680000100600 */
[----:B------:R0:W-:Y:S01]  /*3ee10*/  @P2 STG.E.U16 desc[UR20][R36.64], R55 ;  /* 0x0000003724002986 */ /* 0x0001e2000c101514 */
[----:B--2---:R-:W-:Y:S01]  /*3ee20*/  ISETP.LT.AND P5, PT, R62, UR4, !P1 ;  /* 0x000000043e007c0c */ /* 0x004fe2000cfa1270 */
[----:B------:R-:W1:Y:S02]  /*3ee30*/  LDCU UR4, c[0x0][0x39c] ;  /* 0x00007380ff0477ac */ /* 0x000e640008000800 */
[----:B------:R-:W2:Y:S04]  /*3ee40*/  LDL.LU R62, [R1+0xfdc] ;  /* 0x000fdc00013e7983 */ /* 0x000ea80000300800 */
[----:B0-----:R-:W2:Y:S04]  /*3ee50*/  LDL.LU.64 R36, [R1+0x1358] ;  /* 0x0013580001247983 */ /* 0x001ea80000300a00 */
[----:B------:R-:W2:Y:S01]  /*3ee60*/  LDL.LU.S16 R55, [R1+0x186] ;  /* 0x0001860001377983 */ /* 0x000ea20000300600 */
[----:B-1----:R-:W-:Y:S01]  /*3ee70*/  ISETP.LT.AND P2, PT, R48, UR4, !P1 ;  /* 0x0000000430007c0c */ /* 0x002fe2000cf41270 */
[----:B------:R-:W4:Y:S02]  /*3ee80*/  LDCU UR4, c[0x0][0x39c] ;  /* 0x00007380ff0477ac */ /* 0x000f240008000800 */
[----:B------:R-:W2:Y:S01]  /*3ee90*/  LDL.LU R48, [R1+0xfe0] ;  /* 0x000fe00001307983 */ /* 0x000ea20000300800 */
[----:B------:R-:W-:-:S03]  /*3eea0*/  PRMT R65, R39, 0x7610, R65 ;  /* 0x0000761027417816 */ /* 0x000fc60000000041 */
[----:B------:R-:W2:Y:S04]  /*3eeb0*/  LDL.S16 R60, [R1+0x188] ;  /* 0x00018800013c7983 */ /* 0x000ea80000100600 */
[----:B------:R-:W2:Y:S04]  /*3eec0*/  LDL.LU R39, [R1+0x1350] ;  /* 0x0013500001277983 */ /* 0x000ea80000300800 */
[----:B------:R0:W-:Y:S04]  /*3eed0*/  @P3 STG.E.U16 desc[UR20][R40.64], R65 ;  /* 0x0000004128003986 */ /* 0x0001e8000c101514 */
[----:B0-----:R-:W2:Y:S01]  /*3eee0*/  LDL.LU.64 R40, [R1+0x1348] ;  /* 0x0013480001287983 */ /* 0x001ea20000300a00 */
[----:B------:R-:W-:-:S05]  /*3eef0*/  PRMT R61, R44, 0x7610, R61 ;  /* 0x000076102c3d7816 */ /* 0x000fca000000003d */
[----:B------:R0:W-:Y:S01]  /*3ef00*/  @P4 STG.E.U16 desc[UR20][R42.64], R61 ;  /* 0x0000003d2a004986 */ /* 0x0001e2000c101514 */
[----:B------:R-:W-:Y:S02]  /*3ef10*/  PRMT R59, R45, 0x7610, R59 ;  /* 0x000076102d3b7816 */ /* 0x000fe4000000003b */
[----:B----4-:R-:W-:Y:S01]  /*3ef20*/  ISETP.LT.AND P3, PT, R64, UR4, !P1 ;  /* 0x0000000440007c0c */ /* 0x010fe2000cf61270 */
[----:B------:R-:W2:Y:S01]  /*3ef30*/  LDCU UR4, c[0x0][0x39c] ;  /* 0x00007380ff0477ac */ /* 0x000ea20008000800 */
[----:B------:R-:W4:Y:S04]  /*3ef40*/  LDL.LU R64, [R1+0xfe4] ;  /* 0x000fe40001407983 */ /* 0x000f280000300800 */
[----:B------:R-:W4:Y:S04]  /*3ef50*/  LDL.LU.S16 R65, [R1+0x18a] ;  /* 0x00018a0001417983 */ /* 0x000f280000300600 */
[----:B------:R-:W4:Y:S04]  /*3ef60*/  LDL.LU R44, [R1+0x1340] ;  /* 0x00134000012c7983 */ /* 0x000f280000300800 */
[----:B0-----:R-:W4:Y:S04]  /*3ef70*/  LDL.LU.64 R42, [R1+0x1338] ;  /* 0x00133800012a7983 */ /* 0x001f280000300a00 */
[----:B------:R-:W4:Y:S04]  /*3ef80*/  LDL.LU R61, [R1+0xfe8] ;  /* 0x000fe800013d7983 */ /* 0x000f280000300800 */
[----:B------:R0:W-:Y:S01]  /*3ef90*/  @P0 STG.E.U16 desc[UR20][R46.64], R59 ;  /* 0x0000003b2e000986 */ /* 0x0001e2000c101514 */
[----:B---3--:R-:W-:-:S05]  /*3efa0*/  PRMT R63, R49, 0x7610, R63 ;  /* 0x00007610313f7816 */ /* 0x008fca000000003f */
[----:B-----5:R1:W-:Y:S01]  /*3efb0*/  @P5 STG.E.U16 desc[UR20][R50.64], R63 ;  /* 0x0000003f32005986 */ /* 0x0203e2000c101514 */
[----:B--2---:R-:W-:Y:S01]  /*3efc0*/  ISETP.LT.AND P4, PT, R62, UR4, !P1 ;  /* 0x000000043e007c0c */ /* 0x004fe2000cf81270 */
[----:B------:R-:W2:Y:S02]  /*3efd0*/  LDCU UR4, c[0x0][0x39c] ;  /* 0x00007380ff0477ac */ /* 0x000ea40008000800 */
[----:B------:R-:W3:Y:S04]  /*3efe0*/  LDL.S16 R62, [R1+0x18c] ;  /* 0x00018c00013e7983 */ /* 0x000ee80000100600 */
[----:B------:R-:W5:Y:S04]  /*3eff0*/  LDL.LU R45, [R1+0x1330] ;  /* 0x00133000012d7983 */ /* 0x000f680000300800 */
[----:B0-----:R-:W3:Y:S04]  /*3f000*/  LDL.LU.64 R46, [R1+0x1328] ;  /* 0x00132800012e7983 */ /* 0x001ee80000300a00 */
[----:B------:R-:W3:Y:S01]  /*3f010*/  LDL.LU R59, [R1+0xfec] ;  /* 0x000fec00013b7983 */ /* 0x000ee20000300800 */
[----:B--2---:R-:W-:Y:S01]  /*3f020*/  ISETP.LT.AND P0, PT, R48, UR4, !P1 ;  /* 0x0000000430007c0c */ /* 0x004fe2000cf01270 */
[----:B------:R-:W4:Y:S02]  /*3f030*/  LDCU UR4, c[0x0][0x39c] ;  /* 0x00007380ff0477ac */ /* 0x000f240008000800 */
[----:B------:R-:W2:Y:S04]  /*3f040*/  LDL.LU R48, [R1+0x1324] ;  /* 0x0013240001307983 */ /* 0x000ea80000300800 */
[----:B------:R-:W2:Y:S04]  /*3f050*/  LDL.LU R49, [R1+0x1320] ;  /* 0x0013200001317983 */ /* 0x000ea80000300800 */
[----:B-1----:R-:W2:Y:S04]  /*3f060*/  LDL.LU.64 R50, [R1+0x1318] ;  /* 0x0013180001327983 */ /* 0x002ea80000300a00 */
[----:B------:R-:W2:Y:S01]  /*3f070*/  LDL.LU R63, [R1+0xff0] ;  /* 0x000ff000013f7983 */ /* 0x000ea20000300800 */
[----:B------:R-:W-:-:S05]  /*3f080*/  PRMT R66, R54, 0x7610, R66 ;  /* 0x0000761036427816 */ /* 0x000fca0000000042 */
[----:B------:R0:W-:Y:S01]  /*3f090*/  @P2 STG.E.U16 desc[UR20][R52.64], R66 ;  /* 0x0000004234002986 */ /* 0x0001e2000c101514 */
[----:B------:R-:W-:-:S05]  /*3f0a0*/  PRMT R58, R55, 0x7610, R58 ;  /* 0x00007610373a7816 */ /* 0x000fca000000003a */
[----:B------:R-:W-:Y:S01]  /*3f0b0*/  @P3 STG.E.U16 desc[UR20][R56.64], R58 ;  /* 0x0000003a38003986 */ /* 0x000fe2000c101514 */
[----:B------:R-:W-:-:S05]  /*3f0c0*/  PRMT R67, R60, 0x7610, R67 ;  /* 0x000076103c437816 */ /* 0x000fca0000000043 */
[----:B------:R1:W-:Y:S01]  /*3f0d0*/  @P4 STG.E.U16 desc[UR20][R92.64], R67 ;  /* 0x000000435c004986 */ /* 0x0003e2000c101514 */
[----:B----4-:R-:W-:Y:S01]  /*3f0e0*/  ISETP.LT.AND P5, PT, R64, UR4, !P1 ;  /* 0x0000000440007c0c */ /* 0x010fe2000cfa1270 */
[----:B------:R-:W4:Y:S02]  /*3f0f0*/  LDCU UR4, c[0x0][0x39c] ;  /* 0x00007380ff0477ac */ /* 0x000f240008000800 */
[----:B------:R-:W5:Y:S04]  /*3f100*/  LDL.S16 R64, [R1+0x190] ;  /* 0x0001900001407983 */ /* 0x000f680000100600 */
[----:B------:R-:W5:Y:S04]  /*3f110*/  LDL.LU R54, [R1+0x1310] ;  /* 0x0013100001367983 */ /* 0x000f680000300800 */
[----:B0-----:R-:W5:Y:S01]  /*3f120*/  LDL.LU.64 R52, [R1+0x1308] ;  /* 0x0013080001347983 */ /* 0x001f620000300a00 */
[----:B----4-:R-:W-:Y:S01]  /*3f130*/  ISETP.LT.AND P2, PT, R61, UR4, !P1 ;  /* 0x000000043d007c0c */ /* 0x010fe2000cf41270 */
[----:B------:R-:W3:Y:S02]  /*3f140*/  LDCU UR4, c[0x0][0x39c] ;  /* 0x00007380ff0477ac */ /* 0x000ee40008000800 */
[----:B------:R-:W4:Y:S04]  /*3f150*/  LDL.LU R61, [R1+0xff8] ;  /* 0x000ff800013d7983 */ /* 0x000f280000300800 */
[----:B------:R-:W5:Y:S01]  /*3f160*/  LDL.LU.S16 R66, [R1+0x192] ;  /* 0x0001920001427983 */ /* 0x000f620000300600 */
[----:B-1----:R-:W-:-:S03]  /*3f170*/  PRMT R92, R65, 0x7610, R92 ;  /* 0x00007610415c7816 */ /* 0x002fc6000000005c */
[----:B------:R-:W5:Y:S04]  /*3f180*/  LDL.LU R55, [R1+0x1300] ;  /* 0x0013000001377983 */ /* 0x000f680000300800 */
[----:B------:R-:W5:Y:S04]  /*3f190*/  LDL.LU.64 R56, [R1+0x12f8] ;  /* 0x0012f80001387983 */ /* 0x000f680000300a00 */
[----:B------:R-:W5:Y:S04]  /*3f1a0*/  LDL.LU R58, [R1+0x12f4] ;  /* 0x0012f400013a7983 */ /* 0x000f680000300800 */
[----:B------:R0:W-:Y:S01]  /*3f1b0*/  @P0 STG.E.U16 desc[UR20][R68.64], R92 ;  /* 0x0000005c44000986 */ /* 0x0001e2000c101514 */
[----:B---3--:R-:W-:Y:S01]  /*3f1c0*/  ISETP.LT.AND P3, PT, R59, UR4, !P1 ;  /* 0x000000043b007c0c */ /* 0x008fe2000cf61270 */
[----:B------:R-:W2:Y:S02]  /*3f1d0*/  LDCU UR4, c[0x0][0x39c] ;  /* 0x00007380ff0477ac */ /* 0x000ea40008000800 */
[----:B------:R-:W3:Y:S04]  /*3f1e0*/  LDL.LU R59, [R1+0x12f0] ;  /* 0x0012f000013b7983 */ /* 0x000ee80000300800 */
[----:B------:R-:W3:Y:S04]  /*3f1f0*/  LDL.LU R60, [R1+0x12ec] ;  /* 0x0012ec00013c7983 */ /* 0x000ee80000300800 */
[----:B------:R-:W3:Y:S01]  /*3f200*/  LDL.LU R93, [R1+0xffc] ;  /* 0x000ffc00015d7983 */ /* 0x000ee20000300800 */
[----:B--2---:R-:W-:Y:S01]  /*3f210*/  ISETP.LT.AND P4, PT, R63, UR4, !P1 ;  /* 0x000000043f007c0c */ /* 0x004fe2000cf81270 */
[----:B------:R-:W4:Y:S02]  /*3f220*/  LDCU UR4, c[0x0][0x39c] ;  /* 0x00007380ff0477ac */ /* 0x000f240008000800 */
[----:B------:R-:W2:Y:S04]  /*3f230*/  LDL.LU R63, [R1+0x1000] ;  /* 0x00100000013f7983 */ /* 0x000ea80000300800 */
[----:B------:R-:W2:Y:S04]  /*3f240*/  LDL.LU R65, [R1+0x1004] ;  /* 0x0010040001417983 */ /* 0x000ea80000300800 */
[----:B------:R-:W2:Y:S04]  /*3f250*/  LDL.S16 R67, [R1+0x196] ;  /* 0x0001960001437983 */ /* 0x000ea80000100600 */
[----:B0-----:R-:W2:Y:S01]  /*3f260*/  LDL.LU.S16 R92, [R1+0x18e] ;  /* 0x00018e00015c7983 */ /* 0x001ea20000300600 */
[----:B------:R-:W-:-:S05]  /*3f270*/  PRMT R68, R62, 0x7610, R68 ;  /* 0x000076103e447816 */ /* 0x000fca0000000044 */
[----:B------:R2:W-:Y:S01]  /*3f280*/  @P5 STG.E.U16 desc[UR20][R70.64], R68 ;  /* 0x0000004446005986 */ /* 0x0005e2000c101514 */
[----:B----4-:R-:W-:Y:S01]  /*3f290*/  ISETP.LT.AND P0, PT, R61, UR4, !P1 ;  /* 0x000000043d007c0c */ /* 0x010fe2000cf01270 */
[----:B------:R-:W3:Y:S02]  /*3f2a0*/  LDCU UR4, c[0x0][0x39c] ;  /* 0x00007380ff0477ac */ /* 0x000ee40008000800 */
[----:B------:R-:W4:Y:S04]  /*3f2b0*/  LDL.LU R61, [R1+0x12e8] ;  /* 0x0012e800013d7983 */ /* 0x000f280000300800 */
[----:B------:R-:W4:Y:S01]  /*3f2c0*/  LDL.LU R62, [R1+0x12e4] ;  /* 0x0012e400013e7983 */ /* 0x000f220000300800 */
[----:B---3--:R-:W-:Y:S01]  /*3f2d0*/  ISETP.LT.AND P5, PT, R93, UR4, !P1 ;  /* 0x000000045d007c0c */ /* 0x008fe2000cfa1270 */
[----:B------:R-:W0:Y:S02]  /*3f2e0*/  LDCU UR4, c[0x0][0x39c] ;  /* 0x00007380ff0477ac */ /* 0x000e240008000800 */
[----:B------:R-:W3:Y:S01]  /*3f2f0*/  LDL.S16 R93, [R1+0x19a] ;  /* 0x00019a00015d7983 */ /* 0x000ee20000100600 */
[----:B--2---:R-:W-:-:S03]  /*3f300*/  PRMT R68, R92, 0x7610, R68 ;  /* 0x000076105c447816 */ /* 0x004fc60000000044 */
[----:B------:R-:W2:Y:S04]  /*3f310*/  LDL.LU R92, [R1+0x1014] ;  /* 0x00101400015c7983 */ /* 0x000ea80000300800 */
[----:B------:R1:W-:Y:S04]  /*3f320*/  @P2 STG.E.U16 desc[UR20][R72.64], R68 ;  /* 0x0000004448002986 */ /* 0x0003e8000c101514 */
[----:B-1----:R-:W2:Y:S01]  /*3f330*/  LDL.LU.S16 R72, [R1+0x194] ;  /* 0x0001940001487983 */ /* 0x002ea20000300600 */
[----:B-----5:R-:W-:Y:S02]  /*3f340*/  PRMT R68, R64, 0x7610, R68 ;  /* 0x0000761040447816 */ /* 0x020fe40000000044 */
[----:B0-----:R-:W-:Y:S01]  /*3f350*/  ISETP.LT.AND P2, PT, R63, UR4, !P1 ;  /* 0x000000043f007c0c */ /* 0x001fe2000cf41270 */
[----:B------:R-:W0:Y:S01]  /*3f360*/  LDCU UR4, c[0x0][0x39c] ;  /* 0x00007380ff0477ac */ /* 0x000e220008000800 */
[----:B------:R-:W5:Y:S04]  /*3f370*/  LDL.LU R63, [R1+0x12e0] ;  /* 0x0012e000013f7983 */ /* 0x000f680000300800 */
[----:B------:R-:W3:Y:S04]  /*3f380*/  LDL.LU R64, [R1+0x12dc] ;  /* 0x0012dc0001407983 */ /* 0x000ee80000300800 */
[----:B------:R1:W-:Y:S04]  /*3f390*/  @P3 STG.E.U16 desc[UR20][R74.64], R68 ;  /* 0x000000444a003986 */ /* 0x0003e8000c101514 */
[----:B-1----:R-:W3:Y:S01]  /*3f3a0*/  LDL.LU R75, [R1+0x100c] ;  /* 0x00100c00014b7983 */ /* 0x002ee20000300800 */
[----:B------:R-:W-:-:S02]  /*3f3b0*/  PRMT R68, R66, 0x7610, R68 ;  /* 0x0000761042447816 */ /* 0x000fc40000000044 */
[----:B0-----:R-:W-:Y:S01]  /*3f3c0*/  ISETP.LT.AND P3, PT, R65, UR4, !P1 ;  /* 0x0000000441007c0c */ /* 0x001fe2000cf61270 */
[----:B------:R-:W3:Y:S01]  /*3f3d0*/  LDCU UR4, c[0x0][0x39c] ;  /* 0x00007380ff0477ac */ /* 0x000ee20008000800 */
[----:B------:R-:W4:Y:S04]  /*3f3e0*/  LDL.LU R65, [R1+0x12d8] ;  /* 0x0012d80001417983 */ /* 0x000f280000300800 */
[----:B------:R0:W-:Y:S04]  /*3f3f0*/  @P4 STG.E.U16 desc[UR20][R76.64], R68 ;  /* 0x000000444c004986 */ /* 0x0001e8000c101514 */
[----:B------:R-:W4:Y:S04]  /*3f400*/  LDL.LU R66, [R1+0x12d4] ;  /* 0x0012d40001427983 */ /* 0x000f280000300800 */
[----:B0-----:R-:W4:Y:S01]  /*3f410*/  LDL.LU.S16 R77, [R1+0x198] ;  /* 0x00019800014d7983 */ /* 0x001f220000300600 */
[----:B--2---:R-:W-:-:S05]  /*3f420*/  PRMT R68, R72, 0x7610, R68 ;  /* 0x0000761048447816 */ /* 0x004fca0000000044 */
[----:B------:R0:W-:Y:S04]  /*3f430*/  @P0 STG.E.U16 desc[UR20][R78.64], R68 ;  /* 0x000000444e000986 */ /* 0x0001e8000c101514 */
[----:B0-----:R-:W2:Y:S04]  /*3f440*/  LDL.LU R78, [R1+0x1018] ;  /* 0x00101800014e7983 */ /* 0x001ea80000300800 */
[----:B------:R-:W5:Y:S04]  /*3f450*/  LDL.S16 R79, [R1+0x19e] ;  /* 0x00019e00014f7983 */ /* 0x000f680000100600 */
[----:B------:R-:W5:Y:S01]  /*3f460*/  LDL.LU R76, [R1+0x1020] ;  /* 0x00102000014c7983 */ /* 0x000f620000300800 */
[----:B---3--:R-:W-:Y:S01]  /*3f470*/  ISETP.LT.AND P4, PT, R75, UR4, !P1 ;  /* 0x000000044b007c0c */ /* 0x008fe2000cf81270 */
[----:B------:R-:W0:Y:S02]  /*3f480*/  LDCU UR4, c[0x0][0x39c] ;  /* 0x00007380ff0477ac */ /* 0x000e240008000800 */
[----:B------:R-:W3:Y:S01]  /*3f490*/  LDL.LU R75, [R1+0x1024] ;  /* 0x00102400014b7983 */ /* 0x000ee20000300800 */
[----:B------:R-:W-:-:S03]  /*3f4a0*/  PRMT R68, R67, 0x7610, R68 ;  /* 0x0000761043447816 */ /* 0x000fc60000000044 */
[----:B------:R-:W5:Y:S01]  /*3f4b0*/  LDL.S16 R72, [R1+0x1a0] ;  /* 0x0001a00001487983 */ /* 0x000f620000100600 */
[----:B0-----:R-:W-:Y:S01]  /*3f4c0*/  ISETP.LT.AND P0, PT, R92, UR4, !P1 ;  /* 0x000000045c007c0c */ /* 0x001fe2000cf01270 */
[----:B------:R-:W2:Y:S02]  /*3f4d0*/  LDCU UR4, c[0x0][0x39c] ;  /* 0x00007380ff0477ac */ /* 0x000ea40008000800 */
[----:B------:R-:W5:Y:S04]  /*3f4e0*/  LDL.LU.S16 R92, [R1+0x1a2] ;  /* 0x0001a200015c7983 */ /* 0x000f680000300600 */
[----:B------:R0:W-:Y:S04]  /*3f4f0*/  @P5 STG.E.U16 desc[UR20][R80.64], R68 ;  /* 0x0000004450005986 */ /* 0x0001e8000c101514 */
[----:B------:R-:W5:Y:S04]  /*3f500*/  LDL.LU R67, [R1+0x12d0] ;  /* 0x0012d00001437983 */ /* 0x000f680000300800 */
[----:B0-----:R-:W5:Y:S01]  /*3f510*/  LDL.LU.S16 R81, [R1+0x19c] ;  /* 0x00019c0001517983 */ /* 0x001f620000300600 */
[----:B------:R-:W-:-:S02]  /*3f520*/  PRMT R68, R93, 0x7610, R68 ;  /* 0x000076105d447816 */ /* 0x000fc40000000044 */
[----:B----4-:R-:W-:-:S05]  /*3f530*/  PRMT R69, R77, 0x7610, R69 ;  /* 0x000076104d457816 */ /* 0x010fca0000000045 */
[----:B------:R-:W-:Y:S04]  /*3f540*/  @P2 STG.E.U16 desc[UR20][R82.64], R69 ;  /* 0x0000004552002986 */ /* 0x000fe8000c101514 */
[----:B------:R0:W-:Y:S01]  /*3f550*/  @P3 STG.E.U16 desc[UR20][R84.64], R68 ;  /* 0x0000004454003986 */ /* 0x0001e2000c101514 */
[----:B--2---:R-:W-:Y:S01]  /*3f560*/  ISETP.LT.AND P5, PT, R78, UR4, !P1 ;  /* 0x000000044e007c0c */ /* 0x004fe2000cfa1270 */
[----:B------:R-:W5:Y:S02]  /*3f570*/  LDCU UR4, c[0x0][0x39c] ;  /* 0x00007380ff0477ac */ /* 0x000f640008000800 */
[----:B------:R-:W2:Y:S04]  /*3f580*/  LDL.LU R78, [R1+0x1030] ;  /* 0x00103000014e7983 */ /* 0x000ea80000300800 */
[----:B------:R-:W4:Y:S04]  /*3f590*/  LDL.S16 R93, [R1+0x1a4] ;  /* 0x0001a400015d7983 */ /* 0x000f280000100600 */
[----:B------:R-:W4:Y:S01]  /*3f5a0*/  LDL.LU R77, [R1+0x109c] ;  /* 0x00109c00014d7983 */ /* 0x000f220000300800 */
[----:B---3--:R-:W-:Y:S01]  /*3f5b0*/  ISETP.LT.AND P3, PT, R75, UR6, !P1 ;  /* 0x000000064b007c0c */ /* 0x008fe2000cf61270 */
[----:B------:R-:W1:Y:S01]  /*3f5c0*/  LDCU UR6, c[0x0][0x39c] ;  /* 0x00007380ff0677ac */ /* 0x000e620008000800 */
[----:B-----5:R-:W-:Y:S01]  /*3f5d0*/  ISETP.LT.AND P2, PT, R76, UR4, !P1 ;  /* 0x000000044c007c0c */ /* 0x020fe2000cf41270 */
[----:B------:R-:W4:Y:S01]  /*3f5e0*/  LDCU UR4, c[0x0][0x39c] ;  /* 0x00007380ff0477ac */ /* 0x000f220008000800 */
[----:B------:R-:W1:Y:S04]  /*3f5f0*/  LDL.LU R76, [R1+0x10f0] ;  /* 0x0010f000014c7983 */ /* 0x000e680000300800 */
[----:B------:R-:W3:Y:S01]  /*3f600*/  LDL.LU R75, [R1+0x1034] ;  /* 0x00103400014b7983 */ /* 0x000ee20000300800 */
[----:B0-----:R-:W-:Y:S01]  /*3f610*/  PRMT R68, R79, 0x7610, R68 ;  /* 0x000076104f447816 */ /* 0x001fe20000000044 */
[----:B------:R-:W-:-:S02]  /*3f620*/  VIADD R3, R3, UR5 ;  /* 0x0000000503037c36 */ /* 0x000fc40008000000 */
[----:B------:R-:W5:Y:S01]  /*3f630*/  LDL.LU.S16 R79, [R1+0x1a6] ;  /* 0x0001a600014f7983 */ /* 0x000f620000300600 */
[----:B------:R-:W-:Y:S01]  /*3f640*/  PRMT R70, R72, 0x7610, R70 ;  /* 0x0000761048467816 */ /* 0x000fe20000000046 */
[----:B------:R-:W-:Y:S01]  /*3f650*/  VIADD R72, R3, UR5 ;  /* 0x0000000503487c36 */ /* 0x000fe20008000000 */
[----:B------:R-:W-:Y:S02]  /*3f660*/  PRMT R71, R92, 0x7610, R71 ;  /* 0x000076105c477816 */ /* 0x000fe40000000047 */
[----:B------:R-:W-:Y:S02]  /*3f670*/  PRMT R69, R81, 0x7610, R69 ;  /* 0x0000761051457816 */ /* 0x000fe40000000045 */
[----:B------:R-:W5:Y:S04]  /*3f680*/  LDL.S16 R81, [R1+0x1a8] ;  /* 0x0001a80001517983 */ /* 0x000f680000100600 */
[----:B------:R-:W-:Y:S04]  /*3f690*/  @P4 STG.E.U16 desc[UR20][R86.64], R69 ;  /* 0x0000004556004986 */ /* 0x000fe8000c101514 */
[----:B------:R0:W-:Y:S04]  /*3f6a0*/  @P0 STG.E.U16 desc[UR20][R88.64], R68 ;  /* 0x0000004458000986 */ /* 0x0001e8000c101514 */
[----:B------:R0:W-:Y:S02]  /*3f6b0*/  @P5 STG.E.U16 desc[UR20][R90.64], R70 ;  /* 0x000000465a005986 */ /* 0x0001e4000c101514 */
[----:B0-----:R-:W-:-:S04]  /*3f6c0*/  LEA R68, P0, R3, R2, 0x1 ;  /* 0x0000000203447211 */ /* 0x001fc800078008ff */
[----:B------:R-:W-:Y:S02]  /*3f6d0*/  LEA.HI.X.SX32 R69, R3, R0, 0x1, P0 ;  /* 0x0000000003457211 */ /* 0x000fe400000f0eff */
[----:B------:R-:W-:-:S03]  /*3f6e0*/  LEA R70, P5, R72, R2, 0x1 ;  /* 0x0000000248467211 */ /* 0x000fc600078a08ff */
[----:B------:R0:W-:Y:S02]  /*3f6f0*/  @P2 STG.E.U16 desc[UR20][R68.64], R71 ;  /* 0x0000004744002986 */ /* 0x0001e4000c101514 */
[----:B0-----:R-:W-:Y:S02]  /*3f700*/  LEA.HI.X.SX32 R71, R72, R0, 0x1, P5 ;  /* 0x0000000048477211 */ /* 0x001fe400028f0eff */
[----:B--2---:R-:W-:Y:S01]  /*3f710*/  ISETP.LT.AND P4, PT, R78, UR7, !P1 ;  /* 0x000000074e007c0c */ /* 0x004fe2000cf81270 */
[----:B------:R-:W3:Y:S01]  /*3f720*/  LDCU UR7, c[0x0][0x39c] ;  /* 0x00007380ff0777ac */ /* 0x000ee20008000800 */
[----:B------:R-:W2:Y:S04]  /*3f730*/  LDL.LU R78, [R1+0x10ec] ;  /* 0x0010ec00014e7983 */ /* 0x000ea80000300800 */
[----:B------:R-:W2:Y:S01]  /*3f740*/  LDL.LU.S16 R92, [R1+0x1aa] ;  /* 0x0001aa00015c7983 */ /* 0x000ea20000300600 */
[----:B----4-:R-:W-:Y:S01]  /*3f750*/  ISETP.LT.AND P0, PT, R77, UR4, !P1 ;  /* 0x000000044d007c0c */ /* 0x010fe2000cf01270 */
[----:B------:R-:W2:Y:S02]  /*3f760*/  LDCU UR4, c[0x0][0x39c] ;  /* 0x00007380ff0477ac */ /* 0x000ea40008000800 */
[----:B------:R-:W4:Y:S01]  /*3f770*/  LDL.LU R77, [R1+0x10e8] ;  /* 0x0010e800014d7983 */ /* 0x000f220000300800 */
[----:B------:R-:W-:-:S02]  /*3f780*/  PRMT R3, R93, 0x7610, R3 ;  /* 0x000076105d037816 */ /* 0x000fc40000000003 */
[----:B-1----:R-:W-:-:S03]  /*3f790*/  ISETP.LT.AND P2, PT, R76, UR6, !P1 ;  /* 0x000000064c007c0c */ /* 0x002fc6000cf41270 */
[----:B------:R0:W-:Y:S01]  /*3f7a0*/  @P3 STG.E.U16 desc[UR20][R70.64], R3 ;  /* 0x0000000346003986 */ /* 0x0001e2000c101514 */
[----:B------:R-:W-:Y:S01]  /*3f7b0*/  VIADD R72, R72, UR5 ;  /* 0x0000000548487c36 */ /* 0x000fe20008000000 */
[----:B------:R-:W4:Y:S02]  /*3f7c0*/  LDCU UR6, c[0x0][0x39c] ;  /* 0x00007380ff0677ac */ /* 0x000f240008000800 */
[----:B------:R-:W4:Y:S01]  /*3f7d0*/  LDL.LU R76, [R1+0x1098] ;  /* 0x00109800014c7983 */ /* 0x000f220000300800 */
[----:B---3--:R-:W-:Y:S01]  /*3f7e0*/  ISETP.LT.AND P3, PT, R75, UR7, !P1 ;  /* 0x000000074b007c0c */ /* 0x008fe2000cf61270 */
[C---:B------:R-:W-:Y:S01]  /*3f7f0*/  VIADD R69, R72.reuse, UR5 ;  /* 0x0000000548457c36 */ /* 0x040fe20008000000 */
[----:B------:R-:W1:Y:S01]  /*3f800*/  LDCU UR7, c[0x0][0x39c] ;  /* 0x00007380ff0777ac */ /* 0x000e620008000800 */
[----:B------:R-:W3:Y:S01]  /*3f810*/  LDL.S16 R75, [R1+0x1ac] ;  /* 0x0001ac00014b7983 */ /* 0x000ee20000100600 */
[----:B0-----:R-:W-:-:S03]  /*3f820*/  LEA R70, P5, R72, R2, 0x1 ;  /* 0x0000000248467211 */ /* 0x001fc600078a08ff */
[----:B------:R-:W3:Y:S01]  /*3f830*/  LDL.LU.S16 R93, [R1+0x1ae] ;  /* 0x0001ae00015d7983 */ /* 0x000ee20000300600 */
[----:B-----5:R-:W-:Y:S02]  /*3f840*/  PRMT R73, R79, 0x7610, R73 ;  /* 0x000076104f497816 */ /* 0x020fe40000000049 */
[----:B------:R-:W-:Y:S01]  /*3f850*/  LEA.HI.X.SX32 R71, R72, R0, 0x1, P5 ;  /* 0x0000000048477211 */ /* 0x000fe200028f0eff */
[----:B------:R-:W5:Y:S01]  /*3f860*/  LDL.LU R79, [R1+0x1120] ;  /* 0x00112000014f7983 */ /* 0x000f620000300800 */
[C---:B------:R-:W-:Y:S01]  /*3f870*/  LEA R68, P5, R69.reuse, R2, 0x1 ;  /* 0x0000000245447211 */ /* 0x040fe200078a08ff */
[C---:B------:R-:W-:Y:S02]  /*3f880*/  VIADD R72, R69.reuse, UR5 ;  /* 0x0000000545487c36 */ /* 0x040fe40008000000 */
[----:B------:R0:W-:Y:S01]  /*3f890*/  @P4 STG.E.U16 desc[UR20][R70.64], R73 ;  /* 0x0000004946004986 */ /* 0x0001e2000c101514 */
[----:B------:R-:W-:Y:S02]  /*3f8a0*/  LEA.HI.X.SX32 R69, R69, R0, 0x1, P5 ;  /* 0x0000000045457211 */ /* 0x000fe400028f0eff */
[----:B------:R-:W-:-:S02]  /*3f8b0*/  PRMT R3, R81, 0x7610, R3 ;  /* 0x0000761051037816 */ /* 0x000fc40000000003 */
[----:B------:R-:W5:Y:S01]  /*3f8c0*/  LDL.S16 R81, [R1+0x1b0] ;  /* 0x0001b00001517983 */ /* 0x000f620000100600 */
[----:B0-----:R-:W-:-:S03]  /*3f8d0*/  LEA R70, P5, R72, R2, 0x1 ;  /* 0x0000000248467211 */ /* 0x001fc600078a08ff */
[----:B------:R0:W-:Y:S01]  /*3f8e0*/  @P0 STG.E.U16 desc[UR20][R68.64], R3 ;  /* 0x0000000344000986 */ /* 0x0001e2000c101514 */
[----:B------:R-:W-:Y:S02]  /*3f8f0*/  LEA.HI.X.SX32 R71, R72, R0, 0x1, P5 ;  /* 0x0000000048477211 */ /* 0x000fe400028f0eff */
[----:B--2---:R-:W-:Y:S01]  /*3f900*/  ISETP.LT.AND P4, PT, R78, UR4, !P1 ;  /* 0x000000044e007c0c */ /* 0x004fe2000cf81270 */
[----:B------:R-:W5:Y:S01]  /*3f910*/  LDCU UR4, c[0x0][0x39c] ;  /* 0x00007380ff0477ac */ /* 0x000f620008000800 */
[----:B------:R-:W2:Y:S01]  /*3f920*/  LDL.LU R78, [R1+0x1050] ;  /* 0x00105000014e7983 */ /* 0x000ea20000300800 */
[----:B0-----:R-:W-:Y:S02]  /*3f930*/  PRMT R3, R92, 0x7610, R3 ;  /* 0x000076105c037816 */ /* 0x001fe40000000003 */
[----:B----4-:R-:W-:-:S03]  /*3f940*/  ISETP.LT.AND P0, PT, R77, UR6, !P1 ;  /* 0x000000064d007c0c */ /* 0x010fc6000cf01270 */
[----:B------:R0:W-:Y:S01]  /*3f950*/  @P2 STG.E.U16 desc[UR20][R70.64], R3 ;  /* 0x0000000346002986 */ /* 0x0001e2000c101514 */
[----:B---3--:R-:W-:-:S03]  /*3f960*/  PRMT R73, R75, 0x7610, R73 ;  /* 0x000076104b497816 */ /* 0x008fc60000000049 */
[----:B------:R-:W3:Y:S01]  /*3f970*/  LDL.LU R77, [R1+0x1094] ;  /* 0x00109400014d7983 */ /* 0x000ee20000300800 */
[----:B-1----:R-:W-:Y:S01]  /*3f980*/  ISETP.LT.AND P2, PT, R76, UR7, !P1 ;  /* 0x000000074c007c0c */ /* 0x002fe2000cf41270 */
[----:B------:R-:W-:Y:S01]  /*3f990*/  VIADD R72, R72, UR5 ;  /* 0x0000000548487c36 */ /* 0x000fe20008000000 */
[----:B------:R-:W2:Y:S01]  /*3f9a0*/  LDCU UR6, c[0x0][0x39c] ;  /* 0x00007380ff0677ac */ /* 0x000ea20008000800 */
[----:B------:R-:W4:Y:S01]  /*3f9b0*/  LDL.LU.S16 R76, [R1+0x1b2] ;  /* 0x0001b200014c7983 */ /* 0x000f220000300600 */
[----:B------:R-:W3:Y:S03]  /*3f9c0*/  LDCU UR7, c[0x0][0x39c] ;  /* 0x00007380ff0777ac */ /* 0x000ee60008000800 */
[----:B------:R-:W4:Y:S04]  /*3f9d0*/  LDL.S16 R92, [R1+0x1b4] ;  /* 0x0001b400015c7983 */ /* 0x000f280000100600 */
[----:B------:R-:W4:Y:S01]  /*3f9e0*/  LDL.LU R75, [R1+0x111c] ;  /* 0x00111c00014b7983 */ /* 0x000f220000300800 */
[C---:B0-----:R-:W-:Y:S01]  /*3f9f0*/  LEA R70, P5, R72.reuse, R2, 0x1 ;  /* 0x0000000248467211 */ /* 0x041fe200078a08ff */
[----:B------:R-:W-:-:S03]  /*3fa00*/  VIADD R69, R72, UR5 ;  /* 0x0000000548457c36 */ /* 0x000fc60008000000 */
[----:B------:R-:W-:Y:S01]  /*3fa10*/  LEA.HI.X.SX32 R71, R72, R0, 0x1, P5 ;  /* 0x0000000048477211 */ /* 0x000fe200028f0eff */
[C---:B------:R-:W-:Y:S01]  /*3fa20*/  VIADD R72, R69.reuse, UR5 ;  /* 0x0000000545487c36 */ /* 0x040fe20008000000 */
[----:B------:R-:W-:Y:S02]  /*3fa30*/  LEA R68, P5, R69, R2, 0x1 ;  /* 0x0000000245447211 */ /* 0x000fe400078a08ff */
[----:B------:R-:W-:Y:S01]  /*3fa40*/  PRMT R3, R93, 0x7610, R3 ;  /* 0x000076105d037816 */ /* 0x000fe20000000003 */
[----:B------:R0:W-:Y:S01]  /*3fa50*/  @P3 STG.E.U16 desc[UR20][R70.64], R73 ;  /* 0x0000004946003986 */ /* 0x0001e2000c101514 */
[----:B------:R-:W-:Y:S02]  /*3fa60*/  LEA.HI.X.SX32 R69, R69, R0, 0x1, P5 ;  /* 0x0000000045457211 */ /* 0x000fe400028f0eff */
[----:B-----5:R-:W-:Y:S01]  /*3fa70*/  ISETP.LT.AND P3, PT, R79, UR4, !P1 ;  /* 0x000000044f007c0c */ /* 0x020fe2000cf61270 */
[----:B------:R-:W5:Y:S01]  /*3fa80*/  LDL.LU.S16 R93, [R1+0x1b6] ;  /* 0x0001b600015d7983 */ /* 0x000f620000300600 */
[----:B------:R-:W1:Y:S03]  /*3fa90*/  LDCU UR4, c[0x0][0x39c] ;  /* 0x00007380ff0477ac */ /* 0x000e660008000800 */
[----:B------:R-:W5:Y:S01]  /*3faa0*/  LDL.LU R79, [R1+0x1090] ;  /* 0x00109000014f7983 */ /* 0x000f620000300800 */
[----:B0-----:R-:W-:-:S03]  /*3fab0*/  LEA R70, P5, R72, R2, 0x1 ;  /* 0x0000000248467211 */ /* 0x001fc600078a08ff */
[----:B------:R0:W-:Y:S01]  /*3fac0*/  @P4 STG.E.U16 desc[UR20][R68.64], R3 ;  /* 0x0000000344004986 */ /* 0x0001e2000c101514 */
[C---:B------:R-:W-:Y:S01]  /*3fad0*/  LEA.HI.X.SX32 R71, R72.reuse, R0, 0x1, P5 ;  /* 0x0000000048477211 */ /* 0x040fe200028f0eff */
[----:B------:R-:W-:Y:S01]  /*3fae0*/  VIADD R72, R72, UR5 ;  /* 0x0000000548487c36 */ /* 0x000fe20008000000 */
[----:B0-----:R-:W-:-:S05]  /*3faf0*/  PRMT R3, R81, 0x7610, R3 ;  /* 0x0000761051037816 */ /* 0x001fca0000000003 */
[----:B------:R0:W-:Y:S02]  /*3fb00*/  @P0 STG.E.U16 desc[UR20][R70.64], R3 ;  /* 0x0000000346000986 */ /* 0x0001e4000c101514 */
[----:B0-----:R-:W-:-:S04]  /*3fb10*/  LEA R70, P5, R72, R2, 0x1 ;  /* 0x0000000248467211 */ /* 0x001fc800078a08ff */
[----:B------:R-:W-:Y:S02]  /*3fb20*/  LEA.HI.X.SX32 R71, R72, R0, 0x1, P5 ;  /* 0x0000000048477211 */ /* 0x000fe400028f0eff */
[----:B--2---:R-:W-:Y:S01]  /*3fb30*/  ISETP.LT.AND P4, PT, R78, UR6, !P1 ;  /* 0x000000064e007c0c */ /* 0x004fe2000cf81270 */
[----:B------:R-:W5:Y:S01]  /*3fb40*/  LDCU UR6, c[0x0][0x39c] ;  /* 0x00007380ff0677ac */ /* 0x000f620008000800 */
[----:B------:R-:W2:Y:S04]  /*3fb50*/  LDL.LU R78, [R1+0x10e4] ;  /* 0x0010e400014e7983 */ /* 0x000ea80000300800 */
[----:B------:R-:W2:Y:S01]  /*3fb60*/  LDL.S16 R81, [R1+0x1b8] ;  /* 0x0001b80001517983 */ /* 0x000ea20000100600 */
[----:B---3--:R-:W-:Y:S02]  /*3fb70*/  ISETP.LT.AND P0, PT, R77, UR7, !P1 ;  /* 0x000000074d007c0c */ /* 0x008fe4000cf01270 */
[----:B----4-:R-:W-:Y:S01]  /*3fb80*/  PRMT R73, R76, 0x7610, R73 ;  /* 0x000076104c497816 */ /* 0x010fe20000000049 */
[----:B------:R-:W3:Y:S01]  /*3fb90*/  LDL.LU.S16 R77, [R1+0x1ba] ;  /* 0x0001ba00014d7983 */ /* 0x000ee20000300600 */
[----:B------:R-:W-:Y:S01]  /*3fba0*/  VIADD R69, R72, UR5 ;  /* 0x0000000548457c36 */ /* 0x000fe20008000000 */
[----:B------:R-:W2:Y:S02]  /*3fbb0*/  LDCU UR7, c[0x0][0x39c] ;  /* 0x00007380ff0777ac */ /* 0x000ea40008000800 */
[----:B------:R-:W4:Y:S01]  /*3fbc0*/  LDL.LU R76, [R1+0x105c] ;  /* 0x00105c00014c7983 */ /* 0x000f220000300800 */
[----:B------:R-:W-:-:S03]  /*3fbd0*/  PRMT R3, R92, 0x7610, R3 ;  /* 0x000076105c037816 */ /* 0x000fc60000000003 */
[----:B------:R0:W-:Y:S01]  /*3fbe0*/  @P2 STG.E.U16 desc[UR20][R70.64], R73 ;  /* 0x0000004946002986 */ /* 0x0001e2000c101514 */
[----:B-1----:R-:W-:Y:S01]  /*3fbf0*/  ISETP.LT.AND P2, PT, R75, UR4, !P1 ;  /* 0x000000044b007c0c */ /* 0x002fe2000cf41270 */
[C---:B------:R-:W-:Y:S01]  /*3fc00*/  VIADD R72, R69.reuse, UR5 ;  /* 0x0000000545487c36 */ /* 0x040fe20008000000 */
[C---:B------:R-:W-:Y:S01]  /*3fc10*/  LEA R68, P5, R69.reuse, R2, 0x1 ;  /* 0x0000000245447211 */ /* 0x040fe200078a08ff */
[----:B------:R-:W4:Y:S01]  /*3fc20*/  LDL.S16 R92, [R1+0x1bc] ;  /* 0x0001bc00015c7983 */ /* 0x000f220000100600 */
[----:B------:R-:W4:Y:S03]  /*3fc30*/  LDCU UR4, c[0x0][0x39c] ;  /* 0x00007380ff0477ac */ /* 0x000f260008000800 */
[----:B------:R-:W4:Y:S01]  /*3fc40*/  LDL.LU R75, [R1+0x108c] ;  /* 0x00108c00014b7983 */ /* 0x000f220000300800 */
[----:B------:R-:W-:Y:S02]  /*3fc50*/  LEA.HI.X.SX32 R69, R69, R0, 0x1, P5 ;  /* 0x0000000045457211 */ /* 0x000fe400028f0eff */
[----:B0-----:R-:W-:-:S03]  /*3fc60*/  LEA R70, P5, R72, R2, 0x1 ;  /* 0x0000000248467211 */ /* 0x001fc600078a08ff */
[----:B------:R0:W-:Y:S01]  /*3fc70*/  @P3 STG.E.U16 desc[UR20][R68.64], R3 ;  /* 0x0000000344003986 */ /* 0x0001e2000c101514 */
[C---:B------:R-:W-:Y:S02]  /*3fc80*/  LEA.HI.X.SX32 R71, R72.reuse, R0, 0x1, P5 ;  /* 0x0000000048477211 */ /* 0x040fe400028f0eff */
[----:B-----5:R-:W-:Y:S01]  /*3fc90*/  ISETP.LT.AND P3, PT, R79, UR6, !P1 ;  /* 0x000000064f007c0c */ /* 0x020fe2000cf61270 */
[----:B------:R-:W-:Y:S01]  /*3fca0*/  VIADD R72, R72, UR5 ;  /* 0x0000000548487c36 */ /* 0x000fe20008000000 */
[----:B------:R-:W5:Y:S01]  /*3fcb0*/  LDL.LU R79, [R1+0x10e0] ;  /* 0x0010e000014f7983 */ /* 0x000f620000300800 */
[----:B------:R-:W1:Y:S01]  /*3fcc0*/  LDCU UR6, c[0x0][0x39c] ;  /* 0x00007380ff0677ac */ /* 0x000e620008000800 */
[----:B0-----:R-:W-:Y:S01]  /*3fcd0*/  PRMT R3, R93, 0x7610, R3 ;  /* 0x000076105d037816 */ /* 0x001fe20000000003 */
[----:B------:R-:W-:-:S04]  /*3fce0*/  VIADD R69, R72, UR5 ;  /* 0x0000000548457c36 */ /* 0x000fc80008000000 */
[----:B------:R0:W-:Y:S02]  /*3fcf0*/  @P4 STG.E.U16 desc[UR20][R70.64], R3 ;  /* 0x0000000346004986 */ /* 0x0001e4000c101514 */
[----:B0-----:R-:W-:-:S04]  /*3fd00*/  LEA R70, P5, R72, R2, 0x1 ;  /* 0x0000000248467211 */ /* 0x001fc800078a08ff */
[----:B------:R-:W-:Y:S02]  /*3fd10*/  LEA.HI.X.SX32 R71, R72, R0, 0x1, P5 ;  /* 0x0000000048477211 */ /* 0x000fe400028f0eff */
[C---:B------:R-:W-:Y:S01]  /*3fd20*/  LEA R68, P5, R69.reuse, R2, 0x1 ;  /* 0x0000000245447211 */ /* 0x040fe200078a08ff */
[----:B------:R-:W-:-:S03]  /*3fd30*/  VIADD R72, R69, UR5 ;  /* 0x0000000545487c36 */ /* 0x000fc60008000000 */
[----:B------:R-:W-:Y:S02]  /*3fd40*/  LEA.HI.X.SX32 R69, R69, R0, 0x1, P5 ;  /* 0x0000000045457211 */ /* 0x000fe400028f0eff */
[----:B--2---:R-:W-:Y:S01]  /*3fd50*/  ISETP.LT.AND P4, PT, R78, UR7, !P1 ;  /* 0x000000074e007c0c */ /* 0x004fe2000cf81270 */
[----:B------:R-:W5:Y:S01]  /*3fd60*/  LDCU UR7, c[0x0][0x39c] ;  /* 0x00007380ff0777ac */ /* 0x000f620008000800 */
[----:B------:R-:W2:Y:S01]  /*3fd70*/  LDL.LU.S16 R78, [R1+0x1be] ;  /* 0x0001be00014e7983 */ /* 0x000ea20000300600 */
[----:B------:R-:W-:-:S03]  /*3fd80*/  PRMT R73, R81, 0x7610, R73 ;  /* 0x0000761051497816 */ /* 0x000fc60000000049 */
[----:B------:R-:W2:Y:S04]  /*3fd90*/  LDL.S16 R93, [R1+0x1c0] ;  /* 0x0001c000015d7983 */ /* 0x000ea80000100600 */
[----:B------:R0:W-:Y:S01]  /*3fda0*/  @P0 STG.E.U16 desc[UR20][R70.64], R73 ;  /* 0x0000004946000986 */ /* 0x0001e2000c101514 */
[----:B---3--:R-:W-:-:S03]  /*3fdb0*/  PRMT R3, R77, 0x7610, R3 ;  /* 0x000076104d037816 */ /* 0x008fc60000000003 */
[----:B------:R-:W3:Y:S01]  /*3fdc0*/  LDL.LU R77, [R1+0x10dc] ;  /* 0x0010dc00014d7983 */ /* 0x000ee20000300800 */
[----:B----4-:R-:W-:Y:S01]  /*3fdd0*/  ISETP.LT.AND P0, PT, R76, UR4, !P1 ;  /* 0x000000044c007c0c */ /* 0x010fe2000cf01270 */
[----:B------:R-:W3:Y:S02]  /*3fde0*/  LDCU UR4, c[0x0][0x39c] ;  /* 0x00007380ff0477ac */ /* 0x000ee40008000800 */
[----:B------:R-:W4:Y:S04]  /*3fdf0*/  LDL.LU.S16 R81, [R1+0x1c2] ;  /* 0x0001c20001517983 */ /* 0x000f280000300600 */
[----:B------:R-:W4:Y:S04]  /*3fe00*/  LDL.LU R76, [R1+0x10d8] ;  /* 0x0010d800014c7983 */ /* 0x000f280000300800 */
[----:B------:R5:W-:Y:S01]  /*3fe10*/  @P2 STG.E.U16 desc[UR20][R68.64], R3 ;  /* 0x0000000344002986 */ /* 0x000be2000c101514 */
[----:B-1----:R-:W-:Y:S01]  /*3fe20*/  ISETP.LT.AND P2, PT, R75, UR6, !P1 ;  /* 0x000000064b007c0c */ /* 0x002fe2000cf41270 */
[----:B------:R-:W1:Y:S02]  /*3fe30*/  LDCU UR6, c[0x0][0x39c] ;  /* 0x00007380ff0677ac */ /* 0x000e640008000800 */
[----:B------:R-:W4:Y:S01]  /*3fe40*/  LDL.LU R75, [R1+0x104c] ;  /* 0x00104c00014b7983 */ /* 0x000f220000300800 */
[----:B0-----:R-:W-:-:S04]  /*3fe50*/  LEA R70, P5, R72, R2, 0x1 ;  /* 0x0000000248467211 */ /* 0x001fc800078a08ff */
[----:B------:R-:W-:Y:S02]  /*3fe60*/  LEA.HI.X.SX32 R71, R72, R0, 0x1, P5 ;  /* 0x0000000048477211 */ /* 0x000fe400028f0eff */
[----:B-----5:R-:W-:Y:S01]  /*3fe70*/  PRMT R3, R92, 0x7610, R3 ;  /* 0x000076105c037816 */ /* 0x020fe20000000003 */
[----:B------:R-:W-:-:S04]  /*3fe80*/  VIADD R72, R72, UR5 ;  /* 0x0000000548487c36 */ /* 0x000fc80008000000 */
[----:B------:R0:W-:Y:S01]  /*3fe90*/  @P3 STG.E.U16 desc[UR20][R70.64], R3 ;  /* 0x0000000346003986 */ /* 0x0001e2000c101514 */
[----:B------:R-:W-:Y:S01]  /*3fea0*/  ISETP.LT.AND P3, PT, R79, UR7, !P1 ;  /* 0x000000074f007c0c */ /* 0x000fe2000cf61270 */
[C---:B------:R-:W-:Y:S01]  /*3feb0*/  VIADD R69, R72.reuse, UR5 ;  /* 0x0000000548457c36 */ /* 0x040fe20008000000 */
[----:B------:R-:W5:Y:S01]  /*3fec0*/  LDCU UR7, c[0x0][0x39c] ;  /* 0x00007380ff0777ac */ /* 0x000f620008000800 */
[----:B------:R-:W4:Y:S04]  /*3fed0*/  LDL.S16 R79, [R1+0x1c4] ;  /* 0x0001c400014f7983 */ /* 0x000f280000100600 */
[----:B------:R-:W4:Y:S01]  /*3fee0*/  LDL.LU.S16 R92, [R1+0x1c6] ;  /* 0x0001c600015c7983 */ /* 0x000f220000300600 */
[----:B0-----:R-:W-:-:S04]  /*3fef0*/  LEA R70, P5, R72, R2, 0x1 ;  /* 0x0000000248467211 */ /* 0x001fc800078a08ff */
[----:B------:R-:W-:Y:S01]  /*3ff00*/  LEA.HI.X.SX32 R71, R72, R0, 0x1, P5 ;  /* 0x0000000048477211 */ /* 0x000fe200028f0eff */
[C---:B------:R-:W-:Y:S01]  /*3ff10*/  VIADD R72, R69.reuse, UR5 ;  /* 0x0000000545487c36 */ /* 0x040fe20008000000 */
[----:B------:R-:W-:-:S04]  /*3ff20*/  LEA R68, P5, R69, R2, 0x1 ;  /* 0x0000000245447211 */ /* 0x000fc800078a08ff */
[----:B------:R-:W-:Y:S02]  /*3ff30*/  LEA.HI.X.SX32 R69, R69, R0, 0x1, P5 ;  /* 0x0000000045457211 */ /* 0x000fe400028f0eff */
[----:B--2---:R-:W-:Y:S02]  /*3ff40*/  PRMT R73, R78, 0x7610, R73 ;  /* 0x000076104e497816 */ /* 0x004fe40000000049 */
[----:B------:R-:W2:Y:S01]  /*3ff50*/  LDL.LU R78, [R1+0x10d4] ;  /* 0x0010d400014e7983 */ /* 0x000ea20000300800 */
[----:B------:R-:W-:-:S03]  /*3ff60*/  PRMT R3, R93, 0x7610, R3 ;  /* 0x000076105d037816 */ /* 0x000fc60000000003 */
[----:B------:R0:W-:Y:S04]  /*3ff70*/  @P4 STG.E.U16 desc[UR20][R70.64], R73 ;  /* 0x0000004946004986 */ /* 0x0001e8000c101514 */
[----:B------:R-:W2:Y:S04]  /*3ff80*/  LDL.S16 R93, [R1+0x1c8] ;  /* 0x0001c800015d7983 */ /* 0x000ea80000100600 */
[----:B------:R4:W-:Y:S01]  /*3ff90*/  @P0 STG.E.U16 desc[UR20][R68.64], R3 ;  /* 0x0000000344000986 */ /* 0x0009e2000c101514 */
[----:B0-----:R-:W-:-:S04]  /*3ffa0*/  LEA R70, P5, R72, R2, 0x1 ;  /* 0x0000000248467211 */ /* 0x001fc800078a08ff */
[----:B------:R-:W-:Y:S02]  /*3ffb0*/  LEA.HI.X.SX32 R71, R72, R0, 0x1, P5 ;  /* 0x0000000048477211 */ /* 0x000fe400028f0eff */
[----:B---3--:R-:W-:Y:S01]  /*3ffc0*/  ISETP.LT.AND P4, PT, R77, UR4, !P1 ;  /* 0x000000044d007c0c */ /* 0x008fe2000cf81270 */
[----:B------:R-:W2:Y:S01]  /*3ffd0*/  LDCU UR4, c[0x0][0x39c] ;  /* 0x00007380ff0477ac */ /* 0x000ea20008000800 */
[----:B------:R-:W3:Y:S01]  /*3ffe0*/  LDL.LU R77, [R1+0x10d0] ;  /* 0x0010d000014d7983 */ /* 0x000ee20000300800 */
[----:B----4-:R-:W-:Y:S02]  /*3fff0*/  PRMT R3, R81, 0x7610, R3 ;  /* 0x0000761051037816 */ /* 0x010fe40000000003 */
[----:B-1----:R-:W-:-:S03]  /*40000*/  ISETP.LT.AND P0, PT, R76, UR6, !P1 ;  /* 0x000000064c007c0c */ /* 0x002fc6000cf01270 */
[----:B------:R0:W-:Y:S01]  /*40010*/  @P2 STG.E.U16 desc[UR20][R70.64], R3 ;  /* 0x0000000346002986 */ /* 0x0001e2000c101514 */
[----:B------:R-:W-:Y:S01]  /*40020*/  VIADD R72, R72, UR5 ;  /* 0x0000000548487c36 */ /* 0x000fe20008000000 */
[----:B------:R-:W3:Y:S02]  /*40030*/  LDCU UR6, c[0x0][0x39c] ;  /* 0x00007380ff0677ac */ /* 0x000ee40008000800 */
[----:B------:R-:W4:Y:S01]  /*40040*/  LDL.LU R76, [R1+0x1088] ;  /* 0x00108800014c7983 */ /* 0x000f220000300800 */
[----:B-----5:R-:W-:Y:S01]  /*40050*/  ISETP.LT.AND P2, PT, R75, UR7, !P1 ;  /* 0x000000074b007c0c */ /* 0x020fe2000cf41270 */
[C---:B------:R-:W-:Y:S02]  /*40060*/  VIADD R69, R72.reuse, UR5 ;  /* 0x0000000548457c36 */ /* 0x040fe40008000000 */
[----:B------:R-:W5:Y:S01]  /*40070*/  LDL.LU.S16 R75, [R1+0x1ca] ;  /* 0x0001ca00014b7983 */ /* 0x000f620000300600 */
[----:B------:R-:W4:Y:S01]  /*40080*/  LDCU UR7, c[0x0][0x39c] ;  /* 0x00007380ff0777ac */ /* 0x000f220008000800 */
[----:B0-----:R-:W-:-:S02]  /*40090*/  LEA R70, P5, R72, R2, 0x1 ;  /* 0x0000000248467211 */ /* 0x001fc400078a08ff */
[----:B------:R-:W4:Y:S02]  /*400a0*/  LDL.S16 R81, [R1+0x1cc] ;  /* 0x0001cc0001517983 */ /* 0x000f240000100600 */
[----:B------:R-:W-:Y:S01]  /*400b0*/  LEA.HI.X.SX32 R71, R72, R0, 0x1, P5 ;  /* 0x0000000048477211 */ /* 0x000fe200028f0eff */
[C---:B------:R-:W-:Y:S01]  /*400c0*/  VIADD R72, R69.reuse, UR5 ;  /* 0x0000000545487c36 */ /* 0x040fe20008000000 */
[----:B------:R-:W-:Y:S02]  /*400d0*/  LEA R68, P5, R69, R2, 0x1 ;  /* 0x0000000245447211 */ /* 0x000fe400078a08ff */
[----:B------:R-:W-:Y:S02]  /*400e0*/  PRMT R73, R79, 0x7610, R73 ;  /* 0x000076104f497816 */ /* 0x000fe40000000049 */
[----:B------:R-:W4:Y:S01]  /*400f0*/  LDL.LU R79, [R1+0x1118] ;  /* 0x00111800014f7983 */ /* 0x000f220000300800 */
[----:B------:R-:W-:Y:S02]  /*40100*/  LEA.HI.X.SX32 R69, R69, R0, 0x1, P5 ;  /* 0x0000000045457211 */ /* 0x000fe400028f0eff */
[----:B------:R-:W-:Y:S01]  /*40110*/  PRMT R3, R92, 0x7610, R3 ;  /* 0x000076105c037816 */ /* 0x000fe20000000003 */
[----:B------:R0:W-:Y:S04]  /*40120*/  @P3 STG.E.U16 desc[UR20][R70.64], R73 ;  /* 0x0000004946003986 */ /* 0x0001e8000c101514 */
[----:B------:R-:W4:Y:S04]  /*40130*/  LDL.LU.S16 R92, [R1+0x1ce] ;  /* 0x0001ce00015c7983 */ /* 0x000f280000300600 */
[----:B------:R1:W-:Y:S01]  /*40140*/  @P4 STG.E.U16 desc[UR20][R68.64], R3 ;  /* 0x0000000344004986 */ /* 0x0003e2000c101514 */
[----:B0-----:R-:W-:-:S04]  /*40150*/  LEA R70, P5, R72, R2, 0x1 ;  /* 0x0000000248467211 */ /* 0x001fc800078a08ff */
[----:B------:R-:W-:Y:S02]  /*40160*/  LEA.HI.X.SX32 R71, R72, R0, 0x1, P5 ;  /* 0x0000000048477211 */ /* 0x000fe400028f0eff */
[----:B--2---:R-:W-:Y:S01]  /*40170*/  ISETP.LT.AND P3, PT, R78, UR4, !P1 ;  /* 0x000000044e007c0c */ /* 0x004fe2000cf61270 */
[----:B------:R-:W0:Y:S01]  /*40180*/  LDCU UR4, c[0x0][0x39c] ;  /* 0x00007380ff0477ac */ /* 0x000e220008000800 */
[----:B------:R-:W2:Y:S01]  /*40190*/  LDL.LU R78, [R1+0x1048] ;  /* 0x00104800014e7983 */ /* 0x000ea20000300800 */
[----:B-1----:R-:W-:-:S05]  /*401a0*/  PRMT R3, R93, 0x7610, R3 ;  /* 0x000076105d037816 */ /* 0x002fca0000000003 */
[----:B------:R1:W-:Y:S01]  /*401b0*/  @P0 STG.E.U16 desc[UR20][R70.64], R3 ;  /* 0x0000000346000986 */ /* 0x0003e2000c101514 */
[----:B---3--:R-:W-:Y:S02]  /*401c0*/  ISETP.LT.AND P4, PT, R77, UR6, !P1 ;  /* 0x000000064d007c0c */ /* 0x008fe4000cf81270 */
[----:B-----5:R-:W-:Y:S01]  /*401d0*/  PRMT R73, R75, 0x7610, R73 ;  /* 0x000076104b497816 */ /* 0x020fe20000000049 */
[----:B------:R-:W3:Y:S01]  /*401e0*/  LDL.LU R77, [R1+0x1084] ;  /* 0x00108400014d7983 */ /* 0x000ee20000300800 */
[----:B----4-:R-:W-:Y:S01]  /*401f0*/  ISETP.LT.AND P0, PT, R76, UR7, !P1 ;  /* 0x000000074c007c0c */ /* 0x010fe2000cf01270 */
[----:B------:R-:W-:Y:S01]  /*40200*/  VIADD R72, R72, UR5 ;  /* 0x0000000548487c36 */ /* 0x000fe20008000000 */
[----:B------:R-:W2:Y:S01]  /*40210*/  LDCU UR6, c[0x0][0x39c] ;  /* 0x00007380ff0677ac */ /* 0x000ea20008000800 */
[----:B------:R-:W4:Y:S01]  /*40220*/  LDL.S16 R76, [R1+0x1d0] ;  /* 0x0001d000014c7983 */ /* 0x000f220000100600 */
[----:B------:R-:W3:Y:S03]  /*40230*/  LDCU UR7, c[0x0][0x39c] ;  /* 0x00007380ff0777ac */ /* 0x000ee60008000800 */
[----:B------:R-:W5:Y:S04]  /*40240*/  LDL.LU.S16 R93, [R1+0x1d2] ;  /* 0x0001d200015d7983 */ /* 0x000f680000300600 */
[----:B------:R-:W5:Y:S01]  /*40250*/  LDL.LU R75, [R1+0x1114] ;  /* 0x00111400014b7983 */ /* 0x000f620000300800 */
[C---:B-1----:R-:W-:Y:S01]  /*40260*/  LEA R70, P5, R72.reuse, R2, 0x1 ;  /* 0x0000000248467211 */ /* 0x042fe200078a08ff */
[----:B------:R-:W-:-:S03]  /*40270*/  VIADD R69, R72, UR5 ;  /* 0x0000000548457c36 */ /* 0x000fc60008000000 */
[----:B------:R-:W-:Y:S01]  /*40280*/  LEA.HI.X.SX32 R71, R72, R0, 0x1, P5 ;  /* 0x0000000048477211 */ /* 0x000fe200028f0eff */
[C---:B------:R-:W-:Y:S01]  /*40290*/  VIADD R72, R69.reuse, UR5 ;  /* 0x0000000545487c36 */ /* 0x040fe20008000000 */
[----:B------:R-:W-:Y:S02]  /*402a0*/  LEA R68, P5, R69, R2, 0x1 ;  /* 0x0000000245447211 */ /* 0x000fe400078a08ff */
[----:B------:R-:W-:Y:S01]  /*402b0*/  PRMT R3, R81, 0x7610, R3 ;  /* 0x0000761051037816 */ /* 0x000fe20000000003 */
[----:B------:R1:W-:Y:S01]  /*402c0*/  @P2 STG.E.U16 desc[UR20][R70.64], R73 ;  /* 0x0000004946002986 */ /* 0x0003e2000c101514 */
[----:B------:R-:W-:Y:S02]  /*402d0*/  LEA.HI.X.SX32 R69, R69, R0, 0x1, P5 ;  /* 0x0000000045457211 */ /* 0x000fe400028f0eff */
[----:B0-----:R-:W-:Y:S01]  /*402e0*/  ISETP.LT.AND P2, PT, R79, UR4, !P1 ;  /* 0x000000044f007c0c */ /* 0x001fe2000cf41270 */
[----:B------:R-:W5:Y:S01]  /*402f0*/  LDL.S16 R81, [R1+0x1d4] ;  /* 0x0001d40001517983 */ /* 0x000f620000100600 */
[----:B------:R-:W0:Y:S03]  /*40300*/  LDCU UR4, c[0x0][0x39c] ;  /* 0x00007380ff0477ac */ /* 0x000e260008000800 */
[----:B------:R-:W5:Y:S01]  /*40310*/  LDL.LU R79, [R1+0x1080] ;  /* 0x00108000014f7983 */ /* 0x000f620000300800 */
[----:B-1----:R-:W-:-:S03]  /*40320*/  LEA R70, P5, R72, R2, 0x1 ;  /* 0x0000000248467211 */ /* 0x002fc600078a08ff */
[----:B------:R1:W-:Y:S01]  /*40330*/  @P3 STG.E.U16 desc[UR20][R68.64], R3 ;  /* 0x0000000344003986 */ /* 0x0003e2000c101514 */
[C---:B------:R-:W-:Y:S01]  /*40340*/  LEA.HI.X.SX32 R71, R72.reuse, R0, 0x1, P5 ;  /* 0x0000000048477211 */ /* 0x040fe200028f0eff */
[----:B------:R-:W-:Y:S01]  /*40350*/  VIADD R72, R72, UR5 ;  /* 0x0000000548487c36 */ /* 0x000fe20008000000 */
[----:B-1----:R-:W-:-:S05]  /*40360*/  PRMT R3, R92, 0x7610, R3 ;  /* 0x000076105c037816 */ /* 0x002fca0000000003 */
[----:B------:R1:W-:Y:S02]  /*40370*/  @P4 STG.E.U16 desc[UR20][R70.64], R3 ;  /* 0x0000000346004986 */ /* 0x0003e4000c101514 */
[----:B-1----:R-:W-:-:S04]  /*40380*/  LEA R70, P5, R72, R2, 0x1 ;  /* 0x0000000248467211 */ /* 0x002fc800078a08ff */
[----:B------:R-:W-:Y:S02]  /*40390*/  LEA.HI.X.SX32 R71, R72, R0, 0x1, P5 ;  /* 0x0000000048477211 */ /* 0x000fe400028f0eff */
[----:B--2---:R-:W-:Y:S01]  /*403a0*/  ISETP.LT.AND P3, PT, R78, UR6, !P1 ;  /* 0x000000064e007c0c */ /* 0x004fe2000cf61270 */
[----:B------:R-:W1:Y:S01]  /*403b0*/  LDCU UR6, c[0x0][0x39c] ;  /* 0x00007380ff0677ac */ /* 0x000e620008000800 */
[----:B------:R-:W2:Y:S01]  /*403c0*/  LDL.LU R78, [R1+0x10cc] ;  /* 0x0010cc00014e7983 */ /* 0x000ea20000300800 */
[----:B---3--:R-:W-:Y:S02]  /*403d0*/  ISETP.LT.AND P4, PT, R77, UR7, !P1 ;  /* 0x000000074d007c0c */ /* 0x008fe4000cf81270 */
[----:B----4-:R-:W-:Y:S01]  /*403e0*/  PRMT R73, R76, 0x7610, R73 ;  /* 0x000076104c497816 */ /* 0x010fe20000000049 */
[----:B------:R-:W3:Y:S01]  /*403f0*/  LDL.LU.S16 R77, [R1+0x1d6] ;  /* 0x0001d600014d7983 */ /* 0x000ee20000300600 */
[----:B------:R-:W-:Y:S01]  /*40400*/  VIADD R69, R72, UR5 ;  /* 0x0000000548457c36 */ /* 0x000fe20008000000 */
[----:B------:R-:W2:Y:S02]  /*40410*/  LDCU UR7, c[0x0][0x39c] ;  /* 0x00007380ff0777ac */ /* 0x000ea40008000800 */
[----:B------:R-:W4:Y:S04]  /*40420*/  LDL.S16 R92, [R1+0x38] ;  /* 0x00003800015c7983 */ /* 0x000f280000100600 */
[----:B------:R-:W4:Y:S01]  /*40430*/  LDL.LU R76, [R1+0x1058] ;  /* 0x00105800014c7983 */ /* 0x000f220000300800 */
[----:B-----5:R-:W-:-:S03]  /*40440*/  PRMT R3, R93, 0x7610, R3 ;  /* 0x000076105d037816 */ /* 0x020fc60000000003 */
[----:B------:R5:W-:Y:S01]  /*40450*/  @P0 STG.E.U16 desc[UR20][R70.64], R73 ;  /* 0x0000004946000986 */ /* 0x000be2000c101514 */
[----:B0-----:R-:W-:Y:S01]  /*40460*/  ISETP.LT.AND P0, PT, R75, UR4, !P1 ;  /* 0x000000044b007c0c */ /* 0x001fe2000cf01270 */
[C---:B------:R-:W-:Y:S01]  /*40470*/  VIADD R72, R69.reuse, UR5 ;  /* 0x0000000545487c36 */ /* 0x040fe20008000000 */
[C---:B------:R-:W-:Y:S01]  /*40480*/  LEA R68, P5, R69.reuse, R2, 0x1 ;  /* 0x0000000245447211 */ /* 0x040fe200078a08ff */
[----:B------:R-:W4:Y:S01]  /*40490*/  LDL.LU.S16 R93, [R1+0x3a] ;  /* 0x00003a00015d7983 */ /* 0x000f220000300600 */
[----:B------:R-:W0:Y:S03]  /*404a0*/  LDCU UR4, c[0x0][0x39c] ;  /* 0x00007380ff0477ac */ /* 0x000e260008000800 */
[----:B------:R-:W4:Y:S01]  /*404b0*/  LDL.LU R75, [R1+0x107c] ;  /* 0x00107c00014b7983 */ /* 0x000f220000300800 */
[----:B------:R-:W-:Y:S02]  /*404c0*/  LEA.HI.X.SX32 R69, R69, R0, 0x1, P5 ;  /* 0x0000000045457211 */ /* 0x000fe400028f0eff */
[----:B-----5:R-:W-:-:S03]  /*404d0*/  LEA R70, P5, R72, R2, 0x1 ;  /* 0x0000000248467211 */ /* 0x020fc600078a08ff */
[----:B------:R5:W-:Y:S01]  /*404e0*/  @P2 STG.E.U16 desc[UR20][R68.64], R3 ;  /* 0x0000000344002986 */ /* 0x000be2000c101514 */
[----:B-1----:R-:W-:Y:S01]  /*404f0*/  ISETP.LT.AND P2, PT, R79, UR6, !P1 ;  /* 0x000000064f007c0c */ /* 0x002fe2000cf41270 */
[----:B------:R-:W1:Y:S01]  /*40500*/  LDCU UR6, c[0x0][0x39c] ;  /* 0x00007380ff0677ac */ /* 0x000e620008000800 */
[C---:B------:R-:W-:Y:S01]  /*40510*/  LEA.HI.X.SX32 R71, R72.reuse, R0, 0x1, P5 ;  /* 0x0000000048477211 */ /* 0x040fe200028f0eff */
[----:B------:R-:W4:Y:S01]  /*40520*/  LDL.LU R79, [R1+0x10c8] ;  /* 0x0010c800014f7983 */ /* 0x000f220000300800 */
[----:B------:R-:W-:Y:S01]  /*40530*/  VIADD R72, R72, UR5 ;  /* 0x0000000548487c36 */ /* 0x000fe20008000000 */
[----:B-----5:R-:W-:Y:S02]  /*40540*/  PRMT R3, R81, 0x7610, R3 ;  /* 0x0000761051037816 */ /* 0x020fe40000000003 */
[----:B------:R-:W5:Y:S04]  /*40550*/  LDL.S16 R81, [R1+0x3c] ;  /* 0x00003c0001517983 */ /* 0x000f680000100600 */
[----:B------:R0:W-:Y:S01]  /*40560*/  @P3 STG.E.U16 desc[UR20][R70.64], R3 ;  /* 0x0000000346003986 */ /* 0x0001e2000c101514 */
[C---:B------:R-:W-:Y:S01]  /*40570*/  VIADD R69, R72.reuse, UR5 ;  /* 0x0000000548457c36 */ /* 0x040fe20008000000 */
[----:B0-----:R-:W-:-:S04]  /*40580*/  LEA R70, P5, R72, R2, 0x1 ;  /* 0x0000000248467211 */ /* 0x001fc800078a08ff */
[----:B------:R-:W-:Y:S02]  /*40590*/  LEA.HI.X.SX32 R71, R72, R0, 0x1, P5 ;  /* 0x0000000048477211 */ /* 0x000fe400028f0eff */
[C---:B------:R-:W-:Y:S01]  /*405a0*/  LEA R68, P5, R69.reuse, R2, 0x1 ;  /* 0x0000000245447211 */ /* 0x040fe200078a08ff */
[----:B------:R-:W-:-:S03]  /*405b0*/  VIADD R3, R69, UR5 ;  /* 0x0000000545037c36 */ /* 0x000fc60008000000 */
[----:B------:R-:W-:Y:S02]  /*405c0*/  LEA.HI.X.SX32 R69, R69, R0, 0x1, P5 ;  /* 0x0000000045457211 */ /* 0x000fe400028f0eff */
[----:B--2---:R-:W-:Y:S01]  /*405d0*/  ISETP.LT.AND P3, PT, R78, UR7, !P1 ;  /* 0x000000074e007c0c */ /* 0x004fe2000cf61270 */
[----:B------:R-:W0:Y:S01]  /*405e0*/  LDCU UR7, c[0x0][0x39c] ;  /* 0x00007380ff0777ac */ /* 0x000e220008000800 */
[----:B------:R-:W2:Y:S01]  /*405f0*/  LDL.LU.S16 R78, [R1+0x3e] ;  /* 0x00003e00014e7983 */ /* 0x000ea20000300600 */
[----:B---3--:R-:W-:-:S03]  /*40600*/  PRMT R73, R77, 0x7610, R73 ;  /* 0x000076104d497816 */ /* 0x008fc60000000049 */
[----:B------:R-:W3:Y:S01]  /*40610*/  LDL.LU R77, [R1+0x10c4] ;  /* 0x0010c400014d7983 */ /* 0x000ee20000300800 */
[----:B----4-:R-:W-:-:S03]  /*40620*/  PRMT R72, R92, 0x7610, R72 ;  /* 0x000076105c487816 */ /* 0x010fc60000000048 */
[----:B------:R4:W-:Y:S01]  /*40630*/  @P4 STG.E.U16 desc[UR20][R70.64], R73 ;  /* 0x0000004946004986 */ /* 0x0009e2000c101514 */
[----:B------:R-:W-:Y:S01]  /*40640*/  ISETP.LT.AND P4, PT, R76, UR4, !P1 ;  /* 0x000000044c007c0c */ /* 0x000fe2000cf81270 */
[----:B------:R-:W3:Y:S02]  /*40650*/  LDCU UR4, c[0x0][0x39c] ;  /* 0x00007380ff0477ac */ /* 0x000ee40008000800 */
[----:B------:R-:W3:Y:S04]  /*40660*/  LDL.S16 R92, [R1+0x40] ;  /* 0x00004000015c7983 */ /* 0x000ee80000100600 */
[----:B------:R-:W3:Y:S04]  /*40670*/  LDL.LU R76, [R1+0x10c0] ;  /* 0x0010c000014c7983 */ /* 0x000ee80000300800 */
[----:B------:R0:W-:Y:S01]  /*40680*/  @P0 STG.E.U16 desc[UR20][R68.64], R72 ;  /* 0x0000004844000986 */ /* 0x0001e2000c101514 */
[----:B-1----:R-:W-:Y:S01]  /*40690*/  ISETP.LT.AND P0, PT, R75, UR6, !P1 ;  /* 0x000000064b007c0c */ /* 0x002fe2000cf01270 */
[----:B------:R-:W1:Y:S02]  /*406a0*/  LDCU UR6, c[0x0][0x39c] ;  /* 0x00007380ff0677ac */ /* 0x000e640008000800 */
[----:B------:R-:W3:Y:S01]  /*406b0*/  LDL.LU R75, [R1+0x1044] ;  /* 0x00104400014b7983 */ /* 0x000ee20000300800 */
[----:B----4-:R-:W-:-:S04]  /*406c0*/  LEA R70, P5, R3, R2, 0x1 ;  /* 0x0000000203467211 */ /* 0x010fc800078a08ff */
[C---:B------:R-:W-:Y:S01]  /*406d0*/  LEA.HI.X.SX32 R71, R3.reuse, R0, 0x1, P5 ;  /* 0x0000000003477211 */ /* 0x040fe200028f0eff */
[----:B------:R-:W-:Y:S01]  /*406e0*/  VIADD R3, R3, UR5 ;  /* 0x0000000503037c36 */ /* 0x000fe20008000000 */
[----:B0-----:R-:W-:-:S05]  /*406f0*/  PRMT R68, R93, 0x7610, R68 ;  /* 0x000076105d447816 */ /* 0x001fca0000000044 */
[----:B------:R0:W-:Y:S01]  /*40700*/  @P2 STG.E.U16 desc[UR20][R70.64], R68 ;  /* 0x0000004446002986 */ /* 0x0001e2000c101514 */
[----:B------:R-:W-:Y:S01]  /*40710*/  ISETP.LT.AND P2, PT, R79, UR7, !P1 ;  /* 0x000000074f007c0c */ /* 0x000fe2000cf41270 */
[----:B------:R-:W4:Y:S02]  /*40720*/  LDCU UR7, c[0x0][0x39c] ;  /* 0x00007380ff0777ac */ /* 0x000f240008000800 */
[----:B------:R-:W3:Y:S01]  /*40730*/  LDL.LU.S16 R79, [R1+0x42] ;  /* 0x00004200014f7983 */ /* 0x000ee20000300600 */
[----:B-----5:R-:W-:-:S03]  /*40740*/  PRMT R73, R81, 0x7610, R73 ;  /* 0x0000761051497816 */ /* 0x020fc60000000049 */
[----:B------:R-:W5:Y:S01]  /*40750*/  LDL.S16 R93, [R1+0x44] ;  /* 0x00004400015d7983 */ /* 0x000f620000100600 */
[C---:B0-----:R-:W-:Y:S01]  /*40760*/  LEA R68, P5, R3.reuse, R2, 0x1 ;  /* 0x0000000203447211 */ /* 0x041fe200078a08ff */
[----:B------:R-:W-:-:S03]  /*40770*/  VIADD R71, R3, UR5 ;  /* 0x0000000503477c36 */ /* 0x000fc60008000000 */
[----:B------:R-:W-:Y:S01]  /*40780*/  LEA.HI.X.SX32 R69, R3, R0, 0x1, P5 ;  /* 0x0000000003457211 */ /* 0x000fe200028f0eff */
[C---:B------:R-:W-:Y:S01]  /*40790*/  VIADD R72, R71.reuse, UR5 ;  /* 0x0000000547487c36 */ /* 0x040fe20008000000 */
[----:B------:R-:W-:-:S03]  /*407a0*/  LEA R70, P5, R71, R2, 0x1 ;  /* 0x0000000247467211 */ /* 0x000fc600078a08ff */
[----:B------:R0:W-:Y:S01]  /*407b0*/  @P3 STG.E.U16 desc[UR20][R68.64], R73 ;  /* 0x0000004944003986 */ /* 0x0001e2000c101514 */
[----:B------:R-:W-:Y:S02]  /*407c0*/  LEA.HI.X.SX32 R71, R71, R0, 0x1, P5 ;  /* 0x0000000047477211 */ /* 0x000fe400028f0eff */
[----:B0-----:R-:W-:-:S04]  /*407d0*/  LEA R68, P5, R72, R2, 0x1 ;  /* 0x0000000248447211 */ /* 0x001fc800078a08ff */
[----:B------:R-:W-:Y:S02]  /*407e0*/  LEA.HI.X.SX32 R69, R72, R0, 0x1, P5 ;  /* 0x0000000048457211 */ /* 0x000fe400028f0eff */
[----:B--2---:R-:W-:Y:S02]  /*407f0*/  PRMT R3, R78, 0x7610, R3 ;  /* 0x000076104e037816 */ /* 0x004fe40000000003 */
[----:B------:R-:W2:Y:S04]  /*40800*/  LDL.LU R78, [R1+0x10bc] ;  /* 0x0010bc00014e7983 */ /* 0x000ea80000300800 */
[----:B------:R-:W2:Y:S04]  /*40810*/  LDL.LU.S16 R81, [R1+0x46] ;  /* 0x0000460001517983 */ /* 0x000ea80000300600 */
[----:B------:R0:W-:Y:S01]  /*40820*/  @P4 STG.E.U16 desc[UR20][R70.64], R3 ;  /* 0x0000000346004986 */ /* 0x0001e2000c101514 */
[----:B---3--:R-:W-:Y:S01]  /*40830*/  ISETP.LT.AND P3, PT, R77, UR4, !P1 ;  /* 0x000000044d007c0c */ /* 0x008fe2000cf61270 */
[----:B------:R-:W2:Y:S02]  /*40840*/  LDCU UR4, c[0x0][0x39c] ;  /* 0x00007380ff0477ac */ /* 0x000ea40008000800 */
[----:B------:R-:W3:Y:S01]  /*40850*/  LDL.LU R77, [R1+0x10b8] ;  /* 0x0010b800014d7983 */ /* 0x000ee20000300800 */
[----:B0-----:R-:W-:-:S02]  /*40860*/  PRMT R3, R92, 0x7610, R3 ;  /* 0x000076105c037816 */ /* 0x001fc40000000003 */
[----:B-1----:R-:W-:-:S03]  /*40870*/  ISETP.LT.AND P4, PT, R76, UR6, !P1 ;  /* 0x000000064c007c0c */ /* 0x002fc6000cf81270 */
[----:B------:R0:W-:Y:S01]  /*40880*/  @P0 STG.E.U16 desc[UR20][R68.64], R3 ;  /* 0x0000000344000986 */ /* 0x0001e2000c101514 */
[----:B------:R-:W-:Y:S01]  /*40890*/  VIADD R72, R72, UR5 ;  /* 0x0000000548487c36 */ /* 0x000fe20008000000 */
[----:B------:R-:W3:Y:S02]  /*408a0*/  LDCU UR6, c[0x0][0x39c] ;  /* 0x00007380ff0677ac */ /* 0x000ee40008000800 */
[----:B------:R-:W3:Y:S01]  /*408b0*/  LDL.LU R76, [R1+0x1078] ;  /* 0x00107800014c7983 */ /* 0x000ee20000300800 */
[----:B----4-:R-:W-:Y:S01]  /*408c0*/  ISETP.LT.AND P0, PT, R75, UR7, !P1 ;  /* 0x000000074b007c0c */ /* 0x010fe2000cf01270 */
[C---:B------:R-:W-:Y:S02]  /*408d0*/  VIADD R71, R72.reuse, UR5 ;  /* 0x0000000548477c36 */ /* 0x040fe40008000000 */
[----:B------:R-:W4:Y:S01]  /*408e0*/  LDL.S16 R75, [R1+0x48] ;  /* 0x00004800014b7983 */ /* 0x000f220000100600 */
[----:B------:R-:W1:Y:S01]  /*408f0*/  LDCU UR7, c[0x0][0x39c] ;  /* 0x00007380ff0777ac */ /* 0x000e620008000800 */
[----:B0-----:R-:W-:-:S02]  /*40900*/  LEA R68, P5, R72, R2, 0x1 ;  /* 0x0000000248447211 */ /* 0x001fc400078a08ff */
[----:B------:R-:W4:Y:S02]  /*40910*/  LDL.LU.S16 R92, [R1+0x4a] ;  /* 0x00004a00015c7983 */ /* 0x000f240000300600 */
[----:B------:R-:W-:Y:S01]  /*40920*/  LEA.HI.X.SX32 R69, R72, R0, 0x1, P5 ;  /* 0x0000000048457211 */ /* 0x000fe200028f0eff */
[C---:B------:R-:W-:Y:S01]  /*40930*/  VIADD R3, R71.reuse, UR5 ;  /* 0x0000000547037c36 */ /* 0x040fe20008000000 */
[----:B------:R-:W-:Y:S02]  /*40940*/  LEA R70, P5, R71, R2, 0x1 ;  /* 0x0000000247467211 */ /* 0x000fe400078a08ff */
[----:B------:R-:W-:Y:S02]  /*40950*/  PRMT R73, R79, 0x7610, R73 ;  /* 0x000076104f497816 */ /* 0x000fe40000000049 */
[----:B------:R-:W4:Y:S01]  /*40960*/  LDL.LU R79, [R1+0x1110] ;  /* 0x00111000014f7983 */ /* 0x000f220000300800 */
[----:B------:R-:W-:Y:S02]  /*40970*/  LEA.HI.X.SX32 R71, R71, R0, 0x1, P5 ;  /* 0x0000000047477211 */ /* 0x000fe400028f0eff */
[----:B-----5:R-:W-:Y:S01]  /*40980*/  PRMT R72, R93, 0x7610, R72 ;  /* 0x000076105d487816 */ /* 0x020fe20000000048 */
[----:B------:R0:W-:Y:S04]  /*40990*/  @P2 STG.E.U16 desc[UR20][R68.64], R73 ;  /* 0x0000004944002986 */ /* 0x0001e8000c101514 */
[----:B------:R-:W5:Y:S04]  /*409a0*/  LDL.S16 R93, [R1+0x4c] ;  /* 0x00004c00015d7983 */ /* 0x000f680000100600 */
        /* <DEDUP_REMOVED lines=9> */
[----:B----4-:R-:W-:Y:S01]  /*40a40*/  PRMT R73, R75, 0x7610, R73 ;  /* 0x000076104b497816 */ /* 0x010fe20000000049 */
[----:B------:R-:W3:Y:S01]  /*40a50*/  LDL.LU R77, [R1+0x1074] ;  /* 0x00107400014d7983 */ /* 0x000ee20000300800 */
[----:B------:R-:W-:Y:S01]  /*40a60*/  ISETP.LT.AND P4, PT, R76, UR7, !P1 ;  /* 0x000000074c007c0c */ /* 0x000fe2000cf81270 */
[----:B------:R-:W-:Y:S01]  /*40a70*/  VIADD R3, R3, UR5 ;  /* 0x0000000503037c36 */ /* 0x000fe20008000000 */
[----:B------:R-:W2:Y:S01]  /*40a80*/  LDCU UR6, c[0x0][0x39c] ;  /* 0x00007380ff0677ac */ /* 0x000ea20008000800 */
[----:B------:R-:W4:Y:S01]  /*40a90*/  LDL.LU.S16 R76, [R1+0x4e] ;  /* 0x00004e00014c7983 */ /* 0x000f220000300600 */
[----:B------:R-:W3:Y:S03]  /*40aa0*/  LDCU UR7, c[0x0][0x39c] ;  /* 0x00007380ff0777ac */ /* 0x000ee60008000800 */
[----:B------:R-:W4:Y:S04]  /*40ab0*/  LDL.S16 R81, [R1+0x50] ;  /* 0x0000500001517983 */ /* 0x000f280000100600 */
[----:B------:R-:W4:Y:S01]  /*40ac0*/  LDL.LU R75, [R1+0x110c] ;  /* 0x00110c00014b7983 */ /* 0x000f220000300800 */
[C---:B-1----:R-:W-:Y:S01]  /*40ad0*/  LEA R68, P5, R3.reuse, R2, 0x1 ;  /* 0x0000000203447211 */ /* 0x042fe200078a08ff */
[----:B------:R-:W-:-:S03]  /*40ae0*/  VIADD R71, R3, UR5 ;  /* 0x0000000503477c36 */ /* 0x000fc60008000000 */
[----:B------:R-:W-:Y:S01]  /*40af0*/  LEA.HI.X.SX32 R69, R3, R0, 0x1, P5 ;  /* 0x0000000003457211 */ /* 0x000fe200028f0eff */
[C---:B------:R-:W-:Y:S01]  /*40b00*/  VIADD R72, R71.reuse, UR5 ;  /* 0x0000000547487c36 */ /* 0x040fe20008000000 */
[C---:B------:R-:W-:Y:S02]  /*40b10*/  LEA R70, P5, R71.reuse, R2, 0x1 ;  /* 0x0000000247467211 */ /* 0x040fe400078a08ff */
[----:B------:R-:W-:Y:S01]  /*40b20*/  PRMT R3, R92, 0x7610, R3 ;  /* 0x000076105c037816 */ /* 0x000fe20000000003 */
[----:B------:R1:W-:Y:S01]  /*40b30*/  @P0 STG.E.U16 desc[UR20][R68.64], R73 ;  /* 0x0000004944000986 */ /* 0x0003e2000c101514 */
[----:B------:R-:W-:Y:S02]  /*40b40*/  LEA.HI.X.SX32 R71, R71, R0, 0x1, P5 ;  /* 0x0000000047477211 */ /* 0x000fe400028f0eff */
[----:B0-----:R-:W-:Y:S01]  /*40b50*/  ISETP.LT.AND P0, PT, R79, UR4, !P1 ;  /* 0x000000044f007c0c */ /* 0x001fe2000cf01270 */
[----:B------:R-:W4:Y:S01]  /*40b60*/  LDL.LU.S16 R92, [R1+0x52] ;  /* 0x00005200015c7983 */ /* 0x000f220000300600 */
[----:B------:R-:W0:Y:S03]  /*40b70*/  LDCU UR4, c[0x0][0x39c] ;  /* 0x00007380ff0477ac */ /* 0x000e260008000800 */
[----:B------:R-:W4:Y:S01]  /*40b80*/  LDL.LU R79, [R1+0x1070] ;  /* 0x00107000014f7983 */ /* 0x000f220000300800 */
[----:B-1----:R-:W-:-:S03]  /*40b90*/  LEA R68, P5, R72, R2, 0x1 ;  /* 0x0000000248447211 */ /* 0x002fc600078a08ff */
[----:B------:R5:W-:Y:S01]  /*40ba0*/  @P2 STG.E.U16 desc[UR20][R70.64], R3 ;  /* 0x0000000346002986 */ /* 0x000be2000c101514 */
[C---:B------:R-:W-:Y:S01]  /*40bb0*/  LEA.HI.X.SX32 R69, R72.reuse, R0, 0x1, P5 ;  /* 0x0000000048457211 */ /* 0x040fe200028f0eff */
[----:B------:R-:W-:Y:S01]  /*40bc0*/  VIADD R72, R72, UR5 ;  /* 0x0000000548487c36 */ /* 0x000fe20008000000 */
[----:B-----5:R-:W-:-:S05]  /*40bd0*/  PRMT R3, R93, 0x7610, R3 ;  /* 0x000076105d037816 */ /* 0x020fca0000000003 */
[----:B------:R1:W-:Y:S01]  /*40be0*/  @P3 STG.E.U16 desc[UR20][R68.64], R3 ;  /* 0x0000000344003986 */ /* 0x0003e2000c101514 */
[C---:B------:R-:W-:Y:S01]  /*40bf0*/  VIADD R71, R72.reuse, UR5 ;  /* 0x0000000548477c36 */ /* 0x040fe20008000000 */
[----:B-1----:R-:W-:-:S04]  /*40c00*/  LEA R68, P5, R72, R2, 0x1 ;  /* 0x0000000248447211 */ /* 0x002fc800078a08ff */
[----:B------:R-:W-:Y:S02]  /*40c10*/  LEA.HI.X.SX32 R69, R72, R0, 0x1, P5 ;  /* 0x0000000048457211 */ /* 0x000fe400028f0eff */
[----:B--2---:R-:W-:Y:S01]  /*40c20*/  ISETP.LT.AND P2, PT, R78, UR6, !P1 ;  /* 0x000000064e007c0c */ /* 0x004fe2000cf41270 */
[----:B------:R-:W1:Y:S01]  /*40c30*/  LDCU UR6, c[0x0][0x39c] ;  /* 0x00007380ff0677ac */ /* 0x000e620008000800 */
[----:B------:R-:W2:Y:S01]  /*40c40*/  LDL.LU R78, [R1+0x10b4] ;  /* 0x0010b400014e7983 */ /* 0x000ea20000300800 */
[----:B---3--:R-:W-:Y:S01]  /*40c50*/  ISETP.LT.AND P3, PT, R77, UR7, !P1 ;  /* 0x000000074d007c0c */ /* 0x008fe2000cf61270 */
[----:B------:R-:W2:Y:S02]  /*40c60*/  LDCU UR7, c[0x0][0x39c] ;  /* 0x00007380ff0777ac */ /* 0x000ea40008000800 */
[----:B------:R-:W3:Y:S01]  /*40c70*/  LDL.S16 R77, [R1+0x54] ;  /* 0x00005400014d7983 */ /* 0x000ee20000100600 */
[----:B----4-:R-:W-:-:S03]  /*40c80*/  PRMT R73, R76, 0x7610, R73 ;  /* 0x000076104c497816 */ /* 0x010fc60000000049 */
[----:B------:R-:W4:Y:S04]  /*40c90*/  LDL.LU.S16 R93, [R1+0x56] ;  /* 0x00005600015d7983 */ /* 0x000f280000300600 */
[----:B------:R-:W5:Y:S01]  /*40ca0*/  LDL.LU R76, [R1+0x1054] ;  /* 0x00105400014c7983 */ /* 0x000f620000300800 */
[----:B------:R-:W-:-:S03]  /*40cb0*/  PRMT R72, R81, 0x7610, R72 ;  /* 0x0000761051487816 */ /* 0x000fc60000000048 */
[----:B------:R1:W-:Y:S01]  /*40cc0*/  @P4 STG.E.U16 desc[UR20][R68.64], R73 ;  /* 0x0000004944004986 */ /* 0x0003e2000c101514 */
[----:B0-----:R-:W-:Y:S01]  /*40cd0*/  ISETP.LT.AND P4, PT, R75, UR4, !P1 ;  /* 0x000000044b007c0c */ /* 0x001fe2000cf81270 */
[C---:B------:R-:W-:Y:S01]  /*40ce0*/  VIADD R3, R71.reuse, UR5 ;  /* 0x0000000547037c36 */ /* 0x040fe20008000000 */
[C---:B------:R-:W-:Y:S01]  /*40cf0*/  LEA R70, P5, R71.reuse, R2, 0x1 ;  /* 0x0000000247467211 */ /* 0x040fe200078a08ff */
[----:B------:R-:W5:Y:S01]  /*40d00*/  LDL.S16 R81, [R1+0x58] ;  /* 0x0000580001517983 */ /* 0x000f620000100600 */
[----:B------:R-:W5:Y:S03]  /*40d10*/  LDCU UR4, c[0x0][0x39c] ;  /* 0x00007380ff0477ac */ /* 0x000f660008000800 */
[----:B------:R-:W5:Y:S01]  /*40d20*/  LDL.LU R75, [R1+0x106c] ;  /* 0x00106c00014b7983 */ /* 0x000f620000300800 */
[----:B------:R-:W-:Y:S02]  /*40d30*/  LEA.HI.X.SX32 R71, R71, R0, 0x1, P5 ;  /* 0x0000000047477211 */ /* 0x000fe400028f0eff */
[----:B-1----:R-:W-:-:S03]  /*40d40*/  LEA R68, P5, R3, R2, 0x1 ;  /* 0x0000000203447211 */ /* 0x002fc600078a08ff */
[----:B------:R0:W-:Y:S01]  /*40d50*/  @P0 STG.E.U16 desc[UR20][R70.64], R72 ;  /* 0x0000004846000986 */ /* 0x0001e2000c101514 */
[----:B------:R-:W-:Y:S02]  /*40d60*/  LEA.HI.X.SX32 R69, R3, R0, 0x1, P5 ;  /* 0x0000000003457211 */ /* 0x000fe400028f0eff */
[----:B------:R-:W-:Y:S01]  /*40d70*/  ISETP.LT.AND P0, PT, R79, UR6, !P1 ;  /* 0x000000064f007c0c */ /* 0x000fe2000cf01270 */
[----:B------:R-:W-:Y:S01]  /*40d80*/  VIADD R3, R3, UR5 ;  /* 0x0000000503037c36 */ /* 0x000fe20008000000 */
[----:B------:R-:W5:Y:S01]  /*40d90*/  LDL.LU R79, [R1+0x10b0] ;  /* 0x0010b000014f7983 */ /* 0x000f620000300800 */
[----:B------:R-:W1:Y:S01]  /*40da0*/  LDCU UR6, c[0x0][0x39c] ;  /* 0x00007380ff0677ac */ /* 0x000e620008000800 */
[----:B0-----:R-:W-:Y:S01]  /*40db0*/  PRMT R70, R92, 0x7610, R70 ;  /* 0x000076105c467816 */ /* 0x001fe20000000046 */
[----:B------:R-:W-:-:S04]  /*40dc0*/  VIADD R71, R3, UR5 ;  /* 0x0000000503477c36 */ /* 0x000fc80008000000 */
[----:B------:R0:W-:Y:S01]  /*40dd0*/  @P2 STG.E.U16 desc[UR20][R68.64], R70 ;  /* 0x0000004644002986 */ /* 0x0001e2000c101514 */
[----:B------:R-:W-:Y:S01]  /*40de0*/  VIADD R72, R71, UR5 ;  /* 0x0000000547487c36 */ /* 0x000fe20008000000 */
[----:B0-----:R-:W-:-:S04]  /*40df0*/  LEA R68, P5, R3, R2, 0x1 ;  /* 0x0000000203447211 */ /* 0x001fc800078a08ff */
[----:B------:R-:W-:Y:S02]  /*40e00*/  LEA.HI.X.SX32 R69, R3, R0, 0x1, P5 ;  /* 0x0000000003457211 */ /* 0x000fe400028f0eff */
[----:B------:R-:W-:-:S04]  /*40e10*/  LEA R70, P5, R71, R2, 0x1 ;  /* 0x0000000247467211 */ /* 0x000fc800078a08ff */
[----:B------:R-:W-:Y:S02]  /*40e20*/  LEA.HI.X.SX32 R71, R71, R0, 0x1, P5 ;  /* 0x0000000047477211 */ /* 0x000fe400028f0eff */
[----:B--2---:R-:W-:Y:S01]  /*40e30*/  ISETP.LT.AND P2, PT, R78, UR7, !P1 ;  /* 0x000000074e007c0c */ /* 0x004fe2000cf41270 */
[----:B------:R-:W0:Y:S01]  /*40e40*/  LDCU UR7, c[0x0][0x39c] ;  /* 0x00007380ff0777ac */ /* 0x000e220008000800 */
[----:B------:R-:W2:Y:S04]  /*40e50*/  LDL.LU.S16 R78, [R1+0x5a] ;  /* 0x00005a00014e7983 */ /* 0x000ea80000300600 */
[----:B------:R-:W2:Y:S01]  /*40e60*/  LDL.S16 R92, [R1+0x5c] ;  /* 0x00005c00015c7983 */ /* 0x000ea20000100600 */
[----:B---3--:R-:W-:-:S03]  /*40e70*/  PRMT R73, R77, 0x7610, R73 ;  /* 0x000076104d497816 */ /* 0x008fc60000000049 */
[----:B------:R-:W3:Y:S01]  /*40e80*/  LDL.LU R77, [R1+0x10ac] ;  /* 0x0010ac00014d7983 */ /* 0x000ee20000300800 */
[----:B----4-:R-:W-:-:S03]  /*40e90*/  PRMT R3, R93, 0x7610, R3 ;  /* 0x000076105d037816 */ /* 0x010fc60000000003 */
[----:B------:R4:W-:Y:S01]  /*40ea0*/  @P3 STG.E.U16 desc[UR20][R68.64], R73 ;  /* 0x0000004944003986 */ /* 0x0009e2000c101514 */
[----:B-----5:R-:W-:Y:S01]  /*40eb0*/  ISETP.LT.AND P3, PT, R76, UR4, !P1 ;  /* 0x000000044c007c0c */ /* 0x020fe2000cf61270 */
[----:B------:R-:W3:Y:S02]  /*40ec0*/  LDCU UR4, c[0x0][0x39c] ;  /* 0x00007380ff0477ac */ /* 0x000ee40008000800 */
[----:B------:R-:W5:Y:S04]  /*40ed0*/  LDL.LU.S16 R93, [R1+0x5e] ;  /* 0x00005e00015d7983 */ /* 0x000f680000300600 */
[----:B------:R-:W5:Y:S04]  /*40ee0*/  LDL.LU R76, [R1+0x10a8] ;  /* 0x0010a800014c7983 */ /* 0x000f680000300800 */
[----:B------:R0:W-:Y:S01]  /*40ef0*/  @P4 STG.E.U16 desc[UR20][R70.64], R3 ;  /* 0x0000000346004986 */ /* 0x0001e2000c101514 */
[----:B-1----:R-:W-:Y:S01]  /*40f00*/  ISETP.LT.AND P4, PT, R75, UR6, !P1 ;  /* 0x000000064b007c0c */ /* 0x002fe2000cf81270 */
[----:B------:R-:W1:Y:S02]  /*40f10*/  LDCU UR6, c[0x0][0x39c] ;  /* 0x00007380ff0677ac */ /* 0x000e640008000800 */
[----:B------:R-:W5:Y:S01]  /*40f20*/  LDL.LU R75, [R1+0x103c] ;  /* 0x00103c00014b7983 */ /* 0x000f620000300800 */
[----:B----4-:R-:W-:-:S04]  /*40f30*/  LEA R68, P5, R72, R2, 0x1 ;  /* 0x0000000248447211 */ /* 0x010fc800078a08ff */
[C---:B------:R-:W-:Y:S02]  /*40f40*/  LEA.HI.X.SX32 R69, R72.reuse, R0, 0x1, P5 ;  /* 0x0000000048457211 */ /* 0x040fe400028f0eff */
[----:B0-----:R-:W-:Y:S01]  /*40f50*/  PRMT R3, R81, 0x7610, R3 ;  /* 0x0000761051037816 */ /* 0x001fe20000000003 */
[----:B------:R-:W-:Y:S01]  /*40f60*/  VIADD R72, R72, UR5 ;  /* 0x0000000548487c36 */ /* 0x000fe20008000000 */
[----:B------:R-:W4:Y:S04]  /*40f70*/  LDL.S16 R81, [R1+0x60] ;  /* 0x0000600001517983 */ /* 0x000f280000100600 */
[----:B------:R0:W-:Y:S01]  /*40f80*/  @P0 STG.E.U16 desc[UR20][R68.64], R3 ;  /* 0x0000000344000986 */ /* 0x0001e2000c101514 */
[----:B------:R-:W-:Y:S01]  /*40f90*/  ISETP.LT.AND P0, PT, R79, UR7, !P1 ;  /* 0x000000074f007c0c */ /* 0x000fe2000cf01270 */
[C---:B------:R-:W-:Y:S01]  /*40fa0*/  VIADD R71, R72.reuse, UR5 ;  /* 0x0000000548477c36 */ /* 0x040fe20008000000 */
[----:B------:R-:W1:Y:S01]  /*40fb0*/  LDCU UR7, c[0x0][0x39c] ;  /* 0x00007380ff0777ac */ /* 0x000e620008000800 */
[----:B------:R-:W4:Y:S01]  /*40fc0*/  LDL.LU.S16 R79, [R1+0x62] ;  /* 0x00006200014f7983 */ /* 0x000f220000300600 */
[----:B0-----:R-:W-:Y:S01]  /*40fd0*/  LEA R68, P5, R72, R2, 0x1 ;  /* 0x0000000248447211 */ /* 0x001fe200078a08ff */
[----:B------:R-:W-:-:S03]  /*40fe0*/  VIADD R3, R71, UR5 ;  /* 0x0000000547037c36 */ /* 0x000fc60008000000 */
[----:B------:R-:W-:Y:S02]  /*40ff0*/  LEA.HI.X.SX32 R69, R72, R0, 0x1, P5 ;  /* 0x0000000048457211 */ /* 0x000fe400028f0eff */
        /* <DEDUP_REMOVED lines=13> */
[----:B-----5:R-:W-:Y:S02]  /*410d0*/  PRMT R70, R93, 0x7610, R70 ;  /* 0x000076105d467816 */ /* 0x020fe40000000046 */
[----:B-1----:R-:W-:-:S03]  /*410e0*/  ISETP.LT.AND P3, PT, R76, UR6, !P1 ;  /* 0x000000064c007c0c */ /* 0x002fc6000cf61270 */
[----:B------:R0:W-:Y:S01]  /*410f0*/  @P4 STG.E.U16 desc[UR20][R68.64], R70 ;  /* 0x0000004644004986 */ /* 0x0001e2000c101514 */
[----:B------:R-:W-:Y:S01]  /*41100*/  VIADD R3, R3, UR5 ;  /* 0x0000000503037c36 */ /* 0x000fe20008000000 */
[----:B------:R-:W3:Y:S02]  /*41110*/  LDCU UR6, c[0x0][0x39c] ;  /* 0x00007380ff0677ac */ /* 0x000ee40008000800 */
[----:B------:R-:W5:Y:S01]  /*41120*/  LDL.LU R76, [R1+0x1068] ;  /* 0x00106800014c7983 */ /* 0x000f620000300800 */
[----:B------:R-:W-:Y:S01]  /*41130*/  ISETP.LT.AND P4, PT, R75, UR7, !P1 ;  /* 0x000000074b007c0c */ /* 0x000fe2000cf81270 */
[C---:B------:R-:W-:Y:S02]  /*41140*/  VIADD R71, R3.reuse, UR5 ;  /* 0x0000000503477c36 */ /* 0x040fe40008000000 */
[----:B------:R-:W5:Y:S01]  /*41150*/  LDL.LU.S16 R75, [R1+0x66] ;  /* 0x00006600014b7983 */ /* 0x000f620000300600 */
[----:B------:R-:W1:Y:S01]  /*41160*/  LDCU UR7, c[0x0][0x39c] ;  /* 0x00007380ff0777ac */ /* 0x000e620008000800 */
[----:B0-----:R-:W-:-:S02]  /*41170*/  LEA R68, P5, R3, R2, 0x1 ;  /* 0x0000000203447211 */ /* 0x001fc400078a08ff */
[----:B------:R-:W5:Y:S02]  /*41180*/  LDL.S16 R93, [R1+0x6c] ;  /* 0x00006c00015d7983 */ /* 0x000f640000100600 */
[----:B------:R-:W-:Y:S02]  /*41190*/  LEA.HI.X.SX32 R69, R3, R0, 0x1, P5 ;  /* 0x0000000003457211 */ /* 0x000fe400028f0eff */
[----:B----4-:R-:W-:Y:S01]  /*411a0*/  PRMT R73, R81, 0x7610, R73 ;  /* 0x0000761051497816 */ /* 0x010fe20000000049 */
[C---:B------:R-:W-:Y:S01]  /*411b0*/  VIADD R72, R71.reuse, UR5 ;  /* 0x0000000547487c36 */ /* 0x040fe20008000000 */
[----:B------:R-:W-:Y:S02]  /*411c0*/  LEA R70, P5, R71, R2, 0x1 ;  /* 0x0000000247467211 */ /* 0x000fe400078a08ff */
[----:B------:R-:W-:Y:S02]  /*411d0*/  PRMT R3, R79, 0x7610, R3 ;  /* 0x000076104f037816 */ /* 0x000fe40000000003 */
[----:B------:R-:W4:Y:S01]  /*411e0*/  LDL.LU R79, [R1+0x1108] ;  /* 0x00110800014f7983 */ /* 0x000f220000300800 */
[----:B------:R-:W-:-:S03]  /*411f0*/  LEA.HI.X.SX32 R71, R71, R0, 0x1, P5 ;  /* 0x0000000047477211 */ /* 0x000fc600028f0eff */
[----:B------:R0:W-:Y:S04]  /*41200*/  @P0 STG.E.U16 desc[UR20][R68.64], R73 ;  /* 0x0000004944000986 */ /* 0x0001e8000c101514 */
[----:B------:R-:W4:Y:S04]  /*41210*/  LDL.LU.S16 R81, [R1+0x6e] ;  /* 0x00006e0001517983 */ /* 0x000f280000300600 */
[----:B------:R1:W-:Y:S01]  /*41220*/  @P2 STG.E.U16 desc[UR20][R70.64], R3 ;  /* 0x0000000346002986 */ /* 0x0003e2000c101514 */
[----:B0-----:R-:W-:-:S04]  /*41230*/  LEA R68, P5, R72, R2, 0x1 ;  /* 0x0000000248447211 */ /* 0x001fc800078a08ff */
[----:B------:R-:W-:Y:S02]  /*41240*/  LEA.HI.X.SX32 R69, R72, R0, 0x1, P5 ;  /* 0x0000000048457211 */ /* 0x000fe400028f0eff */
[----:B--2---:R-:W-:Y:S01]  /*41250*/  ISETP.LT.AND P0, PT, R78, UR4, !P1 ;  /* 0x000000044e007c0c */ /* 0x004fe2000cf01270 */
[----:B------:R-:W4:Y:S01]  /*41260*/  LDCU UR4, c[0x0][0x39c] ;  /* 0x00007380ff0477ac */ /* 0x000f220008000800 */
[----:B------:R-:W2:Y:S01]  /*41270*/  LDL.LU R78, [R1+0x1038] ;  /* 0x00103800014e7983 */ /* 0x000ea20000300800 */
[----:B-1----:R-:W-:-:S05]  /*41280*/  PRMT R3, R92, 0x7610, R3 ;  /* 0x000076105c037816 */ /* 0x002fca0000000003 */
[----:B------:R0:W-:Y:S01]  /*41290*/  @P3 STG.E.U16 desc[UR20][R68.64], R3 ;  /* 0x0000000344003986 */ /* 0x0001e2000c101514 */
[----:B---3--:R-:W-:Y:S02]  /*412a0*/  ISETP.LT.AND P2, PT, R77, UR6, !P1 ;  /* 0x000000064d007c0c */ /* 0x008fe4000cf41270 */
[----:B-----5:R-:W-:Y:S01]  /*412b0*/  PRMT R73, R75, 0x7610, R73 ;  /* 0x000076104b497816 */ /* 0x020fe20000000049 */
[----:B------:R-:W3:Y:S01]  /*412c0*/  LDL.LU R77, [R1+0x1064] ;  /* 0x00106400014d7983 */ /* 0x000ee20000300800 */
[----:B------:R-:W-:Y:S01]  /*412d0*/  ISETP.LT.AND P3, PT, R76, UR7, !P1 ;  /* 0x000000074c007c0c */ /* 0x000fe2000cf61270 */
[----:B------:R-:W-:Y:S01]  /*412e0*/  VIADD R72, R72, UR5 ;  /* 0x0000000548487c36 */ /* 0x000fe20008000000 */
[----:B------:R-:W2:Y:S01]  /*412f0*/  LDCU UR6, c[0x0][0x39c] ;  /* 0x00007380ff0677ac */ /* 0x000ea20008000800 */
[----:B------:R-:W5:Y:S01]  /*41300*/  LDL.S16 R76, [R1+0x70] ;  /* 0x00007000014c7983 */ /* 0x000f620000100600 */
[----:B------:R-:W3:Y:S03]  /*41310*/  LDCU UR7, c[0x0][0x39c] ;  /* 0x00007380ff0777ac */ /* 0x000ee60008000800 */
[----:B------:R-:W5:Y:S04]  /*41320*/  LDL.LU.S16 R92, [R1+0x72] ;  /* 0x00007200015c7983 */ /* 0x000f680000300600 */
[----:B------:R-:W5:Y:S01]  /*41330*/  LDL.LU R75, [R1+0x1104] ;  /* 0x00110400014b7983 */ /* 0x000f620000300800 */
        /* <DEDUP_REMOVED lines=8> */
[----:B----4-:R-:W-:Y:S01]  /*413c0*/  ISETP.LT.AND P4, PT, R79, UR4, !P1 ;  /* 0x000000044f007c0c */ /* 0x010fe2000cf81270 */
[----:B------:R-:W4:Y:S01]  /*413d0*/  LDL.S16 R93, [R1+0x78] ;  /* 0x00007800015d7983 */ /* 0x000f220000100600 */
[----:B------:R-:W1:Y:S03]  /*413e0*/  LDCU UR4, c[0x0][0x39c] ;  /* 0x00007380ff0477ac */ /* 0x000e660008000800 */
[----:B------:R-:W4:Y:S01]  /*413f0*/  LDL.LU R79, [R1+0xed0] ;  /* 0x000ed000014f7983 */ /* 0x000f220000300800 */
[----:B0-----:R-:W-:-:S03]  /*41400*/  LEA R68, P5, R3, R2, 0x1 ;  /* 0x0000000203447211 */ /* 0x001fc600078a08ff */
[----:B------:R0:W-:Y:S01]  /*41410*/  @P0 STG.E.U16 desc[UR20][R70.64], R72 ;  /* 0x0000004846000986 */ /* 0x0001e2000c101514 */
[C---:B------:R-:W-:Y:S01]  /*41420*/  LEA.HI.X.SX32 R69, R3.reuse, R0, 0x1, P5 ;  /* 0x0000000003457211 */ /* 0x040fe200028f0eff */
[----:B------:R-:W-:Y:S01]  /*41430*/  VIADD R3, R3, UR5 ;  /* 0x0000000503037c36 */ /* 0x000fe20008000000 */
[----:B0-----:R-:W-:-:S05]  /*41440*/  PRMT R70, R81, 0x7610, R70 ;  /* 0x0000761051467816 */ /* 0x001fca0000000046 */
[----:B------:R0:W-:Y:S01]  /*41450*/  @P2 STG.E.U16 desc[UR20][R68.64], R70 ;  /* 0x0000004644002986 */ /* 0x0001e2000c101514 */
[C---:B------:R-:W-:Y:S01]  /*41460*/  VIADD R71, R3.reuse, UR5 ;  /* 0x0000000503477c36 */ /* 0x040fe20008000000 */
[----:B0-----:R-:W-:-:S04]  /*41470*/  LEA R68, P5, R3, R2, 0x1 ;  /* 0x0000000203447211 */ /* 0x001fc800078a08ff */
[----:B------:R-:W-:Y:S02]  /*41480*/  LEA.HI.X.SX32 R69, R3, R0, 0x1, P5 ;  /* 0x0000000003457211 */ /* 0x000fe400028f0eff */
[----:B--2---:R-:W-:Y:S01]  /*41490*/  ISETP.LT.AND P0, PT, R78, UR6, !P1 ;  /* 0x000000064e007c0c */ /* 0x004fe2000cf01270 */
[----:B------:R-:W4:Y:S01]  /*414a0*/  LDCU UR6, c[0x0][0x39c] ;  /* 0x00007380ff0677ac */ /* 0x000f220008000800 */
[----:B------:R-:W2:Y:S01]  /*414b0*/  LDL.LU R78, [R1+0x1100] ;  /* 0x00110000014e7983 */ /* 0x000ea20000300800 */
[----:B---3--:R-:W-:Y:S01]  /*414c0*/  ISETP.LT.AND P2, PT, R77, UR7, !P1 ;  /* 0x000000074d007c0c */ /* 0x008fe2000cf41270 */
[----:B------:R-:W2:Y:S02]  /*414d0*/  LDCU UR7, c[0x0][0x39c] ;  /* 0x00007380ff0777ac */ /* 0x000ea40008000800 */
[----:B------:R-:W3:Y:S01]  /*414e0*/  LDL.LU.S16 R77, [R1+0x7a] ;  /* 0x00007a00014d7983 */ /* 0x000ee20000300600 */
[----:B-----5:R-:W-:-:S03]  /*414f0*/  PRMT R73, R76, 0x7610, R73 ;  /* 0x000076104c497816 */ /* 0x020fc60000000049 */
[----:B------:R-:W5:Y:S04]  /*41500*/  LDL.S16 R81, [R1+0x80] ;  /* 0x0000800001517983 */ /* 0x000f680000100600 */
[----:B------:R-:W5:Y:S01]  /*41510*/  LDL.LU R76, [R1+0x1130] ;  /* 0x00113000014c7983 */ /* 0x000f620000300800 */
[----:B------:R-:W-:-:S03]  /*41520*/  PRMT R3, R92, 0x7610, R3 ;  /* 0x000076105c037816 */ /* 0x000fc60000000003 */
[----:B------:R0:W-:Y:S01]  /*41530*/  @P3 STG.E.U16 desc[UR20][R68.64], R73 ;  /* 0x0000004944003986 */ /* 0x0001e2000c101514 */
[----:B-1----:R-:W-:Y:S01]  /*41540*/  ISETP.LT.AND P3, PT, R75, UR4, !P1 ;  /* 0x000000044b007c0c */ /* 0x002fe2000cf61270 */
[C---:B------:R-:W-:Y:S01]  /*41550*/  VIADD R72, R71.reuse, UR5 ;  /* 0x0000000547487c36 */ /* 0x040fe20008000000 */
[C---:B------:R-:W-:Y:S01]  /*41560*/  LEA R70, P5, R71.reuse, R2, 0x1 ;  /* 0x0000000247467211 */ /* 0x040fe200078a08ff */
[----:B------:R-:W5:Y:S01]  /*41570*/  LDL.LU.S16 R92, [R1+0x82] ;  /* 0x00008200015c7983 */ /* 0x000f620000300600 */
[----:B------:R-:W1:Y:S03]  /*41580*/  LDCU UR4, c[0x0][0x39c] ;  /* 0x00007380ff0477ac */ /* 0x000e660008000800 */
[----:B------:R-:W5:Y:S01]  /*41590*/  LDL.LU R75, [R1+0x1060] ;  /* 0x00106000014b7983 */ /* 0x000f620000300800 */
[----:B------:R-:W-:Y:S02]  /*415a0*/  LEA.HI.X.SX32 R71, R71, R0, 0x1, P5 ;  /* 0x0000000047477211 */ /* 0x000fe400028f0eff */
[----:B0-----:R-:W-:-:S03]  /*415b0*/  LEA R68, P5, R72, R2, 0x1 ;  /* 0x0000000248447211 */ /* 0x001fc600078a08ff */
[----:B------:R0:W-:Y:S01]  /*415c0*/  @P4 STG.E.U16 desc[UR20][R70.64], R3 ;  /* 0x0000000346004986 */ /* 0x0001e2000c101514 */
[C---:B------:R-:W-:Y:S02]  /*415d0*/  LEA.HI.X.SX32 R69, R72.reuse, R0, 0x1, P5 ;  /* 0x0000000048457211 */ /* 0x040fe400028f0eff */
[----:B----4-:R-:W-:Y:S01]  /*415e0*/  ISETP.LT.AND P4, PT, R79, UR6, !P1 ;  /* 0x000000064f007c0c */ /* 0x010fe2000cf81270 */
[----:B------:R-:W-:Y:S01]  /*415f0*/  VIADD R72, R72, UR5 ;  /* 0x0000000548487c36 */ /* 0x000fe20008000000 */
[----:B------:R-:W4:Y:S01]  /*41600*/  LDL.LU R79, [R1+0x10fc] ;  /* 0x0010fc00014f7983 */ /* 0x000f220000300800 */
[----:B------:R-:W1:Y:S01]  /*41610*/  LDCU UR6, c[0x0][0x39c] ;  /* 0x00007380ff0677ac */ /* 0x000e620008000800 */
[----:B0-----:R-:W-:Y:S02]  /*41620*/  PRMT R3, R93, 0x7610, R3 ;  /* 0x000076105d037816 */ /* 0x001fe40000000003 */
[----:B------:R-:W-:-:S03]  /*41630*/  LEA R70, P5, R72, R2, 0x1 ;  /* 0x0000000248467211 */ /* 0x000fc600078a08ff */
[----:B------:R0:W-:Y:S01]  /*41640*/  @P0 STG.E.U16 desc[UR20][R68.64], R3 ;  /* 0x0000000344000986 */ /* 0x0001e2000c101514 */
[C---:B------:R-:W-:Y:S01]  /*41650*/  LEA.HI.X.SX32 R71, R72.reuse, R0, 0x1, P5 ;  /* 0x0000000048477211 */ /* 0x040fe200028f0eff */
[----:B0-----:R-:W-:-:S05]  /*41660*/  VIADD R69, R72, UR5 ;  /* 0x0000000548457c36 */ /* 0x001fca0008000000 */
[C---:B------:R-:W-:Y:S01]  /*41670*/  LEA R68, P5, R69.reuse, R2, 0x1 ;  /* 0x0000000245447211 */ /* 0x040fe200078a08ff */
[----:B------:R-:W-:-:S03]  /*41680*/  VIADD R3, R69, UR5 ;  /* 0x0000000545037c36 */ /* 0x000fc60008000000 */
[----:B------:R-:W-:Y:S02]  /*41690*/  LEA.HI.X.SX32 R69, R69, R0, 0x1, P5 ;  /* 0x0000000045457211 */ /* 0x000fe400028f0eff */
[----:B--2---:R-:W-:Y:S01]  /*416a0*/  ISETP.LT.AND P0, PT, R78, UR7, !P1 ;  /* 0x000000074e007c0c */ /* 0x004fe2000cf01270 */
[----:B------:R-:W4:Y:S01]  /*416b0*/  LDCU UR7, c[0x0][0x39c] ;  /* 0x00007380ff0777ac */ /* 0x000f220008000800 */
[----:B------:R-:W2:Y:S04]  /*416c0*/  LDL.S16 R78, [R1+0x88] ;  /* 0x00008800014e7983 */ /* 0x000ea80000100600 */
[----:B------:R-:W2:Y:S01]  /*416d0*/  LDL.LU.S16 R93, [R1+0x8a] ;  /* 0x00008a00015d7983 */ /* 0x000ea20000300600 */
[----:B---3--:R-:W-:-:S03]  /*416e0*/  PRMT R73, R77, 0x7610, R73 ;  /* 0x000076104d497816 */ /* 0x008fc60000000049 */
[----:B------:R-:W3:Y:S01]  /*416f0*/  LDL.LU R77, [R1+0x112c] ;  /* 0x00112c00014d7983 */ /* 0x000ee20000300800 */
[----:B-----5:R-:W-:-:S03]  /*41700*/  PRMT R72, R81, 0x7610, R72 ;  /* 0x0000761051487816 */ /* 0x020fc60000000048 */
[----:B------:R0:W-:Y:S01]  /*41710*/  @P2 STG.E.U16 desc[UR20][R70.64], R73 ;  /* 0x0000004946002986 */ /* 0x0001e2000c101514 */
[----:B-1----:R-:W-:Y:S01]  /*41720*/  ISETP.LT.AND P2, PT, R76, UR4, !P1 ;  /* 0x000000044c007c0c */ /* 0x002fe2000cf41270 */
[----:B------:R-:W3:Y:S02]  /*41730*/  LDCU UR4, c[0x0][0x39c] ;  /* 0x00007380ff0477ac */ /* 0x000ee40008000800 */
[----:B------:R-:W5:Y:S04]  /*41740*/  LDL.S16 R81, [R1+0x90] ;  /* 0x0000900001517983 */ /* 0x000f680000100600 */
[----:B------:R-:W5:Y:S04]  /*41750*/  LDL.LU R76, [R1+0x10f8] ;  /* 0x0010f800014c7983 */ /* 0x000f680000300800 */
[----:B------:R1:W-:Y:S01]  /*41760*/  @P3 STG.E.U16 desc[UR20][R68.64], R72 ;  /* 0x0000004844003986 */ /* 0x0003e2000c101514 */
[----:B------:R-:W-:Y:S01]  /*41770*/  ISETP.LT.AND P3, PT, R75, UR6, !P1 ;  /* 0x000000064b007c0c */ /* 0x000fe2000cf61270 */
[----:B------:R-:W2:Y:S02]  /*41780*/  LDCU UR6, c[0x0][0x39c] ;  /* 0x00007380ff0677ac */ /* 0x000ea40008000800 */
[----:B------:R-:W5:Y:S01]  /*41790*/  LDL.LU R75, [R1+0xed8] ;  /* 0x000ed800014b7983 */ /* 0x000f620000300800 */
[----:B0-----:R-:W-:-:S04]  /*417a0*/  LEA R70, P5, R3, R2, 0x1 ;  /* 0x0000000203467211 */ /* 0x001fc800078a08ff */
[C---:B------:R-:W-:Y:S02]  /*417b0*/  LEA.HI.X.SX32 R71, R3.reuse, R0, 0x1, P5 ;  /* 0x0000000003477211 */ /* 0x040fe400028f0eff */
[----:B-1----:R-:W-:Y:S01]  /*417c0*/  PRMT R68, R92, 0x7610, R68 ;  /* 0x000076105c447816 */ /* 0x002fe20000000044 */
[----:B------:R-:W-:-:S04]  /*417d0*/  VIADD R3, R3, UR5 ;  /* 0x0000000503037c36 */ /* 0x000fc80008000000 */
[----:B------:R0:W-:Y:S01]  /*417e0*/  @P4 STG.E.U16 desc[UR20][R70.64], R68 ;  /* 0x0000004446004986 */ /* 0x0001e2000c101514 */
[----:B----4-:R-:W-:Y:S01]  /*417f0*/  ISETP.LT.AND P4, PT, R79, UR7, !P1 ;  /* 0x000000074f007c0c */ /* 0x010fe2000cf81270 */
[C---:B------:R-:W-:Y:S01]  /*41800*/  VIADD R69, R3.reuse, UR5 ;  /* 0x0000000503457c36 */ /* 0x040fe20008000000 */
[----:B------:R-:W1:Y:S01]  /*41810*/  LDCU UR7, c[0x0][0x39c] ;  /* 0x00007380ff0777ac */ /* 0x000e620008000800 */
[----:B------:R-:W4:Y:S04]  /*41820*/  LDL.LU.S16 R79, [R1+0x92] ;  /* 0x00009200014f7983 */ /* 0x000f280000300600 */
[----:B------:R-:W4:Y:S01]  /*41830*/  LDL.S16 R92, [R1+0x98] ;  /* 0x00009800015c7983 */ /* 0x000f220000100600 */
        /* <DEDUP_REMOVED lines=9> */
[----:B------:R-:W2:Y:S04]  /*418d0*/  LDL.LU.S16 R93, [R1+0x9a] ;  /* 0x00009a00015d7983 */ /* 0x000ea80000300600 */
[----:B------:R5:W-:Y:S01]  /*418e0*/  @P2 STG.E.U16 desc[UR20][R68.64], R3 ;  /* 0x0000000344002986 */ /* 0x000be2000c101514 */
[----:B0-----:R-:W-:-:S04]  /*418f0*/  LEA R70, P5, R72, R2, 0x1 ;  /* 0x0000000248467211 */ /* 0x001fc800078a08ff */
[----:B------:R-:W-:Y:S02]  /*41900*/  LEA.HI.X.SX32 R71, R72, R0, 0x1, P5 ;  /* 0x0000000048477211 */ /* 0x000fe400028f0eff */
[----:B---3--:R-:W-:Y:S01]  /*41910*/  ISETP.LT.AND P0, PT, R77, UR4, !P1 ;  /* 0x000000044d007c0c */ /* 0x008fe2000cf01270 */
[----:B------:R-:W2:Y:S01]  /*41920*/  LDCU UR4, c[0x0][0x39c] ;  /* 0x00007380ff0477ac */ /* 0x000ea20008000800 */
[----:B------:R-:W3:Y:S01]  /*41930*/  LDL.LU R77, [R1+0x1140] ;  /* 0x00114000014d7983 */ /* 0x000ee20000300800 */
[----:B-----5:R-:W-:Y:S02]  /*41940*/  PRMT R3, R81, 0x7610, R3 ;  /* 0x0000761051037816 */ /* 0x020fe40000000003 */
[----:B------:R-:W-:-:S03]  /*41950*/  ISETP.LT.AND P2, PT, R76, UR6, !P1 ;  /* 0x000000064c007c0c */ /* 0x000fc6000cf41270 */
[----:B------:R0:W-:Y:S01]  /*41960*/  @P3 STG.E.U16 desc[UR20][R70.64], R3 ;  /* 0x0000000346003986 */ /* 0x0001e2000c101514 */
[----:B------:R-:W-:Y:S01]  /*41970*/  VIADD R72, R72, UR5 ;  /* 0x0000000548487c36 */ /* 0x000fe20008000000 */
[----:B------:R-:W3:Y:S02]  /*41980*/  LDCU UR6, c[0x0][0x39c] ;  /* 0x00007380ff0677ac */ /* 0x000ee40008000800 */
[----:B------:R-:W5:Y:S01]  /*41990*/  LDL.LU R76, [R1+0x1128] ;  /* 0x00112800014c7983 */ /* 0x000f620000300800 */
[----:B-1----:R-:W-:-:S03]  /*419a0*/  ISETP.LT.AND P3, PT, R75, UR7, !P1 ;  /* 0x000000074b007c0c */ /* 0x002fc6000cf61270 */
[----:B------:R-:W5:Y:S01]  /*419b0*/  LDL.S16 R81, [R1+0xa0] ;  /* 0x0000a00001517983 */ /* 0x000f620000100600 */
[C---:B------:R-:W-:Y:S01]  /*419c0*/  VIADD R69, R72.reuse, UR5 ;  /* 0x0000000548457c36 */ /* 0x040fe20008000000 */
[----:B------:R-:W5:Y:S02]  /*419d0*/  LDCU UR7, c[0x0][0x39c] ;  /* 0x00007380ff0777ac */ /* 0x000f640008000800 */
[----:B------:R-:W5:Y:S01]  /*419e0*/  LDL.LU.S16 R75, [R1+0xa2] ;  /* 0x0000a200014b7983 */ /* 0x000f620000300600 */
[----:B0-----:R-:W-:Y:S01]  /*419f0*/  LEA R70, P5, R72, R2, 0x1 ;  /* 0x0000000248467211 */ /* 0x001fe200078a08ff */
[----:B------:R-:W-:-:S03]  /*41a00*/  VIADD R3, R69, UR5 ;  /* 0x0000000545037c36 */ /* 0x000fc60008000000 */
[----:B------:R-:W-:Y:S02]  /*41a10*/  LEA.HI.X.SX32 R71, R72, R0, 0x1, P5 ;  /* 0x0000000048477211 */ /* 0x000fe400028f0eff */
[----:B------:R-:W-:Y:S02]  /*41a20*/  LEA R68, P5, R69, R2, 0x1 ;  /* 0x0000000245447211 */ /* 0x000fe400078a08ff */
[----:B----4-:R-:W-:Y:S02]  /*41a30*/  PRMT R73, R79, 0x7610, R73 ;  /* 0x000076104f497816 */ /* 0x010fe40000000049 */
[----:B------:R-:W4:Y:S01]  /*41a40*/  LDL.LU R79, [R1+0x113c] ;  /* 0x00113c00014f7983 */ /* 0x000f220000300800 */
[----:B------:R-:W-:Y:S02]  /*41a50*/  LEA.HI.X.SX32 R69, R69, R0, 0x1, P5 ;  /* 0x0000000045457211 */ /* 0x000fe400028f0eff */
[----:B------:R-:W-:Y:S01]  /*41a60*/  PRMT R72, R92, 0x7610, R72 ;  /* 0x000076105c487816 */ /* 0x000fe20000000048 */
[----:B------:R0:W-:Y:S04]  /*41a70*/  @P4 STG.E.U16 desc[UR20][R70.64], R73 ;  /* 0x0000004946004986 */ /* 0x0001e8000c101514 */
[----:B------:R-:W4:Y:S04]  /*41a80*/  LDL.S16 R92, [R1+0xa8] ;  /* 0x0000a800015c7983 */ /* 0x000f280000100600 */
[----:B------:R1:W-:Y:S01]  /*41a90*/  @P0 STG.E.U16 desc[UR20][R68.64], R72 ;  /* 0x0000004844000986 */ /* 0x0003e2000c101514 */
[----:B0-----:R-:W-:-:S04]  /*41aa0*/  LEA R70, P5, R3, R2, 0x1 ;  /* 0x0000000203467211 */ /* 0x001fc800078a08ff */
[C---:B------:R-:W-:Y:S01]  /*41ab0*/  LEA.HI.X.SX32 R71, R3.reuse, R0, 0x1, P5 ;  /* 0x0000000003477211 */ /* 0x040fe200028f0eff */
[----:B------:R-:W-:-:S04]  /*41ac0*/  VIADD R3, R3, UR5 ;  /* 0x0000000503037c36 */ /* 0x000fc80008000000 */
[----:B-1----:R-:W-:Y:S01]  /*41ad0*/  VIADD R69, R3, UR5 ;  /* 0x0000000503457c36 */ /* 0x002fe20008000000 */
[----:B--2---:R-:W-:Y:S01]  /*41ae0*/  ISETP.LT.AND P4, PT, R78, UR4, !P1 ;  /* 0x000000044e007c0c */ /* 0x004fe2000cf81270 */
[----:B------:R-:W4:Y:S01]  /*41af0*/  LDCU UR4, c[0x0][0x39c] ;  /* 0x00007380ff0477ac */ /* 0x000f220008000800 */
[----:B------:R-:W2:Y:S01]  /*41b00*/  LDL.LU R78, [R1+0x1138] ;  /* 0x00113800014e7983 */ /* 0x000ea20000300800 */
[----:B------:R-:W-:-:S05]  /*41b10*/  PRMT R68, R93, 0x7610, R68 ;  /* 0x000076105d447816 */ /* 0x000fca0000000044 */
[----:B------:R0:W-:Y:S02]  /*41b20*/  @P2 STG.E.U16 desc[UR20][R70.64], R68 ;  /* 0x0000004446002986 */ /* 0x0001e4000c101514 */
[----:B0-----:R-:W-:-:S04]  /*41b30*/  LEA R70, P5, R3, R2, 0x1 ;  /* 0x0000000203467211 */ /* 0x001fc800078a08ff */
[----:B------:R-:W-:Y:S02]  /*41b40*/  LEA.HI.X.SX32 R71, R3, R0, 0x1, P5 ;  /* 0x0000000003477211 */ /* 0x000fe400028f0eff */
[----:B---3--:R-:W-:Y:S01]  /*41b50*/  ISETP.LT.AND P0, PT, R77, UR6, !P1 ;  /* 0x000000064d007c0c */ /* 0x008fe2000cf01270 */
[----:B------:R-:W2:Y:S01]  /*41b60*/  LDCU UR6, c[0x0][0x39c] ;  /* 0x00007380ff0677ac */ /* 0x000ea20008000800 */
[----:B------:R-:W3:Y:S01]  /*41b70*/  LDL.LU R77, [R1+0x1134] ;  /* 0x00113400014d7983 */ /* 0x000ee20000300800 */
[----:B-----5:R-:W-:Y:S01]  /*41b80*/  ISETP.LT.AND P2, PT, R76, UR7, !P1 ;  /* 0x000000074c007c0c */ /* 0x020fe2000cf41270 */
[----:B------:R-:W3:Y:S02]  /*41b90*/  LDCU UR7, c[0x0][0x39c] ;  /* 0x00007380ff0777ac */ /* 0x000ee40008000800 */
[----:B------:R-:W5:Y:S04]  /*41ba0*/  LDL.LU.S16 R76, [R1+0xaa] ;  /* 0x0000aa00014c7983 */ /* 0x000f680000300600 */
[----:B------:R-:W5:Y:S01]  /*41bb0*/  LDL.S16 R93, [R1+0xb0] ;  /* 0x0000b000015d7983 */ /* 0x000f620000100600 */
[----:B------:R-:W-:-:S03]  /*41bc0*/  PRMT R3, R75, 0x7610, R3 ;  /* 0x000076104b037816 */ /* 0x000fc60000000003 */
[----:B------:R-:W5:Y:S01]  /*41bd0*/  LDL.LU R75, [R1+0x114c] ;  /* 0x00114c00014b7983 */ /* 0x000f620000300800 */
[----:B------:R-:W-:Y:S01]  /*41be0*/  PRMT R73, R81, 0x7610, R73 ;  /* 0x0000761051497816 */ /* 0x000fe20000000049 */
[C---:B------:R-:W-:Y:S01]  /*41bf0*/  VIADD R72, R69.reuse, UR5 ;  /* 0x0000000545487c36 */ /* 0x040fe20008000000 */
[C---:B------:R-:W-:Y:S01]  /*41c00*/  LEA R68, P5, R69.reuse, R2, 0x1 ;  /* 0x0000000245447211 */ /* 0x040fe200078a08ff */
[----:B------:R-:W5:Y:S03]  /*41c10*/  LDL.LU.S16 R81, [R1+0xb2] ;  /* 0x0000b20001517983 */ /* 0x000f660000300600 */
[----:B------:R-:W-:Y:S01]  /*41c20*/  LEA.HI.X.SX32 R69, R69, R0, 0x1, P5 ;  /* 0x0000000045457211 */ /* 0x000fe200028f0eff */
[----:B------:R0:W-:Y:S01]  /*41c30*/  @P3 STG.E.U16 desc[UR20][R70.64], R73 ;  /* 0x0000004946003986 */ /* 0x0001e2000c101514 */
[----:B----4-:R-:W-:-:S03]  /*41c40*/  ISETP.LT.AND P3, PT, R79, UR4, !P1 ;  /* 0x000000044f007c0c */ /* 0x010fc6000cf61270 */
[----:B------:R1:W-:Y:S01]  /*41c50*/  @P4 STG.E.U16 desc[UR20][R68.64], R3 ;  /* 0x0000000344004986 */ /* 0x0003e2000c101514 */
[----:B------:R-:W4:Y:S03]  /*41c60*/  LDCU UR4, c[0x0][0x39c] ;  /* 0x00007380ff0477ac */ /* 0x000f260008000800 */
[----:B------:R-:W5:Y:S01]  /*41c70*/  LDL.LU R79, [R1+0xedc] ;  /* 0x000edc00014f7983 */ /* 0x000f620000300800 */
[----:B0-----:R-:W-:-:S04]  /*41c80*/  LEA R70, P5, R72, R2, 0x1 ;  /* 0x0000000248467211 */ /* 0x001fc800078a08ff */
[----:B------:R-:W-:Y:S02]  /*41c90*/  LEA.HI.X.SX32 R71, R72, R0, 0x1, P5 ;  /* 0x0000000048477211 */ /* 0x000fe400028f0eff */
[----:B-1----:R-:W-:Y:S01]  /*41ca0*/  PRMT R3, R92, 0x7610, R3 ;  /* 0x000076105c037816 */ /* 0x002fe20000000003 */
[----:B------:R-:W-:-:S04]  /*41cb0*/  VIADD R72, R72, UR5 ;  /* 0x0000000548487c36 */ /* 0x000fc80008000000 */
[----:B------:R0:W-:Y:S01]  /*41cc0*/  @P0 STG.E.U16 desc[UR20][R70.64], R3 ;  /* 0x0000000346000986 */ /* 0x0001e2000c101514 */
[C---:B------:R-:W-:Y:S01]  /*41cd0*/  VIADD R69, R72.reuse, UR5 ;  /* 0x0000000548457c36 */ /* 0x040fe20008000000 */
[----:B0-----:R-:W-:-:S04]  /*41ce0*/  LEA R70, P5, R72, R2, 0x1 ;  /* 0x0000000248467211 */ /* 0x001fc800078a08ff */
[----:B------:R-:W-:Y:S02]  /*41cf0*/  LEA.HI.X.SX32 R71, R72, R0, 0x1, P5 ;  /* 0x0000000048477211 */ /* 0x000fe400028f0eff */
[----:B--2---:R-:W-:Y:S01]  /*41d00*/  ISETP.LT.AND P4, PT, R78, UR6, !P1 ;  /* 0x000000064e007c0c */ /* 0x004fe2000cf81270 */
[----:B------:R-:W0:Y:S01]  /*41d10*/  LDCU UR6, c[0x0][0x39c] ;  /* 0x00007380ff0677ac */ /* 0x000e220008000800 */
[----:B------:R-:W2:Y:S01]  /*41d20*/  LDL.LU R78, [R1+0xee0] ;  /* 0x000ee000014e7983 */ /* 0x000ea20000300800 */
[----:B---3--:R-:W-:Y:S01]  /*41d30*/  ISETP.LT.AND P0, PT, R77, UR7, !P1 ;  /* 0x000000074d007c0c */ /* 0x008fe2000cf01270 */
[----:B------:R-:W2:Y:S02]  /*41d40*/  LDCU UR7, c[0x0][0x39c] ;  /* 0x00007380ff0777ac */ /* 0x000ea40008000800 */
[----:B------:R-:W3:Y:S04]  /*41d50*/  LDL.S16 R77, [R1+0xb8] ;  /* 0x0000b800014d7983 */ /* 0x000ee80000100600 */
[----:B------:R-:W3:Y:S01]  /*41d60*/  LDL.LU.S16 R92, [R1+0xba] ;  /* 0x0000ba00015c7983 */ /* 0x000ee20000300600 */
[----:B-----5:R-:W-:-:S03]  /*41d70*/  PRMT R73, R76, 0x7610, R73 ;  /* 0x000076104c497816 */ /* 0x020fc60000000049 */
[----:B------:R-:W5:Y:S01]  /*41d80*/  LDL.LU R76, [R1+0x1150] ;  /* 0x00115000014c7983 */ /* 0x000f620000300800 */
[----:B------:R-:W-:-:S03]  /*41d90*/  PRMT R72, R93, 0x7610, R72 ;  /* 0x000076105d487816 */ /* 0x000fc60000000048 */
[----:B------:R1:W-:Y:S01]  /*41da0*/  @P2 STG.E.U16 desc[UR20][R70.64], R73 ;  /* 0x0000004946002986 */ /* 0x0003e2000c101514 */
[----:B----4-:R-:W-:Y:S01]  /*41db0*/  ISETP.LT.AND P2, PT, R75, UR4, !P1 ;  /* 0x000000044b007c0c */ /* 0x010fe2000cf41270 */
[C---:B------:R-:W-:Y:S02]  /*41dc0*/  VIADD R3, R69.reuse, UR5 ;  /* 0x0000000545037c36 */ /* 0x040fe40008000000 */
[----:B------:R-:W4:Y:S01]  /*41dd0*/  LDL.S16 R93, [R1+0xbc] ;  /* 0x0000bc00015d7983 */ /* 0x000f220000100600 */
[C---:B------:R-:W-:Y:S01]  /*41de0*/  LEA R68, P5, R69.reuse, R2, 0x1 ;  /* 0x0000000245447211 */ /* 0x040fe200078a08ff */
[----:B------:R-:W5:Y:S02]  /*41df0*/  LDCU UR4, c[0x0][0x39c] ;  /* 0x00007380ff0477ac */ /* 0x000f640008000800 */
[----:B------:R-:W4:Y:S01]  /*41e00*/  LDL.LU R75, [R1+0x1154] ;  /* 0x00115400014b7983 */ /* 0x000f220000300800 */
[----:B------:R-:W-:Y:S02]  /*41e10*/  LEA.HI.X.SX32 R69, R69, R0, 0x1, P5 ;  /* 0x0000000045457211 */ /* 0x000fe400028f0eff */
[----:B-1----:R-:W-:-:S03]  /*41e20*/  LEA R70, P5, R3, R2, 0x1 ;  /* 0x0000000203467211 */ /* 0x002fc600078a08ff */
[----:B------:R1:W-:Y:S01]  /*41e30*/  @P3 STG.E.U16 desc[UR20][R68.64], R72 ;  /* 0x0000004844003986 */ /* 0x0003e2000c101514 */
[----:B------:R-:W-:Y:S02]  /*41e40*/  LEA.HI.X.SX32 R71, R3, R0, 0x1, P5 ;  /* 0x0000000003477211 */ /* 0x000fe400028f0eff */
[----:B0-----:R-:W-:Y:S01]  /*41e50*/  ISETP.LT.AND P3, PT, R79, UR6, !P1 ;  /* 0x000000064f007c0c */ /* 0x001fe2000cf61270 */
[----:B------:R-:W-:Y:S01]  /*41e60*/  VIADD R3, R3, UR5 ;  /* 0x0000000503037c36 */ /* 0x000fe20008000000 */
[----:B------:R-:W4:Y:S01]  /*41e70*/  LDL.LU R79, [R1+0x1164] ;  /* 0x00116400014f7983 */ /* 0x000f220000300800 */
[----:B------:R-:W4:Y:S01]  /*41e80*/  LDCU UR6, c[0x0][0x39c] ;  /* 0x00007380ff0677ac */ /* 0x000f220008000800 */
[----:B-1----:R-:W-:Y:S01]  /*41e90*/  PRMT R68, R81, 0x7610, R68 ;  /* 0x0000761051447816 */ /* 0x002fe20000000044 */
        /* <DEDUP_REMOVED lines=13> */
[----:B------:R-:W-:-:S03]  /*41f70*/  PRMT R3, R92, 0x7610, R3 ;  /* 0x000076105c037816 */ /* 0x000fc60000000003 */
[----:B------:R1:W-:Y:S04]  /*41f80*/  @P0 STG.E.U16 desc[UR20][R70.64], R73 ;  /* 0x0000004946000986 */ /* 0x0003e8000c101514 */
[----:B------:R-:W3:Y:S01]  /*41f90*/  LDL.LU.S16 R92, [R1+0xc2] ;  /* 0x0000c200015c7983 */ /* 0x000ee20000300600 */
[----:B-----5:R-:W-:-:S03]  /*41fa0*/  ISETP.LT.AND P0, PT, R76, UR4, !P1 ;  /* 0x000000044c007c0c */ /* 0x020fc6000cf01270 */
[----:B------:R5:W-:Y:S01]  /*41fb0*/  @P2 STG.E.U16 desc[UR20][R68.64], R3 ;  /* 0x0000000344002986 */ /* 0x000be2000c101514 */
[----:B------:R-:W3:Y:S03]  /*41fc0*/  LDCU UR4, c[0x0][0x39c] ;  /* 0x00007380ff0477ac */ /* 0x000ee60008000800 */
[----:B------:R-:W3:Y:S01]  /*41fd0*/  LDL.LU R76, [R1+0x115c] ;  /* 0x00115c00014c7983 */ /* 0x000ee20000300800 */
[----:B----4-:R-:W-:Y:S01]  /*41fe0*/  ISETP.LT.AND P2, PT, R75, UR6, !P1 ;  /* 0x000000064b007c0c */ /* 0x010fe2000cf41270 */
[----:B------:R-:W4:Y:S02]  /*41ff0*/  LDCU UR6, c[0x0][0x39c] ;  /* 0x00007380ff0677ac */ /* 0x000f240008000800 */
[----:B------:R-:W3:Y:S01]  /*42000*/  LDL.LU R75, [R1+0x1144] ;  /* 0x00114400014b7983 */ /* 0x000ee20000300800 */
[----:B-1----:R-:W-:Y:S02]  /*42010*/  LEA R70, P5, R72, R2, 0x1 ;  /* 0x0000000248467211 */ /* 0x002fe400078a08ff */
[----:B-----5:R-:W-:-:S02]  /*42020*/  PRMT R3, R93, 0x7610, R3 ;  /* 0x000076105d037816 */ /* 0x020fc40000000003 */
[C---:B------:R-:W-:Y:S01]  /*42030*/  LEA.HI.X.SX32 R71, R72.reuse, R0, 0x1, P5 ;  /* 0x0000000048477211 */ /* 0x040fe200028f0eff */
[----:B------:R-:W-:-:S04]  /*42040*/  VIADD R72, R72, UR5 ;  /* 0x0000000548487c36 */ /* 0x000fc80008000000 */
[----:B------:R1:W-:Y:S01]  /*42050*/  @P3 STG.E.U16 desc[UR20][R70.64], R3 ;  /* 0x0000000346003986 */ /* 0x0003e2000c101514 */
[----:B0-----:R-:W-:Y:S01]  /*42060*/  ISETP.LT.AND P3, PT, R79, UR7, !P1 ;  /* 0x000000074f007c0c */ /* 0x001fe2000cf61270 */
[C---:B------:R-:W-:Y:S01]  /*42070*/  VIADD R69, R72.reuse, UR5 ;  /* 0x0000000548457c36 */ /* 0x040fe20008000000 */
[----:B------:R-:W0:Y:S01]  /*42080*/  LDCU UR7, c[0x0][0x39c] ;  /* 0x00007380ff0777ac */ /* 0x000e220008000800 */
[----:B------:R-:W5:Y:S04]  /*42090*/  LDL.S16 R79, [R1+0xc8] ;  /* 0x0000c800014f7983 */ /* 0x000f680000100600 */
[----:B------:R-:W5:Y:S01]  /*420a0*/  LDL.LU.S16 R93, [R1+0xca] ;  /* 0x0000ca00015d7983 */ /* 0x000f620000300600 */
[----:B-1----:R-:W-:-:S04]  /*420b0*/  LEA R70, P5, R72, R2, 0x1 ;  /* 0x0000000248467211 */ /* 0x002fc800078a08ff */
        /* <DEDUP_REMOVED lines=10> */
[----:B-1----:R-:W-:-:S04]  /*42160*/  LEA R70, P5, R72, R2, 0x1 ;  /* 0x0000000248467211 */ /* 0x002fc800078a08ff */
[----:B------:R-:W-:Y:S02]  /*42170*/  LEA.HI.X.SX32 R71, R72, R0, 0x1, P5 ;  /* 0x0000000048477211 */ /* 0x000fe400028f0eff */
[----:B---3--:R-:W-:Y:S01]  /*42180*/  ISETP.LT.AND P4, PT, R77, UR4, !P1 ;  /* 0x000000044d007c0c */ /* 0x008fe2000cf81270 */
[----:B------:R-:W2:Y:S01]  /*42190*/  LDCU UR4, c[0x0][0x39c] ;  /* 0x00007380ff0477ac */ /* 0x000ea20008000800 */
[----:B------:R-:W3:Y:S01]  /*421a0*/  LDL.LU R77, [R1+0xee4] ;  /* 0x000ee400014d7983 */ /* 0x000ee20000300800 */
[----:B0-----:R-:W-:-:S05]  /*421b0*/  PRMT R3, R92, 0x7610, R3 ;  /* 0x000076105c037816 */ /* 0x001fca0000000003 */
[----:B------:R0:W-:Y:S01]  /*421c0*/  @P2 STG.E.U16 desc[UR20][R70.64], R3 ;  /* 0x0000000346002986 */ /* 0x0001e2000c101514 */
[----:B----4-:R-:W-:Y:S01]  /*421d0*/  ISETP.LT.AND P0, PT, R76, UR6, !P1 ;  /* 0x000000064c007c0c */ /* 0x010fe2000cf01270 */
[----:B------:R-:W-:Y:S02]  /*421e0*/  VIADD R72, R72, UR5 ;  /* 0x0000000548487c36 */ /* 0x000fe40008000000 */
[----:B------:R-:W4:Y:S01]  /*421f0*/  LDL.LU R76, [R1+0x1174] ;  /* 0x00117400014c7983 */ /* 0x000f220000300800 */
[----:B------:R-:W3:Y:S01]  /*42200*/  LDCU UR6, c[0x0][0x39c] ;  /* 0x00007380ff0677ac */ /* 0x000ee20008000800 */
[----:B------:R-:W-:Y:S01]  /*42210*/  ISETP.LT.AND P2, PT, R75, UR7, !P1 ;  /* 0x000000074b007c0c */ /* 0x000fe2000cf41270 */
[C---:B------:R-:W-:Y:S01]  /*42220*/  VIADD R69, R72.reuse, UR5 ;  /* 0x0000000548457c36 */ /* 0x040fe20008000000 */
[----:B------:R-:W4:Y:S01]  /*42230*/  LDL.LU.S16 R75, [R1+0xd2] ;  /* 0x0000d200014b7983 */ /* 0x000f220000300600 */
[C---:B0-----:R-:W-:Y:S01]  /*42240*/  LEA R70, P5, R72.reuse, R2, 0x1 ;  /* 0x0000000248467211 */ /* 0x041fe200078a08ff */
[----:B------:R-:W0:Y:S02]  /*42250*/  LDCU UR7, c[0x0][0x39c] ;  /* 0x00007380ff0777ac */ /* 0x000e240008000800 */
[----:B------:R-:W4:Y:S01]  /*42260*/  LDL.S16 R92, [R1+0xd8] ;  /* 0x0000d800015c7983 */ /* 0x000f220000100600 */
[----:B------:R-:W-:Y:S01]  /*42270*/  LEA.HI.X.SX32 R71, R72, R0, 0x1, P5 ;  /* 0x0000000048477211 */ /* 0x000fe200028f0eff */
[C---:B------:R-:W-:Y:S01]  /*42280*/  VIADD R72, R69.reuse, UR5 ;  /* 0x0000000545487c36 */ /* 0x040fe20008000000 */
[----:B------:R-:W-:-:S02]  /*42290*/  LEA R68, P5, R69, R2, 0x1 ;  /* 0x0000000245447211 */ /* 0x000fc400078a08ff */
[----:B-----5:R-:W-:Y:S02]  /*422a0*/  PRMT R73, R79, 0x7610, R73 ;  /* 0x000076104f497816 */ /* 0x020fe40000000049 */
[----:B------:R-:W5:Y:S01]  /*422b0*/  LDL.LU R79, [R1+0x1184] ;  /* 0x00118400014f7983 */ /* 0x000f620000300800 */
[----:B------:R-:W-:Y:S02]  /*422c0*/  LEA.HI.X.SX32 R69, R69, R0, 0x1, P5 ;  /* 0x0000000045457211 */ /* 0x000fe400028f0eff */
[----:B------:R-:W-:Y:S01]  /*422d0*/  PRMT R3, R93, 0x7610, R3 ;  /* 0x000076105d037816 */ /* 0x000fe20000000003 */
[----:B------:R1:W-:Y:S04]  /*422e0*/  @P3 STG.E.U16 desc[UR20][R70.64], R73 ;  /* 0x0000004946003986 */ /* 0x0003e8000c101514 */
[----:B------:R-:W5:Y:S04]  /*422f0*/  LDL.LU.S16 R93, [R1+0xda] ;  /* 0x0000da00015d7983 */ /* 0x000f680000300600 */
[----:B------:R0:W-:Y:S01]  /*42300*/  @P4 STG.E.U16 desc[UR20][R68.64], R3 ;  /* 0x0000000344004986 */ /* 0x0001e2000c101514 */
[----:B-1----:R-:W-:-:S04]  /*42310*/  LEA R70, P5, R72, R2, 0x1 ;  /* 0x0000000248467211 */ /* 0x002fc800078a08ff */
[----:B------:R-:W-:Y:S02]  /*42320*/  LEA.HI.X.SX32 R71, R72, R0, 0x1, P5 ;  /* 0x0000000048477211 */ /* 0x000fe400028f0eff */
[----:B--2---:R-:W-:Y:S01]  /*42330*/  ISETP.LT.AND P3, PT, R78, UR4, !P1 ;  /* 0x000000044e007c0c */ /* 0x004fe2000cf61270 */
[----:B------:R-:W5:Y:S01]  /*42340*/  LDCU UR4, c[0x0][0x39c] ;  /* 0x00007380ff0477ac */ /* 0x000f620008000800 */
[----:B------:R-:W2:Y:S01]  /*42350*/  LDL.LU R78, [R1+0x1170] ;  /* 0x00117000014e7983 */ /* 0x000ea20000300800 */
[----:B0-----:R-:W-:-:S05]  /*42360*/  PRMT R3, R81, 0x7610, R3 ;  /* 0x0000761051037816 */ /* 0x001fca0000000003 */
[----:B------:R0:W-:Y:S01]  /*42370*/  @P0 STG.E.U16 desc[UR20][R70.64], R3 ;  /* 0x0000000346000986 */ /* 0x0001e2000c101514 */
[----:B---3--:R-:W-:Y:S02]  /*42380*/  ISETP.LT.AND P4, PT, R77, UR6, !P1 ;  /* 0x000000064d007c0c */ /* 0x008fe4000cf81270 */
[----:B----4-:R-:W-:Y:S01]  /*42390*/  PRMT R73, R75, 0x7610, R73 ;  /* 0x000076104b497816 */ /* 0x010fe20000000049 */
[----:B------:R-:W3:Y:S01]  /*423a0*/  LDL.LU R77, [R1+0x117c] ;  /* 0x00117c00014d7983 */ /* 0x000ee20000300800 */
[----:B------:R-:W-:Y:S01]  /*423b0*/  ISETP.LT.AND P0, PT, R76, UR7, !P1 ;  /* 0x000000074c007c0c */ /* 0x000fe2000cf01270 */
[----:B------:R-:W-:Y:S01]  /*423c0*/  VIADD R72, R72, UR5 ;  /* 0x0000000548487c36 */ /* 0x000fe20008000000 */
[----:B------:R-:W2:Y:S01]  /*423d0*/  LDCU UR6, c[0x0][0x39c] ;  /* 0x00007380ff0677ac */ /* 0x000ea20008000800 */
[----:B------:R-:W4:Y:S01]  /*423e0*/  LDL.S16 R81, [R1+0xe0] ;  /* 0x0000e00001517983 */ /* 0x000f220000100600 */
[----:B------:R-:W3:Y:S03]  /*423f0*/  LDCU UR7, c[0x0][0x39c] ;  /* 0x00007380ff0777ac */ /* 0x000ee60008000800 */
[----:B------:R-:W4:Y:S04]  /*42400*/  LDL.LU.S16 R76, [R1+0xe2] ;  /* 0x0000e200014c7983 */ /* 0x000f280000300600 */
[----:B------:R-:W4:Y:S01]  /*42410*/  LDL.LU R75, [R1+0x1168] ;  /* 0x00116800014b7983 */ /* 0x000f220000300800 */
[C---:B0-----:R-:W-:Y:S01]  /*42420*/  LEA R70, P5, R72.reuse, R2, 0x1 ;  /* 0x0000000248467211 */ /* 0x041fe200078a08ff */
[----:B------:R-:W-:-:S03]  /*42430*/  VIADD R69, R72, UR5 ;  /* 0x0000000548457c36 */ /* 0x000fc60008000000 */
[----:B------:R-:W-:Y:S01]  /*42440*/  LEA.HI.X.SX32 R71, R72, R0, 0x1, P5 ;  /* 0x0000000048477211 */ /* 0x000fe200028f0eff */
[C---:B------:R-:W-:Y:S01]  /*42450*/  VIADD R72, R69.reuse, UR5 ;  /* 0x0000000545487c36 */ /* 0x040fe20008000000 */
[C---:B------:R-:W-:Y:S02]  /*42460*/  LEA R68, P5, R69.reuse, R2, 0x1 ;  /* 0x0000000245447211 */ /* 0x040fe400078a08ff */
[----:B------:R-:W-:Y:S01]  /*42470*/  PRMT R3, R92, 0x7610, R3 ;  /* 0x000076105c037816 */ /* 0x000fe20000000003 */
[----:B------:R0:W-:Y:S01]  /*42480*/  @P2 STG.E.U16 desc[UR20][R70.64], R73 ;  /* 0x0000004946002986 */ /* 0x0001e2000c101514 */
[----:B------:R-:W-:Y:S02]  /*42490*/  LEA.HI.X.SX32 R69, R69, R0, 0x1, P5 ;  /* 0x0000000045457211 */ /* 0x000fe400028f0eff */
[----:B-----5:R-:W-:Y:S01]  /*424a0*/  ISETP.LT.AND P2, PT, R79, UR4, !P1 ;  /* 0x000000044f007c0c */ /* 0x020fe2000cf41270 */
[----:B------:R-:W5:Y:S01]  /*424b0*/  LDL.S16 R92, [R1+0xe8] ;  /* 0x0000e800015c7983 */ /* 0x000f620000100600 */
        /* <DEDUP_REMOVED lines=12> */
[----:B------:R-:W2:Y:S01]  /*42580*/  LDL.LU R78, [R1+0xef8] ;  /* 0x000ef800014e7983 */ /* 0x000ea20000300800 */
[----:B---3--:R-:W-:Y:S02]  /*42590*/  ISETP.LT.AND P4, PT, R77, UR7, !P1 ;  /* 0x000000074d007c0c */ /* 0x008fe4000cf81270 */
[----:B----4-:R-:W-:Y:S01]  /*425a0*/  PRMT R73, R81, 0x7610, R73 ;  /* 0x0000761051497816 */ /* 0x010fe20000000049 */
[----:B------:R-:W3:Y:S01]  /*425b0*/  LDL.LU.S16 R77, [R1+0xea] ;  /* 0x0000ea00014d7983 */ /* 0x000ee20000300600 */
[----:B------:R-:W-:Y:S01]  /*425c0*/  VIADD R69, R72, UR5 ;  /* 0x0000000548457c36 */ /* 0x000fe20008000000 */
[----:B------:R-:W2:Y:S01]  /*425d0*/  LDCU UR7, c[0x0][0x39c] ;  /* 0x00007380ff0777ac */ /* 0x000ea20008000800 */
[----:B------:R-:W-:Y:S01]  /*425e0*/  PRMT R3, R76, 0x7610, R3 ;  /* 0x000076104c037816 */ /* 0x000fe20000000003 */
[----:B------:R-:W4:Y:S04]  /*425f0*/  LDL.S16 R93, [R1+0xf0] ;  /* 0x0000f000015d7983 */ /* 0x000f280000100600 */
[----:B------:R-:W4:Y:S04]  /*42600*/  LDL.LU R76, [R1+0xef4] ;  /* 0x000ef400014c7983 */ /* 0x000f280000300800 */
[----:B------:R0:W-:Y:S01]  /*42610*/  @P0 STG.E.U16 desc[UR20][R70.64], R73 ;  /* 0x0000004946000986 */ /* 0x0001e2000c101514 */
[----:B-1----:R-:W-:Y:S01]  /*42620*/  ISETP.LT.AND P0, PT, R75, UR4, !P1 ;  /* 0x000000044b007c0c */ /* 0x002fe2000cf01270 */
[C---:B------:R-:W-:Y:S01]  /*42630*/  VIADD R72, R69.reuse, UR5 ;  /* 0x0000000545487c36 */ /* 0x040fe20008000000 */
[C---:B------:R-:W-:Y:S01]  /*42640*/  LEA R68, P5, R69.reuse, R2, 0x1 ;  /* 0x0000000245447211 */ /* 0x040fe200078a08ff */
[----:B------:R-:W4:Y:S01]  /*42650*/  LDL.LU.S16 R81, [R1+0xf2] ;  /* 0x0000f20001517983 */ /* 0x000f220000300600 */
[----:B------:R-:W1:Y:S03]  /*42660*/  LDCU UR4, c[0x0][0x39c] ;  /* 0x00007380ff0477ac */ /* 0x000e660008000800 */
[----:B------:R-:W4:Y:S01]  /*42670*/  LDL.LU R75, [R1+0x1190] ;  /* 0x00119000014b7983 */ /* 0x000f220000300800 */
[----:B------:R-:W-:-:S02]  /*42680*/  LEA.HI.X.SX32 R69, R69, R0, 0x1, P5 ;  /* 0x0000000045457211 */ /* 0x000fc400028f0eff */
[----:B0-----:R-:W-:-:S03]  /*42690*/  LEA R70, P5, R72, R2, 0x1 ;  /* 0x0000000248467211 */ /* 0x001fc600078a08ff */
[----:B------:R0:W-:Y:S01]  /*426a0*/  @P2 STG.E.U16 desc[UR20][R68.64], R3 ;  /* 0x0000000344002986 */ /* 0x0001e2000c101514 */
[----:B-----5:R-:W-:Y:S01]  /*426b0*/  ISETP.LT.AND P2, PT, R79, UR6, !P1 ;  /* 0x000000064f007c0c */ /* 0x020fe2000cf41270 */
[----:B------:R-:W5:Y:S01]  /*426c0*/  LDCU UR6, c[0x0][0x39c] ;  /* 0x00007380ff0677ac */ /* 0x000f620008000800 */
[C---:B------:R-:W-:Y:S01]  /*426d0*/  LEA.HI.X.SX32 R71, R72.reuse, R0, 0x1, P5 ;  /* 0x0000000048477211 */ /* 0x040fe200028f0eff */
[----:B------:R-:W4:Y:S01]  /*426e0*/  LDL.LU R79, [R1+0x118c] ;  /* 0x00118c00014f7983 */ /* 0x000f220000300800 */
[----:B------:R-:W-:Y:S01]  /*426f0*/  VIADD R72, R72, UR5 ;  /* 0x0000000548487c36 */ /* 0x000fe20008000000 */
[----:B0-----:R-:W-:-:S03]  /*42700*/  PRMT R3, R92, 0x7610, R3 ;  /* 0x000076105c037816 */ /* 0x001fc60000000003 */
[C---:B------:R-:W-:Y:S02]  /*42710*/  VIADD R69, R72.reuse, UR5 ;  /* 0x0000000548457c36 */ /* 0x040fe40008000000 */
[----:B------:R0:W-:Y:S02]  /*42720*/  @P3 STG.E.U16 desc[UR20][R70.64], R3 ;  /* 0x0000000346003986 */ /* 0x0001e4000c101514 */
[----:B0-----:R-:W-:-:S04]  /*42730*/  LEA R70, P5, R72, R2, 0x1 ;  /* 0x0000000248467211 */ /* 0x001fc800078a08ff */
[----:B------:R-:W-:Y:S02]  /*42740*/  LEA.HI.X.SX32 R71, R72, R0, 0x1, P5 ;  /* 0x0000000048477211 */ /* 0x000fe400028f0eff */
[C---:B------:R-:W-:Y:S01]  /*42750*/  LEA R68, P5, R69.reuse, R2, 0x1 ;  /* 0x0000000245447211 */ /* 0x040fe200078a08ff */
[----:B------:R-:W-:-:S03]  /*42760*/  VIADD R72, R69, UR5 ;  /* 0x0000000545487c36 */ /* 0x000fc60008000000 */
[----:B------:R-:W-:Y:S02]  /*42770*/  LEA.HI.X.SX32 R69, R69, R0, 0x1, P5 ;  /* 0x0000000045457211 */ /* 0x000fe400028f0eff */
[----:B--2---:R-:W-:Y:S01]  /*42780*/  ISETP.LT.AND P3, PT, R78, UR7, !P1 ;  /* 0x000000074e007c0c */ /* 0x004fe2000cf61270 */
[----:B------:R-:W0:Y:S01]  /*42790*/  LDCU UR7, c[0x0][0x39c] ;  /* 0x00007380ff0777ac */ /* 0x000e220008000800 */
[----:B------:R-:W2:Y:S04]  /*427a0*/  LDL.S16 R78, [R1+0xf8] ;  /* 0x0000f800014e7983 */ /* 0x000ea80000100600 */
[----:B------:R-:W2:Y:S01]  /*427b0*/  LDL.LU.S16 R92, [R1+0xfa] ;  /* 0x0000fa00015c7983 */ /* 0x000ea20000300600 */
[----:B---3--:R-:W-:-:S03]  /*427c0*/  PRMT R73, R77, 0x7610, R73 ;  /* 0x000076104d497816 */ /* 0x008fc60000000049 */
[----:B------:R-:W3:Y:S01]  /*427d0*/  LDL.LU R77, [R1+0x11a0] ;  /* 0x0011a000014d7983 */ /* 0x000ee20000300800 */
[----:B----4-:R-:W-:-:S03]  /*427e0*/  PRMT R3, R93, 0x7610, R3 ;  /* 0x000076105d037816 */ /* 0x010fc60000000003 */
[----:B------:R4:W-:Y:S01]  /*427f0*/  @P4 STG.E.U16 desc[UR20][R70.64], R73 ;  /* 0x0000004946004986 */ /* 0x0009e2000c101514 */
[----:B-1----:R-:W-:Y:S01]  /*42800*/  ISETP.LT.AND P4, PT, R76, UR4, !P1 ;  /* 0x000000044c007c0c */ /* 0x002fe2000cf81270 */
[----:B------:R-:W3:Y:S02]  /*42810*/  LDCU UR4, c[0x0][0x39c] ;  /* 0x00007380ff0477ac */ /* 0x000ee40008000800 */
[----:B------:R-:W3:Y:S04]  /*42820*/  LDL.S16 R93, [R1+0x10] ;  /* 0x00001000015d7983 */ /* 0x000ee80000100600 */
[----:B------:R-:W3:Y:S04]  /*42830*/  LDL.LU R76, [R1+0x1180] ;  /* 0x00118000014c7983 */ /* 0x000ee80000300800 */
[----:B------:R1:W-:Y:S01]  /*42840*/  @P0 STG.E.U16 desc[UR20][R68.64], R3 ;  /* 0x0000000344000986 */ /* 0x0003e2000c101514 */
[----:B-----5:R-:W-:Y:S01]  /*42850*/  ISETP.LT.AND P0, PT, R75, UR6, !P1 ;  /* 0x000000064b007c0c */ /* 0x020fe2000cf01270 */
[----:B------:R-:W5:Y:S02]  /*42860*/  LDCU UR6, c[0x0][0x39c] ;  /* 0x00007380ff0677ac */ /* 0x000f640008000800 */
[----:B------:R-:W3:Y:S01]  /*42870*/  LDL.LU R75, [R1+0x1188] ;  /* 0x00118800014b7983 */ /* 0x000ee20000300800 */
[----:B----4-:R-:W-:-:S04]  /*42880*/  LEA R70, P5, R72, R2, 0x1 ;  /* 0x0000000248467211 */ /* 0x010fc800078a08ff */
[C---:B------:R-:W-:Y:S02]  /*42890*/  LEA.HI.X.SX32 R71, R72.reuse, R0, 0x1, P5 ;  /* 0x0000000048477211 */ /* 0x040fe400028f0eff */
[----:B-1----:R-:W-:Y:S01]  /*428a0*/  PRMT R3, R81, 0x7610, R3 ;  /* 0x0000761051037816 */ /* 0x002fe20000000003 */
[----:B------:R-:W-:-:S04]  /*428b0*/  VIADD R72, R72, UR5 ;  /* 0x0000000548487c36 */ /* 0x000fc80008000000 */
[----:B------:R1:W-:Y:S01]  /*428c0*/  @P2 STG.E.U16 desc[UR20][R70.64], R3 ;  /* 0x0000000346002986 */ /* 0x0003e2000c101514 */
[----:B0-----:R-:W-:Y:S01]  /*428d0*/  ISETP.LT.AND P2, PT, R79, UR7, !P1 ;  /* 0x000000074f007c0c */ /* 0x001fe2000cf41270 */
[C---:B------:R-:W-:Y:S01]  /*428e0*/  VIADD R69, R72.reuse, UR5 ;  /* 0x0000000548457c36 */ /* 0x040fe20008000000 */
[----:B------:R-:W0:Y:S01]  /*428f0*/  LDCU UR7, c[0x0][0x39c] ;  /* 0x00007380ff0777ac */ /* 0x000e220008000800 */
[----:B------:R-:W4:Y:S04]  /*42900*/  LDL.LU.S16 R79, [R1+0x12] ;  /* 0x00001200014f7983 */ /* 0x000f280000300600 */
[----:B------:R-:W4:Y:S01]  /*42910*/  LDL.S16 R81, [R1+0x14] ;  /* 0x0000140001517983 */ /* 0x000f220000100600 */
        /* <DEDUP_REMOVED lines=11> */
[----:B-1----:R-:W-:-:S04]  /*429d0*/  LEA R70, P5, R72, R2, 0x1 ;  /* 0x0000000248467211 */ /* 0x002fc800078a08ff */
[----:B------:R-:W-:Y:S02]  /*429e0*/  LEA.HI.X.SX32 R71, R72, R0, 0x1, P5 ;  /* 0x0000000048477211 */ /* 0x000fe400028f0eff */
[----:B---3--:R-:W-:Y:S01]  /*429f0*/  ISETP.LT.AND P3, PT, R77, UR4, !P1 ;  /* 0x000000044d007c0c */ /* 0x008fe2000cf61270 */
[----:B------:R-:W2:Y:S01]  /*42a00*/  LDCU UR4, c[0x0][0x39c] ;  /* 0x00007380ff0477ac */ /* 0x000ea20008000800 */
[----:B------:R-:W3:Y:S01]  /*42a10*/  LDL.LU R77, [R1+0xf00] ;  /* 0x000f0000014d7983 */ /* 0x000ee20000300800 */
[----:B0-----:R-:W-:Y:S02]  /*42a20*/  PRMT R3, R93, 0x7610, R3 ;  /* 0x000076105d037816 */ /* 0x001fe40000000003 */
[----:B-----5:R-:W-:-:S03]  /*42a30*/  ISETP.LT.AND P4, PT, R76, UR6, !P1 ;  /* 0x000000064c007c0c */ /* 0x020fc6000cf81270 */
[----:B------:R0:W-:Y:S01]  /*42a40*/  @P0 STG.E.U16 desc[UR20][R70.64], R3 ;  /* 0x0000000346000986 */ /* 0x0001e2000c101514 */
[----:B------:R-:W-:Y:S01]  /*42a50*/  VIADD R72, R72, UR5 ;  /* 0x0000000548487c36 */ /* 0x000fe20008000000 */
[----:B------:R-:W3:Y:S02]  /*42a60*/  LDCU UR6, c[0x0][0x39c] ;  /* 0x00007380ff0677ac */ /* 0x000ee40008000800 */
[----:B------:R-:W5:Y:S01]  /*42a70*/  LDL.LU R76, [R1+0xf08] ;  /* 0x000f0800014c7983 */ /* 0x000f620000300800 */
[----:B------:R-:W-:Y:S01]  /*42a80*/  ISETP.LT.AND P0, PT, R75, UR7, !P1 ;  /* 0x000000074b007c0c */ /* 0x000fe2000cf01270 */
[----:B------:R-:W5:Y:S02]  /*42a90*/  LDCU UR7, c[0x0][0x39c] ;  /* 0x00007380ff0777ac */ /* 0x000f640008000800 */
[----:B------:R-:W5:Y:S01]  /*42aa0*/  LDL.S16 R75, [R1+0x18] ;  /* 0x00001800014b7983 */ /* 0x000f620000100600 */
[C---:B------:R-:W-:Y:S01]  /*42ab0*/  LEA R68, P5, R72.reuse, R2, 0x1 ;  /* 0x0000000248447211 */ /* 0x040fe200078a08ff */
[----:B0-----:R-:W-:-:S02]  /*42ac0*/  VIADD R71, R72, UR5 ;  /* 0x0000000548477c36 */ /* 0x001fc40008000000 */
[----:B------:R-:W5:Y:S01]  /*42ad0*/  LDL.LU.S16 R93, [R1+0x1a] ;  /* 0x00001a00015d7983 */ /* 0x000f620000300600 */
[----:B------:R-:W-:Y:S01]  /*42ae0*/  LEA.HI.X.SX32 R69, R72, R0, 0x1, P5 ;  /* 0x0000000048457211 */ /* 0x000fe200028f0eff */
[C---:B------:R-:W-:Y:S01]  /*42af0*/  VIADD R3, R71.reuse, UR5 ;  /* 0x0000000547037c36 */ /* 0x040fe20008000000 */
        /* <DEDUP_REMOVED lines=21> */
[----:B------:R-:W5:Y:S01]  /*42c50*/  LDL.LU.S16 R76, [R1+0x1e] ;  /* 0x00001e00014c7983 */ /* 0x000f620000300600 */
[----:B------:R-:W3:Y:S03]  /*42c60*/  LDCU UR7, c[0x0][0x39c] ;  /* 0x00007380ff0777ac */ /* 0x000ee60008000800 */
[----:B------:R-:W5:Y:S04]  /*42c70*/  LDL.S16 R92, [R1+0x20] ;  /* 0x00002000015c7983 */ /* 0x000f680000100600 */
        /* <DEDUP_REMOVED lines=10> */
[----:B------:R-:W4:Y:S01]  /*42d20*/  LDL.LU.S16 R93, [R1+0x22] ;  /* 0x00002200015d7983 */ /* 0x000f220000300600 */
        /* <DEDUP_REMOVED lines=13> */
[----:B------:R-:W2:Y:S04]  /*42e00*/  LDL.LU R78, [R1+0x11a4] ;  /* 0x0011a400014e7983 */ /* 0x000ea80000300800 */
[----:B------:R-:W2:Y:S01]  /*42e10*/  LDL.S16 R81, [R1+0x24] ;  /* 0x0000240001517983 */ /* 0x000ea20000100600 */
[----:B---3--:R-:W-:Y:S01]  /*42e20*/  ISETP.LT.AND P3, PT, R77, UR7, !P1 ;  /* 0x000000074d007c0c */ /* 0x008fe2000cf61270 */
[----:B------:R-:W2:Y:S02]  /*42e30*/  LDCU UR7, c[0x0][0x39c] ;  /* 0x00007380ff0777ac */ /* 0x000ea40008000800 */
[----:B------:R-:W3:Y:S01]  /*42e40*/  LDL.LU.S16 R77, [R1+0x26] ;  /* 0x00002600014d7983 */ /* 0x000ee20000300600 */
[----:B-----5:R-:W-:-:S03]  /*42e50*/  PRMT R73, R76, 0x7610, R73 ;  /* 0x000076104c497816 */ /* 0x020fc60000000049 */
[----:B------:R-:W5:Y:S01]  /*42e60*/  LDL.LU R76, [R1+0xf10] ;  /* 0x000f1000014c7983 */ /* 0x000f620000300800 */
[----:B------:R-:W-:-:S03]  /*42e70*/  PRMT R72, R92, 0x7610, R72 ;  /* 0x000076105c487816 */ /* 0x000fc60000000048 */
[----:B------:R0:W-:Y:S01]  /*42e80*/  @P4 STG.E.U16 desc[UR20][R68.64], R73 ;  /* 0x0000004944004986 */ /* 0x0001e2000c101514 */
[----:B-1----:R-:W-:Y:S01]  /*42e90*/  ISETP.LT.AND P4, PT, R75, UR4, !P1 ;  /* 0x000000044b007c0c */ /* 0x002fe2000cf81270 */
[C---:B------:R-:W-:Y:S02]  /*42ea0*/  VIADD R3, R71.reuse, UR5 ;  /* 0x0000000547037c36 */ /* 0x040fe40008000000 */
[----:B------:R-:W5:Y:S01]  /*42eb0*/  LDL.S16 R92, [R1+0x28] ;  /* 0x00002800015c7983 */ /* 0x000f620000100600 */
[C---:B------:R-:W-:Y:S01]  /*42ec0*/  LEA R70, P5, R71.reuse, R2, 0x1 ;  /* 0x0000000247467211 */ /* 0x040fe200078a08ff */
[----:B------:R-:W5:Y:S02]  /*42ed0*/  LDCU UR4, c[0x0][0x39c] ;  /* 0x00007380ff0477ac */ /* 0x000f640008000800 */
[----:B------:R-:W5:Y:S01]  /*42ee0*/  LDL.LU R75, [R1+0xf0c] ;  /* 0x000f0c00014b7983 */ /* 0x000f620000300800 */
[----:B------:R-:W-:Y:S02]  /*42ef0*/  LEA.HI.X.SX32 R71, R71, R0, 0x1, P5 ;  /* 0x0000000047477211 */ /* 0x000fe400028f0eff */
[----:B0-----:R-:W-:-:S03]  /*42f00*/  LEA R68, P5, R3, R2, 0x1 ;  /* 0x0000000203447211 */ /* 0x001fc600078a08ff */
[----:B------:R0:W-:Y:S01]  /*42f10*/  @P0 STG.E.U16 desc[UR20][R70.64], R72 ;  /* 0x0000004846000986 */ /* 0x0001e2000c101514 */
[C---:B------:R-:W-:Y:S01]  /*42f20*/  LEA.HI.X.SX32 R69, R3.reuse, R0, 0x1, P5 ;  /* 0x0000000003457211 */ /* 0x040fe200028f0eff */
[----:B------:R-:W-:Y:S01]  /*42f30*/  VIADD R3, R3, UR5 ;  /* 0x0000000503037c36 */ /* 0x000fe20008000000 */
[----:B----4-:R-:W-:Y:S01]  /*42f40*/  ISETP.LT.AND P0, PT, R79, UR6, !P1 ;  /* 0x000000064f007c0c */ /* 0x010fe2000cf01270 */
[----:B------:R-:W1:Y:S01]  /*42f50*/  LDCU UR6, c[0x0][0x39c] ;  /* 0x00007380ff0677ac */ /* 0x000e620008000800 */
[----:B------:R-:W4:Y:S01]  /*42f60*/  LDL.LU R79, [R1+0x11d0] ;  /* 0x0011d000014f7983 */ /* 0x000f220000300800 */
        /* <DEDUP_REMOVED lines=9> */
[----:B------:R-:W4:Y:S01]  /*43000*/  LDCU UR7, c[0x0][0x39c] ;  /* 0x00007380ff0777ac */ /* 0x000f220008000800 */
[----:B------:R-:W2:Y:S01]  /*43010*/  LDL.LU.S16 R78, [R1+0x2a] ;  /* 0x00002a00014e7983 */ /* 0x000ea20000300600 */
[----:B------:R-:W-:-:S03]  /*43020*/  PRMT R73, R81, 0x7610, R73 ;  /* 0x0000761051497816 */ /* 0x000fc60000000049 */
[----:B------:R-:W2:Y:S04]  /*43030*/  LDL.S16 R93, [R1+0x2c] ;  /* 0x00002c00015d7983 */ /* 0x000ea80000100600 */
[----:B------:R0:W-:Y:S01]  /*43040*/  @P3 STG.E.U16 desc[UR20][R68.64], R73 ;  /* 0x0000004944003986 */ /* 0x0001e2000c101514 */
[----:B---3--:R-:W-:-:S03]  /*43050*/  PRMT R3, R77, 0x7610, R3 ;  /* 0x000076104d037816 */ /* 0x008fc60000000003 */
[----:B------:R-:W3:Y:S01]  /*43060*/  LDL.LU R77, [R1+0x11bc] ;  /* 0x0011bc00014d7983 */ /* 0x000ee20000300800 */
        /* <DEDUP_REMOVED lines=8> */
[----:B0-----:R-:W-:-:S04]  /*430f0*/  LEA R68, P5, R72, R2, 0x1 ;  /* 0x0000000248447211 */ /* 0x001fc800078a08ff */
[C---:B------:R-:W-:Y:S01]  /*43100*/  LEA.HI.X.SX32 R69, R72.reuse, R0, 0x1, P5 ;  /* 0x0000000048457211 */ /* 0x040fe200028f0eff */
[----:B------:R-:W-:Y:S01]  /*43110*/  VIADD R72, R72, UR5 ;  /* 0x0000000548487c36 */ /* 0x000fe20008000000 */
[----:B----4-:R-:W-:-:S03]  /*43120*/  PRMT R3, R92, 0x7610, R3 ;  /* 0x000076105c037816 */ /* 0x010fc60000000003 */
[C---:B------:R-:W-:Y:S02]  /*43130*/  VIADD R71, R72.reuse, UR5 ;  /* 0x0000000548477c36 */ /* 0x040fe40008000000 */
[----:B------:R0:W-:Y:S01]  /*43140*/  @P0 STG.E.U16 desc[UR20][R68.64], R3 ;  /* 0x0000000344000986 */ /* 0x0001e2000c101514 */
[----:B------:R-:W-:Y:S01]  /*43150*/  ISETP.LT.AND P0, PT, R79, UR7, !P1 ;  /* 0x000000074f007c0c */ /* 0x000fe2000cf01270 */
[----:B------:R-:W4:Y:S02]  /*43160*/  LDCU UR7, c[0x0][0x39c] ;  /* 0x00007380ff0777ac */ /* 0x000f240008000800 */
[----:B------:R-:W4:Y:S04]  /*43170*/  LDL.S16 R79, [R1+0x30] ;  /* 0x00003000014f7983 */ /* 0x000f280000100600 */
        /* <DEDUP_REMOVED lines=23> */
[----:B----4-:R-:W-:Y:S01]  /*432f0*/  ISETP.LT.AND P4, PT, R75, UR7, !P1 ;  /* 0x000000074b007c0c */ /* 0x010fe2000cf81270 */
[C---:B------:R-:W-:Y:S02]  /*43300*/  VIADD R71, R3.reuse, UR5 ;  /* 0x0000000503477c36 */ /* 0x040fe40008000000 */
[----:B------:R-:W4:Y:S01]  /*43310*/  LDL.LU.S16 R75, [R1+0x36] ;  /* 0x00003600014b7983 */ /* 0x000f220000300600 */
[----:B------:R-:W5:Y:S01]  /*43320*/  LDCU UR7, c[0x0][0x39c] ;  /* 0x00007380ff0777ac */ /* 0x000f620008000800 */
[----:B0-----:R-:W-:-:S02]  /*43330*/  LEA R68, P5, R3, R2, 0x1 ;  /* 0x0000000203447211 */ /* 0x001fc400078a08ff */
[----:B------:R-:W5:Y:S01]  /*43340*/  LDL.S16 R81, [R1+0x74] ;  /* 0x0000740001517983 */ /* 0x000f620000100600 */
[----:B------:R-:W-:Y:S01]  /*43350*/  VIADD R72, R71, UR5 ;  /* 0x0000000547487c36 */ /* 0x000fe20008000000 */
[----:B------:R-:W-:Y:S02]  /*43360*/  LEA.HI.X.SX32 R69, R3, R0, 0x1, P5 ;  /* 0x0000000003457211 */ /* 0x000fe400028f0eff */
[----:B------:R-:W-:Y:S02]  /*43370*/  LEA R70, P5, R71, R2, 0x1 ;  /* 0x0000000247467211 */ /* 0x000fe400078a08ff */
[----:B------:R-:W-:Y:S02]  /*43380*/  PRMT R73, R79, 0x7610, R73 ;  /* 0x000076104f497816 */ /* 0x000fe40000000049 */
[----:B------:R-:W5:Y:S01]  /*43390*/  LDL.LU R79, [R1+0xf20] ;  /* 0x000f2000014f7983 */ /* 0x000f620000300800 */
[----:B------:R-:W-:Y:S02]  /*433a0*/  LEA.HI.X.SX32 R71, R71, R0, 0x1, P5 ;  /* 0x0000000047477211 */ /* 0x000fe400028f0eff */
[----:B------:R-:W-:Y:S01]  /*433b0*/  PRMT R3, R92, 0x7610, R3 ;  /* 0x000076105c037816 */ /* 0x000fe20000000003 */
[----:B------:R0:W-:Y:S04]  /*433c0*/  @P0 STG.E.U16 desc[UR20][R68.64], R73 ;  /* 0x0000004944000986 */ /* 0x0001e8000c101514 */
[----:B------:R-:W5:Y:S04]  /*433d0*/  LDL.LU.S16 R92, [R1+0x76] ;  /* 0x00007600015c7983 */ /* 0x000f680000300600 */
        /* <DEDUP_REMOVED lines=11> */
[----:B-----5:R-:W-:Y:S01]  /*43490*/  ISETP.LT.AND P3, PT, R76, UR7, !P1 ;  /* 0x000000074c007c0c */ /* 0x020fe2000cf61270 */
        /* <DEDUP_REMOVED lines=32> */
[----:B------:R-:W3:Y:S01]  /*436a0*/  LDL.LU.S16 R77, [R1+0x86] ;  /* 0x00008600014d7983 */ /* 0x000ee20000300600 */
[----:B----4-:R-:W-:-:S03]  /*436b0*/  PRMT R73, R76, 0x7610, R73 ;  /* 0x000076104c497816 */ /* 0x010fc60000000049 */
        /* <DEDUP_REMOVED lines=13> */
[C---:B------:R-:W-:Y:S01]  /*43790*/  LEA.HI.X.SX32 R69, R72.reuse, R0, 0x1, P5 ;  /* 0x0000000048457211 */ /* 0x040fe200028f0eff */
[----:B------:R-:W-:Y:S01]  /*437a0*/  VIADD R72, R72, UR5 ;  /* 0x0000000548487c36 */ /* 0x000fe20008000000 */
[----:B-1----:R-:W-:Y:S01]  /*437b0*/  ISETP.LT.AND P4, PT, R79, UR6, !P1 ;  /* 0x000000064f007c0c */ /* 0x002fe2000cf81270 */
[----:B------:R-:W1:Y:S01]  /*437c0*/  LDCU UR6, c[0x0][0x39c] ;  /* 0x00007380ff0677ac */ /* 0x000e620008000800 */
[----:B------:R-:W4:Y:S01]  /*437d0*/  LDL.LU R79, [R1+0xf2c] ;  /* 0x000f2c00014f7983 */ /* 0x000f220000300800 */
[----:B-----5:R-:W-:-:S03]  /*437e0*/  PRMT R3, R81, 0x7610, R3 ;  /* 0x0000761051037816 */ /* 0x020fc60000000003 */
[----:B------:R-:W5:Y:S01]  /*437f0*/  LDL.S16 R81, [R1+0x94] ;  /* 0x0000940001517983 */ /* 0x000f620000100600 */
[----:B------:R-:W-:-:S03]  /*43800*/  VIADD R71, R72, UR5 ;  /* 0x0000000548477c36 */ /* 0x000fc60008000000 */
        /* <DEDUP_REMOVED lines=24> */
[----:B0-----:R-:W-:-:S03]  /*43990*/  PRMT R70, R93, 0x7610, R70 ;  /* 0x000076105d467816 */ /* 0x001fc60000000046 */
[----:B------:R-:W-:Y:S02]  /*439a0*/  VIADD R71, R3, UR5 ;  /* 0x0000000503477c36 */ /* 0x000fe40008000000 */
[----:B------:R0:W-:Y:S01]  /*439b0*/  @P4 STG.E.U16 desc[UR20][R68.64], R70 ;  /* 0x0000004644004986 */ /* 0x0001e2000c101514 */
[----:B------:R-:W-:Y:S01]  /*439c0*/  ISETP.LT.AND P4, PT, R79, UR7, !P1 ;  /* 0x000000074f007c0c */ /* 0x000fe2000cf81270 */
[----:B------:R-:W4:Y:S02]  /*439d0*/  LDCU UR7, c[0x0][0x39c] ;  /* 0x00007380ff0777ac */ /* 0x000f240008000800 */
[----:B------:R-:W3:Y:S01]  /*439e0*/  LDL.LU.S16 R79, [R1+0x9e] ;  /* 0x00009e00014f7983 */ /* 0x000ee20000300600 */
[----:B-----5:R-:W-:Y:S01]  /*439f0*/  PRMT R73, R81, 0x7610, R73 ;  /* 0x0000761051497816 */ /* 0x020fe20000000049 */
[----:B------:R-:W-:Y:S02]  /*43a00*/  VIADD R72, R71, UR5 ;  /* 0x0000000547487c36 */ /* 0x000fe40008000000 */
[----:B------:R-:W5:Y:S01]  /*43a10*/  LDL.S16 R93, [R1+0xa4] ;  /* 0x0000a400015d7983 */ /* 0x000f620000100600 */
[----:B0-----:R-:W-:-:S04]  /*43a20*/  LEA R68, P5, R3, R2, 0x1 ;  /* 0x0000000203447211 */ /* 0x001fc800078a08ff */
[----:B------:R-:W-:Y:S02]  /*43a30*/  LEA.HI.X.SX32 R69, R3, R0, 0x1, P5 ;  /* 0x0000000003457211 */ /* 0x000fe400028f0eff */
        /* <DEDUP_REMOVED lines=23> */
[----:B------:R-:W4:Y:S01]  /*43bb0*/  LDL.LU.S16 R92, [R1+0xae] ;  /* 0x0000ae00015c7983 */ /* 0x000f220000300600 */
[C---:B------:R-:W-:Y:S01]  /*43bc0*/  VIADD R3, R71.reuse, UR5 ;  /* 0x0000000547037c36 */ /* 0x040fe20008000000 */
[----:B------:R-:W-:Y:S02]  /*43bd0*/  LEA.HI.X.SX32 R69, R72, R0, 0x1, P5 ;  /* 0x0000000048457211 */ /* 0x000fe400028f0eff */
        /* <DEDUP_REMOVED lines=10> */
[----:B--2---:R-:W-:Y:S02]  /*43c80*/  ISETP.LT.AND P4, PT, R78, UR4, !P1 ;  /* 0x000000044e007c0c */ /* 0x004fe4000cf81270 */
[----:B-1----:R-:W-:Y:S01]  /*43c90*/  PRMT R70, R81, 0x7610, R70 ;  /* 0x0000761051467816 */ /* 0x002fe20000000046 */
[----:B------:R-:W2:Y:S01]  /*43ca0*/  LDL.LU R78, [R1+0xf40] ;  /* 0x000f4000014e7983 */ /* 0x000ea20000300800 */
[----:B---3--:R-:W-:-:S03]  /*43cb0*/  ISETP.LT.AND P0, PT, R77, UR6, !P1 ;  /* 0x000000064d007c0c */ /* 0x008fc6000cf01270 */
[----:B------:R0:W-:Y:S01]  /*43cc0*/  @P2 STG.E.U16 desc[UR20][R68.64], R70 ;  /* 0x0000004644002986 */ /* 0x0001e2000c101514 */
[----:B----4-:R-:W-:-:S03]  /*43cd0*/  PRMT R73, R75, 0x7610, R73 ;  /* 0x000076104b497816 */ /* 0x010fc60000000049 */
[----:B------:R-:W3:Y:S01]  /*43ce0*/  LDL.LU R77, [R1+0x1224] ;  /* 0x00122400014d7983 */ /* 0x000ee20000300800 */
[----:B------:R-:W-:Y:S01]  /*43cf0*/  ISETP.LT.AND P2, PT, R76, UR7, !P1 ;  /* 0x000000074c007c0c */ /* 0x000fe2000cf41270 */
[----:B------:R-:W-:Y:S01]  /*43d00*/  VIADD R3, R3, UR5 ;  /* 0x0000000503037c36 */ /* 0x000fe20008000000 */
[----:B------:R-:W1:Y:S01]  /*43d10*/  LDCU UR4, c[0x0][0x39c] ;  /* 0x00007380ff0477ac */ /* 0x000e620008000800 */
[----:B------:R-:W4:Y:S01]  /*43d20*/  LDL.LU.S16 R76, [R1+0xb6] ;  /* 0x0000b600014c7983 */ /* 0x000f220000300600 */
[----:B------:R-:W2:Y:S03]  /*43d30*/  LDCU UR6, c[0x0][0x39c] ;  /* 0x00007380ff0677ac */ /* 0x000ea60008000800 */
[----:B------:R-:W4:Y:S01]  /*43d40*/  LDL.S16 R81, [R1+0xc4] ;  /* 0x0000c40001517983 */ /* 0x000f220000100600 */
[----:B------:R-:W3:Y:S03]  /*43d50*/  LDCU UR7, c[0x0][0x39c] ;  /* 0x00007380ff0777ac */ /* 0x000ee60008000800 */
        /* <DEDUP_REMOVED lines=8> */
[----:B------:R-:W-:-:S03]  /*43de0*/  LEA.HI.X.SX32 R71, R71, R0, 0x1, P5 ;  /* 0x0000000047477211 */ /* 0x000fc600028f0eff */
[----:B------:R-:W4:Y:S01]  /*43df0*/  LDL.LU.S16 R92, [R1+0xc6] ;  /* 0x0000c600015c7983 */ /* 0x000f220000300600 */
[----:B-1----:R-:W-:Y:S01]  /*43e00*/  ISETP.LT.AND P3, PT, R79, UR4, !P1 ;  /* 0x000000044f007c0c */ /* 0x002fe2000cf61270 */
[----:B------:R-:W1:Y:S02]  /*43e10*/  LDCU UR4, c[0x0][0x39c] ;  /* 0x00007380ff0477ac */ /* 0x000e640008000800 */
[----:B------:R5:W-:Y:S01]  /*43e20*/  @P4 STG.E.U16 desc[UR20][R70.64], R3 ;  /* 0x0000000346004986 */ /* 0x000be2000c101514 */
[----:B0-----:R-:W-:-:S03]  /*43e30*/  LEA R68, P5, R72, R2, 0x1 ;  /* 0x0000000248447211 */ /* 0x001fc600078a08ff */
[----:B------:R-:W4:Y:S01]  /*43e40*/  LDL.LU R79, [R1+0x121c] ;  /* 0x00121c00014f7983 */ /* 0x000f220000300800 */
[C---:B------:R-:W-:Y:S01]  /*43e50*/  LEA.HI.X.SX32 R69, R72.reuse, R0, 0x1, P5 ;  /* 0x0000000048457211 */ /* 0x040fe200028f0eff */
[----:B------:R-:W-:Y:S01]  /*43e60*/  VIADD R72, R72, UR5 ;  /* 0x0000000548487c36 */ /* 0x000fe20008000000 */
[----:B-----5:R-:W-:-:S05]  /*43e70*/  PRMT R3, R93, 0x7610, R3 ;  /* 0x000076105d037816 */ /* 0x020fca0000000003 */
        /* <DEDUP_REMOVED lines=15> */
[----:B-1----:R-:W-:Y:S01]  /*43f70*/  ISETP.LT.AND P2, PT, R75, UR4, !P1 ;  /* 0x000000044b007c0c */ /* 0x002fe2000cf41270 */
[C---:B------:R-:W-:Y:S01]  /*43f80*/  VIADD R3, R71.reuse, UR5 ;  /* 0x0000000547037c36 */ /* 0x040fe20008000000 */
[C---:B------:R-:W-:Y:S01]  /*43f90*/  LEA R70, P5, R71.reuse, R2, 0x1 ;  /* 0x0000000247467211 */ /* 0x040fe200078a08ff */
[----:B------:R-:W5:Y:S01]  /*43fa0*/  LDL.S16 R81, [R1+0xd4] ;  /* 0x0000d40001517983 */ /* 0x000f620000100600 */
[----:B------:R-:W5:Y:S03]  /*43fb0*/  LDCU UR4, c[0x0][0x39c] ;  /* 0x00007380ff0477ac */ /* 0x000f660008000800 */
[----:B------:R-:W5:Y:S01]  /*43fc0*/  LDL.LU R75, [R1+0x1214] ;  /* 0x00121400014b7983 */ /* 0x000f620000300800 */
[----:B------:R-:W-:Y:S02]  /*43fd0*/  LEA.HI.X.SX32 R71, R71, R0, 0x1, P5 ;  /* 0x0000000047477211 */ /* 0x000fe400028f0eff */
[----:B0-----:R-:W-:-:S03]  /*43fe0*/  LEA R68, P5, R3, R2, 0x1 ;  /* 0x0000000203447211 */ /* 0x001fc600078a08ff */
[----:B------:R0:W-:Y:S01]  /*43ff0*/  @P3 STG.E.U16 desc[UR20][R70.64], R72 ;  /* 0x0000004846003986 */ /* 0x0001e2000c101514 */
[C---:B------:R-:W-:Y:S01]  /*44000*/  LEA.HI.X.SX32 R69, R3.reuse, R0, 0x1, P5 ;  /* 0x0000000003457211 */ /* 0x040fe200028f0eff */
[----:B------:R-:W-:Y:S01]  /*44010*/  VIADD R3, R3, UR5 ;  /* 0x0000000503037c36 */ /* 0x000fe20008000000 */
[----:B------:R-:W-:Y:S01]  /*44020*/  ISETP.LT.AND P3, PT, R79, UR6, !P1 ;  /* 0x000000064f007c0c */ /* 0x000fe2000cf61270 */
[----:B------:R-:W1:Y:S01]  /*44030*/  LDCU UR6, c[0x0][0x39c] ;  /* 0x00007380ff0677ac */ /* 0x000e620008000800 */
[----:B------:R-:W5:Y:S01]  /*44040*/  LDL.LU R79, [R1+0xf48] ;  /* 0x000f4800014f7983 */ /* 0x000f620000300800 */
        /* <DEDUP_REMOVED lines=25> */
[C---:B------:R-:W-:Y:S01]  /*441e0*/  LEA.HI.X.SX32 R69, R72.reuse, R0, 0x1, P5 ;  /* 0x0000000048457211 */ /* 0x040fe200028f0eff */
[----:B------:R-:W-:Y:S01]  /*441f0*/  VIADD R72, R72, UR5 ;  /* 0x0000000548487c36 */ /* 0x000fe20008000000 */
[----:B0-----:R-:W-:-:S03]  /*44200*/  PRMT R3, R81, 0x7610, R3 ;  /* 0x0000761051037816 */ /* 0x001fc60000000003 */
[C---:B------:R-:W-:Y:S01]  /*44210*/  VIADD R71, R72.reuse, UR5 ;  /* 0x0000000548477c36 */ /* 0x040fe20008000000 */
[----:B------:R-:W4:Y:S04]  /*44220*/  LDL.S16 R81, [R1+0xe4] ;  /* 0x0000e40001517983 */ /* 0x000f280000100600 */
[----:B------:R0:W-:Y:S01]  /*44230*/  @P3 STG.E.U16 desc[UR20][R68.64], R3 ;  /* 0x0000000344003986 */ /* 0x0001e2000c101514 */
[----:B------:R-:W-:Y:S01]  /*44240*/  ISETP.LT.AND P3, PT, R79, UR7, !P1 ;  /* 0x000000074f007c0c */ /* 0x000fe2000cf61270 */
[----:B------:R-:W1:Y:S02]  /*44250*/  LDCU UR7, c[0x0][0x39c] ;  /* 0x00007380ff0777ac */ /* 0x000e640008000800 */
        /* <DEDUP_REMOVED lines=14> */
[----:B---3--:R-:W-:Y:S02]  /*44340*/  ISETP.LT.AND P4, PT, R77, UR4, !P1 ;  /* 0x000000044d007c0c */ /* 0x008fe4000cf81270 */
[----:B-----5:R-:W-:Y:S01]  /*44350*/  PRMT R70, R93, 0x7610, R70 ;  /* 0x000076105d467816 */ /* 0x020fe20000000046 */
[----:B------:R-:W3:Y:S01]  /*44360*/  LDL.LU R77, [R1+0x1230] ;  /* 0x00123000014d7983 */ /* 0x000ee20000300800 */
[----:B-1----:R-:W-:-:S03]  /*44370*/  ISETP.LT.AND P0, PT, R76, UR6, !P1 ;  /* 0x000000064c007c0c */ /* 0x002fc6000cf01270 */
[----:B------:R0:W-:Y:S01]  /*44380*/  @P2 STG.E.U16 desc[UR20][R68.64], R70 ;  /* 0x0000004644002986 */ /* 0x0001e2000c101514 */
[----:B------:R-:W-:Y:S01]  /*44390*/  VIADD R3, R3, UR5 ;  /* 0x0000000503037c36 */ /* 0x000fe20008000000 */
[----:B------:R-:W2:Y:S02]  /*443a0*/  LDCU UR4, c[0x0][0x39c] ;  /* 0x00007380ff0477ac */ /* 0x000ea40008000800 */
[----:B------:R-:W5:Y:S01]  /*443b0*/  LDL.LU R76, [R1+0x123c] ;  /* 0x00123c00014c7983 */ /* 0x000f620000300800 */
[----:B------:R-:W3:Y:S01]  /*443c0*/  LDCU UR6, c[0x0][0x39c] ;  /* 0x00007380ff0677ac */ /* 0x000ee20008000800 */
[----:B------:R-:W-:Y:S02]  /*443d0*/  ISETP.LT.AND P2, PT, R75, UR7, !P1 ;  /* 0x000000074b007c0c */ /* 0x000fe4000cf41270 */
[----:B------:R-:W5:Y:S01]  /*443e0*/  LDL.LU.S16 R75, [R1+0xee] ;  /* 0x0000ee00014b7983 */ /* 0x000f620000300600 */
[C---:B------:R-:W-:Y:S01]  /*443f0*/  VIADD R71, R3.reuse, UR5 ;  /* 0x0000000503477c36 */ /* 0x040fe20008000000 */
[----:B------:R-:W5:Y:S02]  /*44400*/  LDCU UR7, c[0x0][0x39c] ;  /* 0x00007380ff0777ac */ /* 0x000f640008000800 */
[----:B------:R-:W5:Y:S01]  /*44410*/  LDL.S16 R93, [R1+0xf4] ;  /* 0x0000f400015d7983 */ /* 0x000f620000100600 */
[----:B0-----:R-:W-:Y:S01]  /*44420*/  LEA R68, P5, R3, R2, 0x1 ;  /* 0x0000000203447211 */ /* 0x001fe200078a08ff */
[----:B------:R-:W-:-:S02]  /*44430*/  VIADD R72, R71, UR5 ;  /* 0x0000000547487c36 */ /* 0x000fc40008000000 */
[----:B------:R-:W5:Y:S01]  /*44440*/  LDL.LU R80, [R1+0x1238] ;  /* 0x0012380001507983 */ /* 0x000f620000300800 */
[----:B------:R-:W-:Y:S02]  /*44450*/  LEA.HI.X.SX32 R69, R3, R0, 0x1, P5 ;  /* 0x0000000003457211 */ /* 0x000fe400028f0eff */
[----:B------:R-:W-:Y:S02]  /*44460*/  LEA R70, P5, R71, R2, 0x1 ;  /* 0x0000000247467211 */ /* 0x000fe400078a08ff */
[----:B----4-:R-:W-:Y:S02]  /*44470*/  PRMT R73, R81, 0x7610, R73 ;  /* 0x0000761051497816 */ /* 0x010fe40000000049 */
[----:B------:R-:W-:Y:S02]  /*44480*/  LEA.HI.X.SX32 R71, R71, R0, 0x1, P5 ;  /* 0x0000000047477211 */ /* 0x000fe400028f0eff */
[----:B------:R-:W-:Y:S01]  /*44490*/  PRMT R3, R79, 0x7610, R3 ;  /* 0x000076104f037816 */ /* 0x000fe20000000003 */
[----:B------:R0:W-:Y:S04]  /*444a0*/  @P3 STG.E.U16 desc[UR20][R68.64], R73 ;  /* 0x0000004944003986 */ /* 0x0001e8000c101514 */
[----:B------:R-:W4:Y:S04]  /*444b0*/  LDL.LU.S16 R79, [R1+0xf6] ;  /* 0x0000f600014f7983 */ /* 0x000f280000300600 */
[----:B------:R1:W-:Y:S01]  /*444c0*/  @P4 STG.E.U16 desc[UR20][R70.64], R3 ;  /* 0x0000000346004986 */ /* 0x0003e2000c101514 */
[----:B0-----:R-:W-:-:S04]  /*444d0*/  LEA R68, P5, R72, R2, 0x1 ;  /* 0x0000000248447211 */ /* 0x001fc800078a08ff */
[C---:B------:R-:W-:Y:S01]  /*444e0*/  LEA.HI.X.SX32 R69, R72.reuse, R0, 0x1, P5 ;  /* 0x0000000048457211 */ /* 0x040fe200028f0eff */
[----:B------:R-:W-:-:S04]  /*444f0*/  VIADD R72, R72, UR5 ;  /* 0x0000000548487c36 */ /* 0x000fc80008000000 */
[----:B-1----:R-:W-:Y:S01]  /*44500*/  VIADD R71, R72, UR5 ;  /* 0x0000000548477c36 */ /* 0x002fe20008000000 */
[----:B--2---:R-:W-:Y:S01]  /*44510*/  ISETP.LT.AND P3, PT, R78, UR4, !P1 ;  /* 0x000000044e007c0c */ /* 0x004fe2000cf61270 */
[----:B------:R-:W0:Y:S01]  /*44520*/  LDCU UR4, c[0x0][0x39c] ;  /* 0x00007380ff0477ac */ /* 0x000e220008000800 */
[----:B------:R-:W2:Y:S01]  /*44530*/  LDL.LU R78, [R1+0xf64] ;  /* 0x000f6400014e7983 */ /* 0x000ea20000300800 */
[----:B------:R-:W-:-:S05]  /*44540*/  PRMT R3, R92, 0x7610, R3 ;  /* 0x000076105c037816 */ /* 0x000fca0000000003 */
[----:B------:R1:W-:Y:S02]  /*44550*/  @P0 STG.E.U16 desc[UR20][R68.64], R3 ;  /* 0x0000000344000986 */ /* 0x0003e4000c101514 */
[----:B-1----:R-:W-:-:S04]  /*44560*/  LEA R68, P5, R72, R2, 0x1 ;  /* 0x0000000248447211 */ /* 0x002fc800078a08ff */
[----:B------:R-:W-:Y:S02]  /*44570*/  LEA.HI.X.SX32 R69, R72, R0, 0x1, P5 ;  /* 0x0000000048457211 */ /* 0x000fe400028f0eff */
[----:B---3--:R-:W-:Y:S01]  /*44580*/  ISETP.LT.AND P4, PT, R77, UR6, !P1 ;  /* 0x000000064d007c0c */ /* 0x008fe2000cf81270 */
[----:B------:R-:W2:Y:S01]  /*44590*/  LDCU UR6, c[0x0][0x39c] ;  /* 0x00007380ff0677ac */ /* 0x000ea20008000800 */
[----:B------:R-:W3:Y:S01]  /*445a0*/  LDL.LU R77, [R1+0xf5c] ;  /* 0x000f5c00014d7983 */ /* 0x000ee20000300800 */
[----:B-----5:R-:W-:Y:S02]  /*445b0*/  ISETP.LT.AND P0, PT, R76, UR7, !P1 ;  /* 0x000000074c007c0c */ /* 0x020fe4000cf01270 */
[----:B------:R-:W-:Y:S01]  /*445c0*/  PRMT R73, R75, 0x7610, R73 ;  /* 0x000076104b497816 */ /* 0x000fe20000000049 */
[----:B------:R-:W5:Y:S01]  /*445d0*/  LDL.S16 R76, [R1+0xfc] ;  /* 0x0000fc00014c7983 */ /* 0x000f620000100600 */
[----:B------:R-:W-:-:S03]  /*445e0*/  PRMT R72, R93, 0x7610, R72 ;  /* 0x000076105d487816 */ /* 0x000fc60000000048 */
[----:B------:R-:W5:Y:S01]  /*445f0*/  LDL.LU.S16 R92, [R1+0xfe] ;  /* 0x0000fe00015c7983 */ /* 0x000f620000300600 */
[C---:B------:R-:W-:Y:S01]  /*44600*/  LEA R70, P5, R71.reuse, R2, 0x1 ;  /* 0x0000000247467211 */ /* 0x040fe200078a08ff */
[C---:B------:R-:W-:Y:S01]  /*44610*/  VIADD R3, R71.reuse, UR5 ;  /* 0x0000000547037c36 */ /* 0x040fe20008000000 */
[----:B------:R-:W3:Y:S01]  /*44620*/  LDCU UR7, c[0x0][0x39c] ;  /* 0x00007380ff0777ac */ /* 0x000ee20008000800 */
[----:B------:R-:W5:Y:S04]  /*44630*/  LDL.LU R75, [R1+0x1264] ;  /* 0x00126400014b7983 */ /* 0x000f680000300800 */
[----:B------:R-:W5:Y:S01]  /*44640*/  LDL.S16 R93, [R1+0x1dc] ;  /* 0x0001dc00015d7983 */ /* 0x000f620000100600 */
[----:B------:R-:W-:-:S03]  /*44650*/  LEA.HI.X.SX32 R71, R71, R0, 0x1, P5 ;  /* 0x0000000047477211 */ /* 0x000fc600028f0eff */
[----:B------:R1:W-:Y:S01]  /*44660*/  @P2 STG.E.U16 desc[UR20][R68.64], R73 ;  /* 0x0000004944002986 */ /* 0x0003e2000c101514 */
[----:B0-----:R-:W-:Y:S01]  /*44670*/  ISETP.LT.AND P2, PT, R80, UR4, !P1 ;  /* 0x0000000450007c0c */ /* 0x001fe2000cf41270 */
[----:B------:R-:W0:Y:S02]  /*44680*/  LDCU UR4, c[0x0][0x39c] ;  /* 0x00007380ff0477ac */ /* 0x000e240008000800 */
[----:B------:R-:W5:Y:S04]  /*44690*/  LDL.LU R80, [R1+0x1244] ;  /* 0x0012440001507983 */ /* 0x000f680000300800 */
[----:B------:R4:W-:Y:S01]  /*446a0*/  @P3 STG.E.U16 desc[UR20][R70.64], R72 ;  /* 0x0000004846003986 */ /* 0x0009e2000c101514 */
[----:B-1----:R-:W-:-:S04]  /*446b0*/  LEA R68, P5, R3, R2, 0x1 ;  /* 0x0000000203447211 */ /* 0x002fc800078a08ff */
[----:B------:R-:W-:Y:S02]  /*446c0*/  LEA.HI.X.SX32 R69, R3, R0, 0x1, P5 ;  /* 0x0000000003457211 */ /* 0x000fe400028f0eff */
[----:B----4-:R-:W-:Y:S01]  /*446d0*/  PRMT R71, R79, 0x7610, R71 ;  /* 0x000076104f477816 */ /* 0x010fe20000000047 */
[----:B------:R-:W-:-:S04]  /*446e0*/  VIADD R70, R3, UR5 ;  /* 0x0000000503467c36 */ /* 0x000fc80008000000 */
[----:B------:R1:W-:Y:S02]  /*446f0*/  @P4 STG.E.U16 desc[UR20][R68.64], R71 ;  /* 0x0000004744004986 */ /* 0x0003e4000c101514 */
[----:B-1----:R-:W-:-:S04]  /*44700*/  LEA R68, P5, R70, R2, 0x1 ;  /* 0x0000000246447211 */ /* 0x002fc800078a08ff */
[C---:B------:R-:W-:Y:S01]  /*44710*/  LEA.HI.X.SX32 R69, R70.reuse, R0, 0x1, P5 ;  /* 0x0000000046457211 */ /* 0x040fe200028f0eff */
[----:B------:R-:W-:-:S05]  /*44720*/  VIADD R3, R70, UR5 ;  /* 0x0000000546037c36 */ /* 0x000fca0008000000 */
[C---:B------:R-:W-:Y:S01]  /*44730*/  LEA R70, P5, R3.reuse, R2, 0x1 ;  /* 0x0000000203467211 */ /* 0x040fe200078a08ff */
[----:B------:R-:W-:-:S03]  /*44740*/  VIADD R73, R3, UR5 ;  /* 0x0000000503497c36 */ /* 0x000fc60008000000 */
[----:B------:R-:W-:Y:S02]  /*44750*/  LEA.HI.X.SX32 R71, R3, R0, 0x1, P5 ;  /* 0x0000000003477211 */ /* 0x000fe400028f0eff */
[----:B--2---:R-:W-:Y:S01]  /*44760*/  ISETP.LT.AND P3, PT, R78, UR6, !P1 ;  /* 0x000000064e007c0c */ /* 0x004fe2000cf61270 */
[----:B------:R-:W1:Y:S01]  /*44770*/  LDCU UR6, c[0x0][0x39c] ;  /* 0x00007380ff0677ac */ /* 0x000e620008000800 */
[----:B------:R-:W2:Y:S04]  /*44780*/  LDL.LU R78, [R1+0x1250] ;  /* 0x00125000014e7983 */ /* 0x000ea80000300800 */
[----:B------:R-:W4:Y:S01]  /*44790*/  LDL.LU.S16 R79, [R1+0x1de] ;  /* 0x0001de00014f7983 */ /* 0x000f220000300600 */
[----:B---3--:R-:W-:Y:S01]  /*447a0*/  ISETP.LT.AND P4, PT, R77, UR7, !P1 ;  /* 0x000000074d007c0c */ /* 0x008fe2000cf81270 */
[----:B------:R-:W2:Y:S02]  /*447b0*/  LDCU UR7, c[0x0][0x39c] ;  /* 0x00007380ff0777ac */ /* 0x000ea40008000800 */
[----:B------:R-:W3:Y:S01]  /*447c0*/  LDL.S16 R77, [R1+0x1e0] ;  /* 0x0001e000014d7983 */ /* 0x000ee20000100600 */
[----:B-----5:R-:W-:-:S03]  /*447d0*/  PRMT R74, R76, 0x7610, R74 ;  /* 0x000076104c4a7816 */ /* 0x020fc6000000004a */
[----:B------:R-:W5:Y:S01]  /*447e0*/  LDL.LU R76, [R1+0x1260] ;  /* 0x00126000014c7983 */ /* 0x000f620000300800 */
[----:B------:R-:W-:-:S03]  /*447f0*/  PRMT R72, R92, 0x7610, R72 ;  /* 0x000076105c487816 */ /* 0x000fc60000000048 */
[----:B------:R1:W-:Y:S01]  /*44800*/  @P0 STG.E.U16 desc[UR20][R68.64], R74 ;  /* 0x0000004a44000986 */ /* 0x0003e2000c101514 */
[----:B0-----:R-:W-:Y:S01]  /*44810*/  ISETP.LT.AND P0, PT, R75, UR4, !P1 ;  /* 0x000000044b007c0c */ /* 0x001fe2000cf01270 */
[----:B------:R-:W5:Y:S02]  /*44820*/  LDCU UR4, c[0x0][0x39c] ;  /* 0x00007380ff0477ac */ /* 0x000f640008000800 */
[----:B------:R-:W5:Y:S04]  /*44830*/  LDL.LU.S16 R92, [R1+0x1e2] ;  /* 0x0001e200015c7983 */ /* 0x000f680000300600 */
[----:B------:R-:W5:Y:S01]  /*44840*/  LDL.LU R75, [R1+0x124c] ;  /* 0x00124c00014b7983 */ /* 0x000f620000300800 */
[----:B------:R-:W-:-:S03]  /*44850*/  PRMT R3, R93, 0x7610, R3 ;  /* 0x000076105d037816 */ /* 0x000fc60000000003 */
[----:B-1----:R-:W5:Y:S04]  /*44860*/  LDL.LU R74, [R1+0x1254] ;  /* 0x00125400014a7983 */ /* 0x002f680000300800 */
[----:B------:R-:W5:Y:S04]  /*44870*/  LDL.S16 R81, [R1+0x1e4] ;  /* 0x0001e40001517983 */ /* 0x000f680000100600 */
[----:B------:R-:W5:Y:S01]  /*44880*/  LDL.LU.S16 R93, [R1+0x1e6] ;  /* 0x0001e600015d7983 */ /* 0x000f620000300600 */
[----:B------:R-:W-:-:S03]  /*44890*/  LEA R68, P5, R73, R2, 0x1 ;  /* 0x0000000249447211 */ /* 0x000fc600078a08ff */
[----:B------:R0:W-:Y:S01]  /*448a0*/  @P2 STG.E.U16 desc[UR20][R70.64], R72 ;  /* 0x0000004846002986 */ /* 0x0001e2000c101514 */
[C---:B------:R-:W-:Y:S01]  /*448b0*/  LEA.HI.X.SX32 R69, R73.reuse, R0, 0x1, P5 ;  /* 0x0000000049457211 */ /* 0x040fe200028f0eff */
[----:B------:R-:W-:Y:S01]  /*448c0*/  VIADD R73, R73, UR5 ;  /* 0x0000000549497c36 */ /* 0x000fe20008000000 */
[----:B------:R-:W-:Y:S01]  /*448d0*/  ISETP.LT.AND P2, PT, R80, UR6, !P1 ;  /* 0x0000000650007c0c */ /* 0x000fe2000cf41270 */
[----:B------:R-:W1:Y:S01]  /*448e0*/  LDCU UR6, c[0x0][0x39c] ;  /* 0x00007380ff0677ac */ /* 0x000e620008000800 */
[----:B------:R-:W5:Y:S04]  /*448f0*/  LDL.LU R80, [R1+0xf6c] ;  /* 0x000f6c0001507983 */ /* 0x000f680000300800 */
[----:B------:R1:W-:Y:S01]  /*44900*/  @P3 STG.E.U16 desc[UR20][R68.64], R3 ;  /* 0x0000000344003986 */ /* 0x0003e2000c101514 */
[C---:B0-----:R-:W-:Y:S01]  /*44910*/  VIADD R71, R73.reuse, UR5 ;  /* 0x0000000549477c36 */ /* 0x041fe20008000000 */
[----:B-1----:R-:W-:-:S04]  /*44920*/  LEA R68, P5, R73, R2, 0x1 ;  /* 0x0000000249447211 */ /* 0x002fc800078a08ff */
[----:B------:R-:W-:Y:S02]  /*44930*/  LEA.HI.X.SX32 R69, R73, R0, 0x1, P5 ;  /* 0x0000000049457211 */ /* 0x000fe400028f0eff */
[C---:B------:R-:W-:Y:S01]  /*44940*/  LEA R70, P5, R71.reuse, R2, 0x1 ;  /* 0x0000000247467211 */ /* 0x040fe200078a08ff */
[----:B------:R-:W-:-:S03]  /*44950*/  VIADD R3, R71, UR5 ;  /* 0x0000000547037c36 */ /* 0x000fc60008000000 */
[----:B------:R-:W-:Y:S02]  /*44960*/  LEA.HI.X.SX32 R71, R71, R0, 0x1, P5 ;  /* 0x0000000047477211 */ /* 0x000fe400028f0eff */
[----:B--2---:R-:W-:Y:S01]  /*44970*/  ISETP.LT.AND P3, PT, R78, UR7, !P1 ;  /* 0x000000074e007c0c */ /* 0x004fe2000cf61270 */
[----:B------:R-:W0:Y:S01]  /*44980*/  LDCU UR7, c[0x0][0x39c] ;  /* 0x00007380ff0777ac */ /* 0x000e220008000800 */
[----:B------:R-:W2:Y:S01]  /*44990*/  LDL.S16 R78, [R1+0x1e8] ;  /* 0x0001e800014e7983 */ /* 0x000ea20000100600 */
[----:B----4-:R-:W-:-:S05]  /*449a0*/  PRMT R73, R79, 0x7610, R73 ;  /* 0x000076104f497816 */ /* 0x010fca0000000049 */
[----:B------:R1:W-:Y:S02]  /*449b0*/  @P4 STG.E.U16 desc[UR20][R68.64], R73 ;  /* 0x0000004944004986 */ /* 0x0003e4000c101514 */
[----:B-1----:R-:W-:-:S04]  /*449c0*/  LEA R68, P5, R3, R2, 0x1 ;  /* 0x0000000203447211 */ /* 0x002fc800078a08ff */
[C---:B------:R-:W-:Y:S01]  /*449d0*/  LEA.HI.X.SX32 R69, R3.reuse, R0, 0x1, P5 ;  /* 0x0000000003457211 */ /* 0x040fe200028f0eff */
[----:B------:R-:W-:Y:S01]  /*449e0*/  VIADD R3, R3, UR5 ;  /* 0x0000000503037c36 */ /* 0x000fe20008000000 */
[----:B---3--:R-:W-:-:S05]  /*449f0*/  PRMT R72, R77, 0x7610, R72 ;  /* 0x000076104d487816 */ /* 0x008fca0000000048 */
[----:B------:R1:W-:Y:S01]  /*44a00*/  @P0 STG.E.U16 desc[UR20][R70.64], R72 ;  /* 0x0000004846000986 */ /* 0x0003e2000c101514 */
[----:B-----5:R-:W-:Y:S01]  /*44a10*/  ISETP.LT.AND P4, PT, R76, UR4, !P1 ;  /* 0x000000044c007c0c */ /* 0x020fe2000cf81270 */
[----:B------:R-:W3:Y:S02]  /*44a20*/  LDCU UR4, c[0x0][0x39c] ;  /* 0x00007380ff0477ac */ /* 0x000ee40008000800 */
[----:B------:R-:W4:Y:S01]  /*44a30*/  LDL.LU R76, [R1+0xf60] ;  /* 0x000f6000014c7983 */ /* 0x000f220000300800 */
[----:B------:R-:W-:Y:S01]  /*44a40*/  ISETP.LT.AND P0, PT, R75, UR6, !P1 ;  /* 0x000000064b007c0c */ /* 0x000fe2000cf01270 */
[C---:B-1----:R-:W-:Y:S02]  /*44a50*/  VIADD R71, R3.reuse, UR5 ;  /* 0x0000000503477c36 */ /* 0x042fe40008000000 */
[----:B------:R-:W5:Y:S01]  /*44a60*/  LDL.LU R75, [R1+0x1258] ;  /* 0x00125800014b7983 */ /* 0x000f620000300800 */
[----:B------:R-:W-:Y:S01]  /*44a70*/  PRMT R70, R92, 0x7610, R70 ;  /* 0x000076105c467816 */ /* 0x000fe20000000046 */
[----:B------:R-:W4:Y:S02]  /*44a80*/  LDCU UR6, c[0x0][0x39c] ;  /* 0x00007380ff0677ac */ /* 0x000f240008000800 */
[----:B------:R-:W5:Y:S04]  /*44a90*/  LDL.LU.S16 R79, [R1+0x1ea] ;  /* 0x0001ea00014f7983 */ /* 0x000f680000300600 */
[----:B------:R-:W5:Y:S04]  /*44aa0*/  LDL.S16 R92, [R1+0x1ec] ;  /* 0x0001ec00015c7983 */ /* 0x000f680000100600 */
[----:B------:R1:W-:Y:S04]  /*44ab0*/  @P2 STG.E.U16 desc[UR20][R68.64], R70 ;  /* 0x0000004644002986 */ /* 0x0003e8000c101514 */
[----:B------:R-:W5:Y:S01]  /*44ac0*/  LDL.LU R77, [R1+0x1270] ;  /* 0x00127000014d7983 */ /* 0x000f620000300800 */
[----:B-1----:R-:W-:-:S04]  /*44ad0*/  LEA R68, P5, R3, R2, 0x1 ;  /* 0x0000000203447211 */ /* 0x002fc800078a08ff */
[----:B------:R-:W-:Y:S02]  /*44ae0*/  LEA.HI.X.SX32 R69, R3, R0, 0x1, P5 ;  /* 0x0000000003457211 */ /* 0x000fe400028f0eff */
[----:B------:R-:W-:Y:S02]  /*44af0*/  PRMT R3, R93, 0x7610, R3 ;  /* 0x000076105d037816 */ /* 0x000fe40000000003 */
[----:B------:R-:W5:Y:S01]  /*44b00*/  LDL.LU.S16 R93, [R1+0x1ee] ;  /* 0x0001ee00015d7983 */ /* 0x000f620000300600 */
[----:B0-----:R-:W-:Y:S01]  /*44b10*/  ISETP.LT.AND P2, PT, R74, UR7, !P1 ;  /* 0x000000074a007c0c */ /* 0x001fe2000cf41270 */
[----:B------:R-:W5:Y:S02]  /*44b20*/  LDCU UR7, c[0x0][0x39c] ;  /* 0x00007380ff0777ac */ /* 0x000f640008000800 */
[----:B------:R-:W5:Y:S01]  /*44b30*/  LDL.LU R74, [R1+0x1280] ;  /* 0x00128000014a7983 */ /* 0x000f620000300800 */
[C---:B------:R-:W-:Y:S01]  /*44b40*/  LEA R70, P5, R71.reuse, R2, 0x1 ;  /* 0x0000000247467211 */ /* 0x040fe200078a08ff */
[----:B------:R-:W-:Y:S01]  /*44b50*/  VIADD R72, R71, UR5 ;  /* 0x0000000547487c36 */ /* 0x000fe20008000000 */
[----:B------:R-:W-:-:S02]  /*44b60*/  PRMT R73, R81, 0x7610, R73 ;  /* 0x0000761051497816 */ /* 0x000fc40000000049 */
[----:B------:R-:W-:-:S03]  /*44b70*/  LEA.HI.X.SX32 R71, R71, R0, 0x1, P5 ;  /* 0x0000000047477211 */ /* 0x000fc600028f0eff */
[----:B------:R0:W-:Y:S04]  /*44b80*/  @P3 STG.E.U16 desc[UR20][R68.64], R73 ;  /* 0x0000004944003986 */ /* 0x0001e8000c101514 */
[----:B------:R1:W-:Y:S01]  /*44b90*/  @P4 STG.E.U16 desc[UR20][R70.64], R3 ;  /* 0x0000000346004986 */ /* 0x0003e2000c101514 */
[----:B0-----:R-:W-:-:S04]  /*44ba0*/  LEA R68, P5, R72, R2, 0x1 ;  /* 0x0000000248447211 */ /* 0x001fc800078a08ff */
[C---:B------:R-:W-:Y:S01]  /*44bb0*/  LEA.HI.X.SX32 R69, R72.reuse, R0, 0x1, P5 ;  /* 0x0000000048457211 */ /* 0x040fe200028f0eff */
[----:B------:R-:W-:Y:S01]  /*44bc0*/  VIADD R72, R72, UR5 ;  /* 0x0000000548487c36 */ /* 0x000fe20008000000 */
[----:B---3--:R-:W-:Y:S01]  /*44bd0*/  ISETP.LT.AND P3, PT, R80, UR4, !P1 ;  /* 0x0000000450007c0c */ /* 0x008fe2000cf61270 */
[----:B------:R-:W0:Y:S02]  /*44be0*/  LDCU UR4, c[0x0][0x39c] ;  /* 0x00007380ff0477ac */ /* 0x000e240008000800 */
[----:B-1----:R-:W-:Y:S01]  /*44bf0*/  VIADD R71, R72, UR5 ;  /* 0x0000000548477c36 */ /* 0x002fe20008000000 */
[----:B--2---:R-:W-:-:S05]  /*44c00*/  PRMT R3, R78, 0x7610, R3 ;  /* 0x000076104e037816 */ /* 0x004fca0000000003 */
[----:B------:R1:W-:Y:S02]  /*44c10*/  @P0 STG.E.U16 desc[UR20][R68.64], R3 ;  /* 0x0000000344000986 */ /* 0x0003e4000c101514 */
[----:B-1----:R-:W-:-:S04]  /*44c20*/  LEA R68, P5, R72, R2, 0x1 ;  /* 0x0000000248447211 */ /* 0x002fc800078a08ff */
[----:B------:R-:W-:Y:S02]  /*44c30*/  LEA.HI.X.SX32 R69, R72, R0, 0x1, P5 ;  /* 0x0000000048457211 */ /* 0x000fe400028f0eff */
[C---:B------:R-:W-:Y:S01]  /*44c40*/  LEA R70, P5, R71.reuse, R2, 0x1 ;  /* 0x0000000247467211 */ /* 0x040fe200078a08ff */
[----:B------:R-:W-:-:S03]  /*44c50*/  VIADD R3, R71, UR5 ;  /* 0x0000000547037c36 */ /* 0x000fc60008000000 */
[----:B------:R-:W-:Y:S02]  /*44c60*/  LEA.HI.X.SX32 R71, R71, R0, 0x1, P5 ;  /* 0x0000000047477211 */ /* 0x000fe400028f0eff */
[----:B----4-:R-:W-:Y:S01]  /*44c70*/  ISETP.LT.AND P4, PT, R76, UR6, !P1 ;  /* 0x000000064c007c0c */ /* 0x010fe2000cf81270 */
[----:B------:R-:W1:Y:S01]  /*44c80*/  LDCU UR6, c[0x0][0x39c] ;  /* 0x00007380ff0677ac */ /* 0x000e620008000800 */
[----:B------:R-:W2:Y:S01]  /*44c90*/  LDL.LU R76, [R1+0x1278] ;  /* 0x00127800014c7983 */ /* 0x000ea20000300800 */
[----:B-----5:R-:W-:Y:S01]  /*44ca0*/  ISETP.LT.AND P0, PT, R75, UR7, !P1 ;  /* 0x000000074b007c0c */ /* 0x020fe2000cf01270 */
[----:B------:R-:W2:Y:S02]  /*44cb0*/  LDCU UR7, c[0x0][0x39c] ;  /* 0x00007380ff0777ac */ /* 0x000ea40008000800 */
[----:B------:R-:W3:Y:S01]  /*44cc0*/  LDL.LU R75, [R1+0x127c] ;  /* 0x00127c00014b7983 */ /* 0x000ee20000300800 */
[----:B------:R-:W-:Y:S02]  /*44cd0*/  PRMT R73, R79, 0x7610, R73 ;  /* 0x000076104f497816 */ /* 0x000fe40000000049 */
[----:B------:R-:W-:-:S03]  /*44ce0*/  PRMT R72, R92, 0x7610, R72 ;  /* 0x000076105c487816 */ /* 0x000fc60000000048 */
[----:B------:R4:W-:Y:S04]  /*44cf0*/  @P2 STG.E.U16 desc[UR20][R68.64], R73 ;  /* 0x0000004944002986 */ /* 0x0009e8000c101514 */
[----:B------:R5:W-:Y:S04]  /*44d00*/  @P3 STG.E.U16 desc[UR20][R70.64], R72 ;  /* 0x0000004846003986 */ /* 0x000be8000c101514 */
[----:B----4-:R-:W4:Y:S04]  /*44d10*/  LDL.LU R73, [R1+0x126c] ;  /* 0x00126c0001497983 */ /* 0x010f280000300800 */
[----:B-----5:R-:W5:Y:S01]  /*44d20*/  LDL.LU R72, [R1+0xf68] ;  /* 0x000f680001487983 */ /* 0x020f620000300800 */
[C---:B------:R-:W-:Y:S01]  /*44d30*/  LEA R68, P5, R3.reuse, R2, 0x1 ;  /* 0x0000000203447211 */ /* 0x040fe200078a08ff */
[----:B------:R-:W-:Y:S01]  /*44d40*/  VIADD R70, R3, UR5 ;  /* 0x0000000503467c36 */ /* 0x000fe20008000000 */
[----:B------:R-:W-:-:S02]  /*44d50*/  F2FP.BF16.F32.PACK_AB R71, R5, R4 ;  /* 0x000000040547723e */ /* 0x000fc400000010ff */
[----:B------:R-:W-:Y:S02]  /*44d60*/  LEA.HI.X.SX32 R69, R3, R0, 0x1, P5 ;  /* 0x0000000003457211 */ /* 0x000fe400028f0eff */
[----:B------:R-:W-:Y:S02]  /*44d70*/  PRMT R3, R93, 0x7610, R3 ;  /* 0x000076105d037816 */ /* 0x000fe40000000003 */
[----:B------:R-:W-:Y:S02]  /*44d80*/  LEA R4, P5, R70, R2, 0x1 ;  /* 0x0000000246047211 */ /* 0x000fe400078a08ff */
[----:B-1----:R-:W-:Y:S01]  /*44d90*/  ISETP.LT.AND P3, PT, R74, UR6, !P1 ;  /* 0x000000064a007c0c */ /* 0x002fe2000cf61270 */
[----:B------:R1:W-:Y:S01]  /*44da0*/  @P4 STG.E.U16 desc[UR20][R68.64], R3 ;  /* 0x0000000344004986 */ /* 0x0003e2000c101514 */
[C---:B------:R-:W-:Y:S01]  /*44db0*/  LEA.HI.X.SX32 R5, R70.reuse, R0, 0x1, P5 ;  /* 0x0000000046057211 */ /* 0x040fe200028f0eff */
[----:B------:R-:W4:Y:S02]  /*44dc0*/  LDCU UR6, c[0x0][0x39c] ;  /* 0x00007380ff0677ac */ /* 0x000f240008000800 */
[----:B------:R-:W5:Y:S01]  /*44dd0*/  LDL.LU R74, [R1+0xf70] ;  /* 0x000f7000014a7983 */ /* 0x000f620000300800 */
[----:B-1----:R-:W-:-:S03]  /*44de0*/  VIADD R3, R70, UR5 ;  /* 0x0000000546037c36 */ /* 0x002fc60008000000 */
[----:B------:R-:W5:Y:S01]  /*44df0*/  LDL.LU R70, [R1+0x128c] ;  /* 0x00128c0001467983 */ /* 0x000f620000300800 */
[----:B0-----:R-:W-:Y:S01]  /*44e00*/  ISETP.LT.AND P2, PT, R77, UR4, !P1 ;  /* 0x000000044d007c0c */ /* 0x001fe2000cf41270 */
[----:B------:R-:W3:Y:S01]  /*44e10*/  LDCU UR4, c[0x0][0x39c] ;  /* 0x00007380ff0477ac */ /* 0x000ee20008000800 */
[C---:B------:R-:W-:Y:S01]  /*44e20*/  LEA R68, P5, R3.reuse, R2, 0x1 ;  /* 0x0000000203447211 */ /* 0x040fe200078a08ff */
[----:B------:R0:W-:Y:S03]  /*44e30*/  @P0 STG.E.U16 desc[UR20][R4.64], R71 ;  /* 0x0000004704000986 */ /* 0x0001e6000c101514 */
[C---:B------:R-:W-:Y:S01]  /*44e40*/  LEA.HI.X.SX32 R69, R3.reuse, R0, 0x1, P5 ;  /* 0x0000000003457211 */ /* 0x040fe200028f0eff */
[----:B------:R-:W-:Y:S01]  /*44e50*/  VIADD R3, R3, UR5 ;  /* 0x0000000503037c36 */ /* 0x000fe20008000000 */
[----:B0-----:R-:W-:-:S05]  /*44e60*/  PRMT R4, R71, 0x7632, R4 ;  /* 0x0000763247047816 */ /* 0x001fca0000000004 */
[----:B------:R0:W-:Y:S01]  /*44e70*/  @P2 STG.E.U16 desc[UR20][R68.64], R4 ;  /* 0x0000000444002986 */ /* 0x0001e2000c101514 */
[----:B------:R-:W-:Y:S01]  /*44e80*/  F2FP.BF16.F32.PACK_AB R7, R7, R6 ;  /* 0x000000060707723e */ /* 0x000fe200000010ff */
[C---:B0-----:R-:W-:Y:S01]  /*44e90*/  VIADD R68, R3.reuse, UR5 ;  /* 0x0000000503447c36 */ /* 0x041fe20008000000 */
[----:B------:R-:W-:-:S04]  /*44ea0*/  LEA R4, P2, R3, R2, 0x1 ;  /* 0x0000000203047211 */ /* 0x000fc800078408ff */
[C---:B------:R-:W-:Y:S02]  /*44eb0*/  LEA R6, P5, R68.reuse, R2, 0x1 ;  /* 0x0000000244067211 */ /* 0x040fe400078a08ff */
[-C--:B------:R-:W-:Y:S02]  /*44ec0*/  LEA.HI.X.SX32 R5, R3, R0.reuse, 0x1, P2 ;  /* 0x0000000003057211 */ /* 0x080fe400010f0eff */
[C---:B------:R-:W-:Y:S02]  /*44ed0*/  PRMT R3, R7.reuse, 0x7610, R3 ;  /* 0x0000761007037816 */ /* 0x040fe40000000003 */
[----:B------:R-:W-:Y:S02]  /*44ee0*/  PRMT R69, R7, 0x7632, R69 ;  /* 0x0000763207457816 */ /* 0x000fe40000000045 */
[C---:B------:R-:W-:Y:S01]  /*44ef0*/  LEA.HI.X.SX32 R7, R68.reuse, R0, 0x1, P5 ;  /* 0x0000000044077211 */ /* 0x040fe200028f0eff */
[----:B------:R-:W-:Y:S01]  /*44f00*/  VIADD R68, R68, UR5 ;  /* 0x0000000544447c36 */ /* 0x000fe20008000000 */
[----:B------:R0:W-:Y:S01]  /*44f10*/  @P3 STG.E.U16 desc[UR20][R4.64], R3 ;  /* 0x0000000304003986 */ /* 0x0001e2000c101514 */
[----:B------:R-:W-:-:S02]  /*44f20*/  F2FP.BF16.F32.PACK_AB R8, R9, R8 ;  /* 0x000000080908723e */ /* 0x000fc400000010ff */
[----:B------:R-:W-:Y:S02]  /*44f30*/  F2FP.BF16.F32.PACK_AB R10, R11, R10 ;  /* 0x0000000a0b0a723e */ /* 0x000fe400000010ff */
[----:B------:R-:W-:Y:S02]  /*44f40*/  PRMT R9, R8, 0x7632, R9 ;  /* 0x0000763208097816 */ /* 0x000fe40000000009 */
[----:B--2---:R-:W-:Y:S01]  /*44f50*/  ISETP.LT.AND P4, PT, R76, UR7, !P1 ;  /* 0x000000074c007c0c */ /* 0x004fe2000cf81270 */
[----:B------:R-:W1:Y:S01]  /*44f60*/  LDCU UR7, c[0x0][0x39c] ;  /* 0x00007380ff0777ac */ /* 0x000e620008000800 */
[----:B---3--:R-:W-:Y:S01]  /*44f70*/  ISETP.LT.AND P0, PT, R75, UR4, !P1 ;  /* 0x000000044b007c0c */ /* 0x008fe2000cf01270 */
[----:B------:R-:W5:Y:S10]  /*44f80*/  LDCU UR4, c[0x0][0x39c] ;  /* 0x00007380ff0477ac */ /* 0x000f740008000800 */
[----:B------:R-:W-:Y:S01]  /*44f90*/  @P4 STG.E.U16 desc[UR20][R6.64], R69 ;  /* 0x0000004506004986 */ /* 0x000fe2000c101514 */
[----:B0-----:R-:W-:-:S04]  /*44fa0*/  LEA R4, P4, R68, R2, 0x1 ;  /* 0x0000000244047211 */ /* 0x001fc800078808ff */
[C---:B------:R-:W-:Y:S01]  /*44fb0*/  LEA.HI.X.SX32 R5, R68.reuse, R0, 0x1, P4 ;  /* 0x0000000044057211 */ /* 0x040fe200020f0eff */
[----:B------:R-:W-:-:S04]  /*44fc0*/  VIADD R68, R68, UR5 ;  /* 0x0000000544447c36 */ /* 0x000fc80008000000 */
[----:B------:R-:W-:Y:S01]  /*44fd0*/  VIADD R3, R68, UR5 ;  /* 0x0000000544037c36 */ /* 0x000fe20008000000 */
[----:B------:R0:W-:Y:S01]  /*44fe0*/  @P0 STG.E.U16 desc[UR20][R4.64], R8 ;  /* 0x0000000804000986 */ /* 0x0001e2000c101514 */
[----:B----4-:R-:W-:Y:S01]  /*44ff0*/  ISETP.LT.AND P2, PT, R73, UR6, !P1 ;  /* 0x0000000649007c0c */ /* 0x010fe2000cf41270 */
[----:B------:R-:W2:Y:S02]  /*45000*/  LDCU UR6, c[0x0][0x39c] ;  /* 0x00007380ff0677ac */ /* 0x000ea40008000800 */
[----:B------:R-:W3:Y:S01]  /*45010*/  LDL.LU R73, [R1+0x12a4] ;  /* 0x0012a40001497983 */ /* 0x000ee20000300800 */
[----:B-----5:R-:W-:Y:S01]  /*45020*/  ISETP.LT.AND P3, PT, R72, UR4, !P1 ;  /* 0x0000000448007c0c */ /* 0x020fe2000cf61270 */
[----:B------:R-:W3:Y:S02]  /*45030*/  LDCU UR4, c[0x0][0x39c] ;  /* 0x00007380ff0477ac */ /* 0x000ee40008000800 */
[----:B------:R-:W2:Y:S01]  /*45040*/  LDL.LU R72, [R1+0x1298] ;  /* 0x0012980001487983 */ /* 0x000ea20000300800 */
[----:B0-----:R-:W-:-:S03]  /*45050*/  LEA R4, P0, R68, R2, 0x1 ;  /* 0x0000000244047211 */ /* 0x001fc600078008ff */
[----:B------:R-:W4:Y:S01]  /*45060*/  LDL.LU R71, [R1+0x12a0] ;  /* 0x0012a00001477983 */ /* 0x000f220000300800 */
[----:B------:R-:W-:Y:S02]  /*45070*/  LEA.HI.X.SX32 R5, R68, R0, 0x1, P0 ;  /* 0x0000000044057211 */ /* 0x000fe400000f0eff */
[----:B------:R-:W-:-:S04]  /*45080*/  LEA R6, P0, R3, R2, 0x1 ;  /* 0x0000000203067211 */ /* 0x000fc800078008ff */
[C---:B------:R-:W-:Y:S01]  /*45090*/  LEA.HI.X.SX32 R7, R3.reuse, R0, 0x1, P0 ;  /* 0x0000000003077211 */ /* 0x040fe200000f0eff */
[----:B------:R-:W-:Y:S04]  /*450a0*/  @P2 STG.E.U16 desc[UR20][R4.64], R9 ;  /* 0x0000000904002986 */ /* 0x000fe8000c101514 */
[----:B------:R0:W-:Y:S01]  /*450b0*/  @P3 STG.E.U16 desc[UR20][R6.64], R10 ;  /* 0x0000000a06003986 */ /* 0x0001e2000c101514 */
[----:B------:R-:W-:Y:S01]  /*450c0*/  ISETP.LT.AND P4, PT, R70, UR9, !P1 ;  /* 0x0000000946007c0c */ /* 0x000fe2000cf81270 */
[----:B------:R-:W-:Y:S02]  /*450d0*/  VIADD R8, R3, UR5 ;  /* 0x0000000503087c36 */ /* 0x000fe40008000000 */
[----:B------:R-:W5:Y:S01]  /*450e0*/  LDL.LU R70, [R1+0x1284] ;  /* 0x0012840001467983 */ /* 0x000f620000300800 */
[----:B-1----:R-:W-:Y:S01]  /*450f0*/  ISETP.LT.AND P5, PT, R74, UR7, !P1 ;  /* 0x000000074a007c0c */ /* 0x002fe2000cfa1270 */
[----:B------:R-:W4:Y:S01]  /*45100*/  LDCU UR7, c[0x0][0x39c] ;  /* 0x00007380ff0777ac */ /* 0x000f220008000800 */
[----:B0-----:R-:W-:Y:S01]  /*45110*/  PRMT R7, R10, 0x7632, R7 ;  /* 0x000076320a077816 */ /* 0x001fe20000000007 */
[----:B------:R-:W4:Y:S01]  /*45120*/  LDL.LU R69, [R1+0x129c] ;  /* 0x00129c0001457983 */ /* 0x000f220000300800 */
[----:B------:R-:W-:Y:S01]  /*45130*/  F2FP.BF16.F32.PACK_AB R12, R13, R12 ;  /* 0x0000000c0d0c723e */ /* 0x000fe200000010ff */
[----:B------:R-:W5:Y:S02]  /*45140*/  LDCU UR9, c[0x0][0x39c] ;  /* 0x00007380ff0977ac */ /* 0x000f640008000800 */
[----:B------:R-:W4:Y:S01]  /*45150*/  LDL.LU R10, [R1+0xf58] ;  /* 0x000f5800010a7983 */ /* 0x000f220000300800 */
[C---:B------:R-:W-:Y:S01]  /*45160*/  LEA R4, P2, R8.reuse, R2, 0x1 ;  /* 0x0000000208047211 */ /* 0x040fe200078408ff */
[----:B------:R-:W-:-:S02]  /*45170*/  VIADD R3, R8, UR5 ;  /* 0x0000000508037c36 */ /* 0x000fc40008000000 */
[----:B------:R-:W5:Y:S01]  /*45180*/  LDL.LU R11, [R1+0xf50] ;  /* 0x000f5000010b7983 */ /* 0x000f620000300800 */
[----:B------:R-:W-:Y:S02]  /*45190*/  LEA.HI.X.SX32 R5, R8, R0, 0x1, P2 ;  /* 0x0000000008057211 */ /* 0x000fe400010f0eff */
[----:B------:R-:W-:Y:S01]  /*451a0*/  LEA R6, P3, R3, R2, 0x1 ;  /* 0x0000000203067211 */ /* 0x000fe200078608ff */
[----:B------:R-:W5:Y:S04]  /*451b0*/  LDL.LU R68, [R1+0x12b8] ;  /* 0x0012b80001447983 */ /* 0x000f680000300800 */
[----:B------:R0:W-:Y:S01]  /*451c0*/  @P5 STG.E.U16 desc[UR20][R4.64], R7 ;  /* 0x0000000704005986 */ /* 0x0001e2000c101514 */
[----:B------:R-:W-:Y:S02]  /*451d0*/  PRMT R8, R12, 0x7632, R8 ;  /* 0x000076320c087816 */ /* 0x000fe40000000008 */
[----:B------:R-:W-:Y:S01]  /*451e0*/  F2FP.BF16.F32.PACK_AB R14, R15, R14 ;  /* 0x0000000e0f0e723e */ /* 0x000fe200000010ff */
[----:B------:R-:W5:Y:S01]  /*451f0*/  LDL.LU R13, [R1+0x12c0] ;  /* 0x0012c000010d7983 */ /* 0x000f620000300800 */
[C---:B0-----:R-:W-:Y:S01]  /*45200*/  LEA.HI.X.SX32 R7, R3.reuse, R0, 0x1, P3 ;  /* 0x0000000003077211 */ /* 0x041fe200018f0eff */
[----:B------:R-:W-:-:S04]  /*45210*/  VIADD R3, R3, UR5 ;  /* 0x0000000503037c36 */ /* 0x000fc80008000000 */
[----:B------:R0:W-:Y:S01]  /*45220*/  @P4 STG.E.U16 desc[UR20][R6.64], R12 ;  /* 0x0000000c06004986 */ /* 0x0001e2000c101514 */
[----:B------:R-:W-:-:S04]  /*45230*/  LEA R4, P4, R3, R2, 0x1 ;  /* 0x0000000203047211 */ /* 0x000fc800078808ff */
[C---:B------:R-:W-:Y:S01]  /*45240*/  LEA.HI.X.SX32 R5, R3.reuse, R0, 0x1, P4 ;  /* 0x0000000003057211 */ /* 0x040fe200020f0eff */
[----:B0-----:R-:W-:-:S05]  /*45250*/  VIADD R7, R3, UR5 ;  /* 0x0000000503077c36 */ /* 0x001fca0008000000 */
[C---:B------:R-:W-:Y:S01]  /*45260*/  LEA R6, P4, R7.reuse, R2, 0x1 ;  /* 0x0000000207067211 */ /* 0x040fe200078808ff */
[----:B------:R-:W-:-:S03]  /*45270*/  VIADD R3, R7, UR5 ;  /* 0x0000000507037c36 */ /* 0x000fc60008000000 */
[----:B------:R-:W-:Y:S02]  /*45280*/  LEA.HI.X.SX32 R7, R7, R0, 0x1, P4 ;  /* 0x0000000007077211 */ /* 0x000fe400020f0eff */
[----:B---3--:R-:W-:Y:S01]  /*45290*/  ISETP.LT.AND P0, PT, R73, UR4, !P1 ;  /* 0x0000000449007c0c */ /* 0x008fe2000cf01270 */
[----:B------:R-:W0:Y:S01]  /*452a0*/  LDCU UR4, c[0x0][0x39c] ;  /* 0x00007380ff0477ac */ /* 0x000e220008000800 */
[----:B--2---:R-:W-:Y:S01]  /*452b0*/  ISETP.LT.AND P2, PT, R72, UR6, !P1 ;  /* 0x0000000648007c0c */ /* 0x004fe2000cf41270 */
[----:B------:R-:W4:Y:S10]  /*452c0*/  LDCU UR6, c[0x0][0x39c] ;  /* 0x00007380ff0677ac */ /* 0x000f340008000800 */
[----:B------:R1:W-:Y:S04]  /*452d0*/  @P0 STG.E.U16 desc[UR20][R4.64], R8 ;  /* 0x0000000804000986 */ /* 0x0003e8000c101514 */
[----:B------:R2:W-:Y:S01]  /*452e0*/  @P2 STG.E.U16 desc[UR20][R6.64], R14 ;  /* 0x0000000e06002986 */ /* 0x0005e2000c101514 */
[----:B----4-:R-:W-:-:S02]  /*452f0*/  ISETP.LT.AND P2, PT, R10, UR6, !P1 ;  /* 0x000000060a007c0c */ /* 0x010fc4000cf41270 */
[----:B------:R-:W-:Y:S01]  /*45300*/  ISETP.LT.AND P5, PT, R71, UR7, !P1 ;  /* 0x0000000747007c0c */ /* 0x000fe2000cfa1270 */
[----:B------:R-:W3:Y:S01]  /*45310*/  LDL.LU R10, [R1+0x12c4] ;  /* 0x0012c400010a7983 */ /* 0x000ee20000300800 */
[----:B------:R-:W4:Y:S01]  /*45320*/  LDCU UR7, c[0x0][0x39c] ;  /* 0x00007380ff0777ac */ /* 0x000f220008000800 */
[----:B0-----:R-:W-:Y:S02]  /*45330*/  ISETP.LT.AND P0, PT, R69, UR4, !P1 ;  /* 0x0000000445007c0c */ /* 0x001fe4000cf01270 */
[C---:B-1----:R-:W-:Y:S01]  /*45340*/  LEA R4, P4, R3.reuse, R2, 0x1 ;  /* 0x0000000203047211 */ /* 0x042fe200078808ff */
[----:B------:R-:W0:Y:S01]  /*45350*/  LDCU UR4, c[0x0][0x39c] ;  /* 0x00007380ff0477ac */ /* 0x000e220008000800 */
[C---:B--2---:R-:W-:Y:S01]  /*45360*/  VIADD R7, R3.reuse, UR5 ;  /* 0x0000000503077c36 */ /* 0x044fe20008000000 */
[----:B-----5:R-:W-:Y:S02]  /*45370*/  ISETP.LT.AND P3, PT, R70, UR9, !P1 ;  /* 0x0000000946007c0c */ /* 0x020fe4000cf61270 */
[----:B------:R-:W-:Y:S01]  /*45380*/  LEA.HI.X.SX32 R5, R3, R0, 0x1, P4 ;  /* 0x0000000003057211 */ /* 0x000fe200020f0eff */
[----:B------:R-:W1:Y:S01]  /*45390*/  LDCU UR6, c[0x0][0x39c] ;  /* 0x00007380ff0677ac */ /* 0x000e620008000800 */
[----:B------:R-:W-:-:S02]  /*453a0*/  PRMT R3, R14, 0x7632, R3 ;  /* 0x000076320e037816 */ /* 0x000fc40000000003 */
[----:B------:R-:W-:Y:S01]  /*453b0*/  LEA R6, P4, R7, R2, 0x1 ;  /* 0x0000000207067211 */ /* 0x000fe200078808ff */
[----:B------:R-:W2:Y:S01]  /*453c0*/  LDL.LU R14, [R1+0x12b0] ;  /* 0x0012b000010e7983 */ /* 0x000ea20000300800 */
[----:B------:R-:W-:Y:S01]  /*453d0*/  F2FP.BF16.F32.PACK_AB R16, R17, R16 ;  /* 0x000000101110723e */ /* 0x000fe200000010ff */
[----:B------:R-:W5:Y:S02]  /*453e0*/  LDCU UR9, c[0x0][0x39c] ;  /* 0x00007380ff0977ac */ /* 0x000f640008000800 */
[----:B------:R0:W-:Y:S02]  /*453f0*/  @P5 STG.E.U16 desc[UR20][R4.64], R3 ;  /* 0x0000000304005986 */ /* 0x0001e4000c101514 */
[C---:B0-----:R-:W-:Y:S01]  /*45400*/  VIADD R3, R7.reuse, UR5 ;  /* 0x0000000507037c36 */ /* 0x041fe20008000000 */
[----:B------:R-:W-:Y:S02]  /*45410*/  LEA.HI.X.SX32 R7, R7, R0, 0x1, P4 ;  /* 0x0000000007077211 */ /* 0x000fe400020f0eff */
[----:B----4-:R-:W-:Y:S01]  /*45420*/  ISETP.LT.AND P4, PT, R11, UR7, !P1 ;  /* 0x000000070b007c0c */ /* 0x010fe2000cf81270 */
[----:B------:R-:W2:Y:S01]  /*45430*/  LDCU UR7, c[0x0][0x39c] ;  /* 0x00007380ff0777ac */ /* 0x000ea20008000800 */
[C---:B------:R-:W-:Y:S01]  /*45440*/  LEA R4, P5, R3.reuse, R2, 0x1 ;  /* 0x0000000203047211 */ /* 0x040fe200078a08ff */
[----:B------:R0:W-:Y:S01]  /*45450*/  @P3 STG.E.U16 desc[UR20][R6.64], R16 ;  /* 0x0000001006003986 */ /* 0x0001e2000c101514 */
[----:B------:R-:W-:Y:S01]  /*45460*/  ISETP.LT.AND P3, PT, R68, UR4, !P1 ;  /* 0x0000000444007c0c */ /* 0x000fe2000cf61270 */
[----:B------:R-:W3:Y:S02]  /*45470*/  LDCU UR4, c[0x0][0x39c] ;  /* 0x00007380ff0477ac */ /* 0x000ee40008000800 */
[----:B------:R-:W5:Y:S01]  /*45480*/  LDL.LU R11, [R1+0x12ac] ;  /* 0x0012ac00010b7983 */ /* 0x000f620000300800 */
[C---:B------:R-:W-:Y:S01]  /*45490*/  LEA.HI.X.SX32 R5, R3.reuse, R0, 0x1, P5 ;  /* 0x0000000003057211 */ /* 0x040fe200028f0eff */
[----:B------:R-:W-:Y:S01]  /*454a0*/  VIADD R3, R3, UR5 ;  /* 0x0000000503037c36 */ /* 0x000fe20008000000 */
[----:B0-----:R-:W-:-:S05]  /*454b0*/  PRMT R6, R16, 0x7632, R6 ;  /* 0x0000763210067816 */ /* 0x001fca0000000006 */
[----:B------:R0:W-:Y:S01]  /*454c0*/  @P0 STG.E.U16 desc[UR20][R4.64], R6 ;  /* 0x0000000604000986 */ /* 0x0001e2000c101514 */
[----:B------:R-:W-:Y:S02]  /*454d0*/  F2FP.BF16.F32.PACK_AB R18, R19, R18 ;  /* 0x000000121312723e */ /* 0x000fe400000010ff */
[----:B0-----:R-:W-:-:S04]  /*454e0*/  LEA R4, P0, R3, R2, 0x1 ;  /* 0x0000000203047211 */ /* 0x001fc800078008ff */
[----:B------:R-:W-:Y:S02]  /*454f0*/  LEA.HI.X.SX32 R5, R3, R0, 0x1, P0 ;  /* 0x0000000003057211 */ /* 0x000fe400000f0eff */
[----:B-1----:R-:W-:Y:S01]  /*45500*/  ISETP.LT.AND P0, PT, R13, UR6, !P1 ;  /* 0x000000060d007c0c */ /* 0x002fe2000cf01270 */
[----:B------:R-:W-:Y:S01]  /*45510*/  VIADD R8, R3, UR5 ;  /* 0x0000000503087c36 */ /* 0x000fe20008000000 */
[----:B------:R-:W4:Y:S01]  /*45520*/  LDL.LU R13, [R1+0x12c8] ;  /* 0x0012c800010d7983 */ /* 0x000f220000300800 */
[----:B------:R-:W-:Y:S01]  /*45530*/  F2FP.BF16.F32.PACK_AB R20, R21, R20 ;  /* 0x000000141514723e */ /* 0x000fe200000010ff */
[----:B------:R-:W0:Y:S02]  /*45540*/  LDCU UR6, c[0x0][0x39c] ;  /* 0x00007380ff0677ac */ /* 0x000e240008000800 */
[----:B------:R1:W-:Y:S01]  /*45550*/  @P2 STG.E.U16 desc[UR20][R4.64], R18 ;  /* 0x0000001204002986 */ /* 0x0003e2000c101514 */
[----:B---3--:R-:W-:Y:S01]  /*45560*/  ISETP.LT.AND P2, PT, R10, UR4, !P1 ;  /* 0x000000040a007c0c */ /* 0x008fe2000cf41270 */
[----:B------:R-:W4:Y:S02]  /*45570*/  LDCU UR4, c[0x0][0x39c] ;  /* 0x00007380ff0477ac */ /* 0x000f240008000800 */
[----:B------:R-:W0:Y:S01]  /*45580*/  LDL.LU R10, [R1+0xf44] ;  /* 0x000f4400010a7983 */ /* 0x000e220000300800 */
[----:B------:R-:W-:-:S04]  /*45590*/  LEA R6, P5, R8, R2, 0x1 ;  /* 0x0000000208067211 */ /* 0x000fc800078a08ff */
[C---:B------:R-:W-:Y:S01]  /*455a0*/  LEA.HI.X.SX32 R7, R8.reuse, R0, 0x1, P5 ;  /* 0x0000000008077211 */ /* 0x040fe200028f0eff */
[----:B------:R-:W-:Y:S01]  /*455b0*/  VIADD R8, R8, UR5 ;  /* 0x0000000508087c36 */ /* 0x000fe20008000000 */
[----:B------:R-:W-:-:S04]  /*455c0*/  PRMT R3, R18, 0x7632, R3 ;  /* 0x0000763212037816 */ /* 0x000fc80000000003 */
[----:B-1----:R-:W-:Y:S01]  /*455d0*/  LEA R4, P5, R8, R2, 0x1 ;  /* 0x0000000208047211 */ /* 0x002fe200078a08ff */
[----:B------:R1:W-:Y:S01]  /*455e0*/  @P4 STG.E.U16 desc[UR20][R6.64], R3 ;  /* 0x0000000306004986 */ /* 0x0003e2000c101514 */
[----:B--2---:R-:W-:Y:S01]  /*455f0*/  ISETP.LT.AND P4, PT, R14, UR7, !P1 ;  /* 0x000000070e007c0c */ /* 0x004fe2000cf81270 */
[----:B------:R-:W2:Y:S01]  /*45600*/  LDCU UR7, c[0x0][0x39c] ;  /* 0x00007380ff0777ac */ /* 0x000ea20008000800 */
[C---:B------:R-:W-:Y:S01]  /*45610*/  LEA.HI.X.SX32 R5, R8.reuse, R0, 0x1, P5 ;  /* 0x0000000008057211 */ /* 0x040fe200028f0eff */
[----:B------:R-:W2:Y:S01]  /*45620*/  LDL.LU R14, [R1+0xf38] ;  /* 0x000f3800010e7983 */ /* 0x000ea20000300800 */
[----:B------:R-:W-:-:S03]  /*45630*/  VIADD R8, R8, UR5 ;  /* 0x0000000508087c36 */ /* 0x000fc60008000000 */
[----:B------:R3:W-:Y:S01]  /*45640*/  @P3 STG.E.U16 desc[UR20][R4.64], R20 ;  /* 0x0000001404003986 */ /* 0x0007e2000c101514 */
[C---:B-1----:R-:W-:Y:S01]  /*45650*/  VIADD R3, R8.reuse, UR5 ;  /* 0x0000000508037c36 */ /* 0x042fe20008000000 */
[C---:B---3--:R-:W-:Y:S02]  /*45660*/  LEA R4, P3, R8.reuse, R2, 0x1 ;  /* 0x0000000208047211 */ /* 0x048fe400078608ff */
[----:B-----5:R-:W-:Y:S01]  /*45670*/  ISETP.LT.AND P5, PT, R11, UR9, !P1 ;  /* 0x000000090b007c0c */ /* 0x020fe2000cfa1270 */
[----:B------:R-:W1:Y:S01]  /*45680*/  LDCU UR9, c[0x0][0x39c] ;  /* 0x00007380ff0977ac */ /* 0x000e620008000800 */
[----:B------:R-:W1:Y:S01]  /*45690*/  LDL.LU R11, [R1+0x12bc] ;  /* 0x0012bc00010b7983 */ /* 0x000e620000300800 */
[----:B------:R-:W-:Y:S02]  /*456a0*/  LEA.HI.X.SX32 R5, R8, R0, 0x1, P3 ;  /* 0x0000000008057211 */ /* 0x000fe400018f0eff */
[----:B------:R-:W-:Y:S02]  /*456b0*/  LEA R6, P3, R3, R2, 0x1 ;  /* 0x0000000203067211 */ /* 0x000fe400078608ff */
[----:B------:R-:W-:-:S02]  /*456c0*/  PRMT R9, R20, 0x7632, R9 ;  /* 0x0000763214097816 */ /* 0x000fc40000000009 */
[----:B------:R-:W-:Y:S02]  /*456d0*/  F2FP.BF16.F32.PACK_AB R22, R23, R22 ;  /* 0x000000161716723e */ /* 0x000fe400000010ff */
[----:B------:R-:W-:Y:S01]  /*456e0*/  LEA.HI.X.SX32 R7, R3, R0, 0x1, P3 ;  /* 0x0000000003077211 */ /* 0x000fe200018f0eff */
[----:B------:R-:W-:Y:S04]  /*456f0*/  @P0 STG.E.U16 desc[UR20][R4.64], R9 ;  /* 0x0000000904000986 */ /* 0x000fe8000c101514 */
[----:B------:R3:W-:Y:S01]  /*45700*/  @P2 STG.E.U16 desc[UR20][R6.64], R22 ;  /* 0x0000001606002986 */ /* 0x0007e2000c101514 */
[----:B----4-:R-:W-:Y:S01]  /*45710*/  ISETP.LT.AND P0, PT, R13, UR4, !P1 ;  /* 0x000000040d007c0c */ /* 0x010fe2000cf01270 */
[----:B------:R-:W-:Y:S02]  /*45720*/  VIADD R8, R3, UR5 ;  /* 0x0000000503087c36 */ /* 0x000fe40008000000 */
[----:B------:R-:W4:Y:S01]  /*45730*/  LDL.LU R13, [R1+0x12cc] ;  /* 0x0012cc00010d7983 */ /* 0x000f220000300800 */
[----:B---3--:R-:W-:Y:S01]  /*45740*/  PRMT R7, R22, 0x7632, R7 ;  /* 0x0000763216077816 */ /* 0x008fe20000000007 */
[----:B------:R-:W4:Y:S01]  /*45750*/  LDCU UR4, c[0x0][0x39c] ;  /* 0x00007380ff0477ac */ /* 0x000f220008000800 */
[----:B0-----:R-:W-:Y:S01]  /*45760*/  ISETP.LT.AND P2, PT, R10, UR6, !P1 ;  /* 0x000000060a007c0c */ /* 0x001fe2000cf41270 */
[C---:B------:R-:W-:Y:S01]  /*45770*/  VIADD R3, R8.reuse, UR5 ;  /* 0x0000000508037c36 */ /* 0x040fe20008000000 */
[----:B------:R-:W3:Y:S01]  /*45780*/  LDL.LU R10, [R1+0x1290] ;  /* 0x00129000010a7983 */ /* 0x000ee20000300800 */
[C---:B------:R-:W-:Y:S01]  /*45790*/  LEA R4, P3, R8.reuse, R2, 0x1 ;  /* 0x0000000208047211 */ /* 0x040fe200078608ff */
[----:B------:R-:W3:Y:S03]  /*457a0*/  LDCU UR6, c[0x0][0x39c] ;  /* 0x00007380ff0677ac */ /* 0x000ee60008000800 */
[----:B------:R-:W-:-:S02]  /*457b0*/  LEA.HI.X.SX32 R5, R8, R0, 0x1, P3 ;  /* 0x0000000008057211 */ /* 0x000fc400018f0eff */
[----:B------:R-:W-:Y:S02]  /*457c0*/  LEA R6, P3, R3, R2, 0x1 ;  /* 0x0000000203067211 */ /* 0x000fe400078608ff */
[----:B------:R-:W-:Y:S01]  /*457d0*/  F2FP.BF16.F32.PACK_AB R24, R25, R24 ;  /* 0x000000181918723e */ /* 0x000fe200000010ff */
[----:B------:R0:W-:Y:S02]  /*457e0*/  @P4 STG.E.U16 desc[UR20][R4.64], R7 ;  /* 0x0000000704004986 */ /* 0x0001e4000c101514 */
[C---:B0-----:R-:W-:Y:S01]  /*457f0*/  LEA.HI.X.SX32 R7, R3.reuse, R0, 0x1, P3 ;  /* 0x0000000003077211 */ /* 0x041fe200018f0eff */
[----:B------:R-:W-:-:S04]  /*45800*/  VIADD R3, R3, UR5 ;  /* 0x0000000503037c36 */ /* 0x000fc80008000000 */
[----:B------:R0:W-:Y:S01]  /*45810*/  @P5 STG.E.U16 desc[UR20][R6.64], R24 ;  /* 0x0000001806005986 */ /* 0x0001e2000c101514 */
[C---:B------:R-:W-:Y:S01]  /*45820*/  LEA R4, P5, R3.reuse, R2, 0x1 ;  /* 0x0000000203047211 */ /* 0x040fe200078a08ff */
[----:B------:R-:W-:Y:S01]  /*45830*/  VIADD R9, R3, UR5 ;  /* 0x0000000503097c36 */ /* 0x000fe20008000000 */
[----:B-1----:R-:W-:Y:S01]  /*45840*/  ISETP.LT.AND P3, PT, R11, UR9, !P1 ;  /* 0x000000090b007c0c */ /* 0x002fe2000cf61270 */
[----:B------:R-:W1:Y:S01]  /*45850*/  LDCU UR9, c[0x0][0x39c] ;  /* 0x00007380ff0977ac */ /* 0x000e620008000800 */
[----:B------:R-:W5:Y:S04]  /*45860*/  LDL.LU R11, [R1+0x12a8] ;  /* 0x0012a800010b7983 */ /* 0x000f680000300800 */
[----:B------:R-:W5:Y:S01]  /*45870*/  LDL.LU R15, [R1+0x12b4] ;  /* 0x0012b400010f7983 */ /* 0x000f620000300800 */
[----:B------:R-:W-:-:S02]  /*45880*/  LEA.HI.X.SX32 R5, R3, R0, 0x1, P5 ;  /* 0x0000000003057211 */ /* 0x000fc400028f0eff */
[----:B0-----:R-:W-:Y:S02]  /*45890*/  LEA R6, P5, R9, R2, 0x1 ;  /* 0x0000000209067211 */ /* 0x001fe400078a08ff */
[----:B------:R-:W-:Y:S02]  /*458a0*/  PRMT R8, R24, 0x7632, R8 ;  /* 0x0000763218087816 */ /* 0x000fe40000000008 */
[----:B------:R-:W-:Y:S02]  /*458b0*/  F2FP.BF16.F32.PACK_AB R26, R27, R26 ;  /* 0x0000001a1b1a723e */ /* 0x000fe400000010ff */
[C---:B------:R-:W-:Y:S01]  /*458c0*/  LEA.HI.X.SX32 R7, R9.reuse, R0, 0x1, P5 ;  /* 0x0000000009077211 */ /* 0x040fe200028f0eff */
[----:B------:R0:W-:Y:S01]  /*458d0*/  @P0 STG.E.U16 desc[UR20][R4.64], R8 ;  /* 0x0000000804000986 */ /* 0x0001e2000c101514 */
[----:B--2---:R-:W-:Y:S01]  /*458e0*/  ISETP.LT.AND P4, PT, R14, UR7, !P1 ;  /* 0x000000070e007c0c */ /* 0x004fe2000cf81270 */
[----:B------:R-:W-:Y:S01]  /*458f0*/  VIADD R3, R9, UR5 ;  /* 0x0000000509037c36 */ /* 0x000fe20008000000 */
[----:B------:R-:W5:Y:S01]  /*45900*/  LDCU UR7, c[0x0][0x39c] ;  /* 0x00007380ff0777ac */ /* 0x000f620008000800 */
[----:B------:R2:W-:Y:S04]  /*45910*/  @P2 STG.E.U16 desc[UR20][R6.64], R26 ;  /* 0x0000001a06002986 */ /* 0x0005e8000c101514 */
[----:B------:R-:W5:Y:S01]  /*45920*/  LDL.LU R14, [R1+0x1288] ;  /* 0x00128800010e7983 */ /* 0x000f620000300800 */
[----:B---3--:R-:W-:-:S02]  /*45930*/  ISETP.LT.AND P2, PT, R10, UR6, !P1 ;  /* 0x000000060a007c0c */ /* 0x008fc4000cf41270 */
[----:B----4-:R-:W-:Y:S01]  /*45940*/  ISETP.LT.AND P0, PT, R13, UR4, !P1 ;  /* 0x000000040d007c0c */ /* 0x010fe2000cf01270 */
[----:B------:R-:W3:Y:S01]  /*45950*/  LDL.LU R10, [R1+0xf34] ;  /* 0x000f3400010a7983 */ /* 0x000ee20000300800 */
[----:B------:R-:W4:Y:S01]  /*45960*/  LDCU UR4, c[0x0][0x39c] ;  /* 0x00007380ff0477ac */ /* 0x000f220008000800 */
[C---:B0-----:R-:W-:Y:S01]  /*45970*/  LEA R4, P5, R3.reuse, R2, 0x1 ;  /* 0x0000000203047211 */ /* 0x041fe200078a08ff */
[C---:B------:R-:W-:Y:S01]  /*45980*/  VIADD R9, R3.reuse, UR5 ;  /* 0x0000000503097c36 */ /* 0x040fe20008000000 */
[----:B--2---:R-:W-:Y:S01]  /*45990*/  PRMT R7, R26, 0x7632, R7 ;  /* 0x000076321a077816 */ /* 0x004fe20000000007 */
[----:B------:R-:W0:Y:S01]  /*459a0*/  LDCU UR6, c[0x0][0x39c] ;  /* 0x00007380ff0677ac */ /* 0x000e220008000800 */
[----:B------:R-:W-:Y:S01]  /*459b0*/  LEA.HI.X.SX32 R5, R3, R0, 0x1, P5 ;  /* 0x0000000003057211 */ /* 0x000fe200028f0eff */
[----:B------:R-:W2:Y:S01]  /*459c0*/  LDL.LU R13, [R1+0xf28] ;  /* 0x000f2800010d7983 */ /* 0x000ea20000300800 */
[C---:B------:R-:W-:Y:S01]  /*459d0*/  LEA R6, P5, R9.reuse, R2, 0x1 ;  /* 0x0000000209067211 */ /* 0x040fe200078a08ff */
[----:B------:R-:W-:Y:S01]  /*459e0*/  VIADD R3, R9, UR5 ;  /* 0x0000000509037c36 */ /* 0x000fe20008000000 */
[----:B------:R-:W-:Y:S01]  /*459f0*/  F2FP.BF16.F32.PACK_AB R28, R29, R28 ;  /* 0x0000001c1d1c723e */ /* 0x000fe200000010ff */
[----:B------:R0:W-:Y:S03]  /*45a00*/  @P4 STG.E.U16 desc[UR20][R4.64], R7 ;  /* 0x0000000704004986 */ /* 0x0001e6000c101514 */
[----:B------:R-:W-:-:S02]  /*45a10*/  PRMT R8, R28, 0x7632, R8 ;  /* 0x000076321c087816 */ /* 0x000fc40000000008 */
[----:B0-----:R-:W-:Y:S02]  /*45a20*/  LEA.HI.X.SX32 R7, R9, R0, 0x1, P5 ;  /* 0x0000000009077211 */ /* 0x001fe400028f0eff */
[----:B------:R-:W-:-:S03]  /*45a30*/  LEA R4, P5, R3, R2, 0x1 ;  /* 0x0000000203047211 */ /* 0x000fc600078a08ff */
[----:B------:R-:W-:Y:S01]  /*45a40*/  @P3 STG.E.U16 desc[UR20][R6.64], R28 ;  /* 0x0000001c06003986 */ /* 0x000fe2000c101514 */
[C---:B------:R-:W-:Y:S01]  /*45a50*/  LEA.HI.X.SX32 R5, R3.reuse, R0, 0x1, P5 ;  /* 0x0000000003057211 */ /* 0x040fe200028f0eff */
[----:B------:R-:W-:Y:S01]  /*45a60*/  VIADD R3, R3, UR5 ;  /* 0x0000000503037c36 */ /* 0x000fe20008000000 */
[----:B-----5:R-:W-:Y:S02]  /*45a70*/  ISETP.LT.AND P4, PT, R11, UR7, !P1 ;  /* 0x000000070b007c0c */ /* 0x020fe4000cf81270 */
[----:B----4-:R-:W-:Y:S01]  /*45a80*/  ISETP.LT.AND P3, PT, R15, UR4, !P1 ;  /* 0x000000040f007c0c */ /* 0x010fe2000cf61270 */
[----:B------:R-:W3:Y:S01]  /*45a90*/  LDCU UR4, c[0x0][0x39c] ;  /* 0x00007380ff0477ac */ /* 0x000ee20008000800 */
[----:B------:R-:W1:Y:S04]  /*45aa0*/  LDL.LU R11, [R1+0x1294] ;  /* 0x00129400010b7983 */ /* 0x000e680000300800 */
[----:B------:R0:W-:Y:S01]  /*45ab0*/  @P0 STG.E.U16 desc[UR20][R4.64], R8 ;  /* 0x0000000804000986 */ /* 0x0001e2000c101514 */
[----:B------:R-:W-:Y:S01]  /*45ac0*/  F2FP.BF16.F32.PACK_AB R30, R31, R30 ;  /* 0x0000001e1f1e723e */ /* 0x000fe200000010ff */
[C---:B------:R-:W-:Y:S01]  /*45ad0*/  VIADD R9, R3.reuse, UR5 ;  /* 0x0000000503097c36 */ /* 0x040fe20008000000 */
[----:B------:R-:W2:Y:S01]  /*45ae0*/  LDCU UR7, c[0x0][0x39c] ;  /* 0x00007380ff0777ac */ /* 0x000ea20008000800 */
[----:B0-----:R-:W-:-:S04]  /*45af0*/  LEA R4, P0, R3, R2, 0x1 ;  /* 0x0000000203047211 */ /* 0x001fc800078008ff */
[----:B------:R-:W-:Y:S02]  /*45b00*/  LEA.HI.X.SX32 R5, R3, R0, 0x1, P0 ;  /* 0x0000000003057211 */ /* 0x000fe400000f0eff */
[----:B------:R-:W-:Y:S01]  /*45b10*/  ISETP.LT.AND P0, PT, R14, UR6, !P1 ;  /* 0x000000060e007c0c */ /* 0x000fe2000cf01270 */
[----:B------:R-:W0:Y:S01]  /*45b20*/  LDCU UR6, c[0x0][0x39c] ;  /* 0x00007380ff0677ac */ /* 0x000e220008000800 */
[----:B------:R-:W4:Y:S04]  /*45b30*/  LDL.LU R14, [R1+0x125c] ;  /* 0x00125c00010e7983 */ /* 0x000f280000300800 */
[----:B------:R5:W-:Y:S01]  /*45b40*/  @P2 STG.E.U16 desc[UR20][R4.64], R30 ;  /* 0x0000001e04002986 */ /* 0x000be2000c101514 */
[----:B---3--:R-:W-:Y:S01]  /*45b50*/  ISETP.LT.AND P2, PT, R10, UR4, !P1 ;  /* 0x000000040a007c0c */ /* 0x008fe2000cf41270 */
[----:B------:R-:W4:Y:S02]  /*45b60*/  LDCU UR4, c[0x0][0x39c] ;  /* 0x00007380ff0477ac */ /* 0x000f240008000800 */
[----:B------:R-:W0:Y:S01]  /*45b70*/  LDL.LU R10, [R1+0x1268] ;  /* 0x00126800010a7983 */ /* 0x000e220000300800 */
[----:B------:R-:W-:-:S02]  /*45b80*/  LEA R6, P5, R9, R2, 0x1 ;  /* 0x0000000209067211 */ /* 0x000fc400078a08ff */
[----:B------:R-:W-:Y:S02]  /*45b90*/  PRMT R3, R30, 0x7632, R3 ;  /* 0x000076321e037816 */ /* 0x000fe40000000003 */
[C---:B------:R-:W-:Y:S01]  /*45ba0*/  LEA.HI.X.SX32 R7, R9.reuse, R0, 0x1, P5 ;  /* 0x0000000009077211 */ /* 0x040fe200028f0eff */
[----:B------:R-:W-:-:S04]  /*45bb0*/  VIADD R9, R9, UR5 ;  /* 0x0000000509097c36 */ /* 0x000fc80008000000 */
[----:B------:R3:W-:Y:S01]  /*45bc0*/  @P4 STG.E.U16 desc[UR20][R6.64], R3 ;  /* 0x0000000306004986 */ /* 0x0007e2000c101514 */
[----:B-----5:R-:W-:Y:S02]  /*45bd0*/  LEA R4, P4, R9, R2, 0x1 ;  /* 0x0000000209047211 */ /* 0x020fe400078808ff */
[----:B------:R-:W-:Y:S02]  /*45be0*/  F2FP.BF16.F32.PACK_AB R32, R33, R32 ;  /* 0x000000202120723e */ /* 0x000fe400000010ff */
[C---:B------:R-:W-:Y:S01]  /*45bf0*/  LEA.HI.X.SX32 R5, R9.reuse, R0, 0x1, P4 ;  /* 0x0000000009057211 */ /* 0x040fe200020f0eff */
[----:B------:R-:W-:Y:S01]  /*45c00*/  VIADD R9, R9, UR5 ;  /* 0x0000000509097c36 */ /* 0x000fe20008000000 */
[----:B--2---:R-:W-:Y:S01]  /*45c10*/  ISETP.LT.AND P5, PT, R13, UR7, !P1 ;  /* 0x000000070d007c0c */ /* 0x004fe2000cfa1270 */
[----:B------:R-:W2:Y:S01]  /*45c20*/  LDCU UR7, c[0x0][0x39c] ;  /* 0x00007380ff0777ac */ /* 0x000ea20008000800 */
[----:B------:R-:W2:Y:S01]  /*45c30*/  LDL.LU R13, [R1+0x1274] ;  /* 0x00127400010d7983 */ /* 0x000ea20000300800 */
[----:B---3--:R-:W-:-:S03]  /*45c40*/  VIADD R3, R9, UR5 ;  /* 0x0000000509037c36 */ /* 0x008fc60008000000 */
[----:B------:R3:W-:Y:S01]  /*45c50*/  @P3 STG.E.U16 desc[UR20][R4.64], R32 ;  /* 0x0000002004003986 */ /* 0x0007e2000c101514 */
[----:B------:R-:W-:Y:S02]  /*45c60*/  PRMT R8, R32, 0x7632, R8 ;  /* 0x0000763220087816 */ /* 0x000fe40000000008 */
[----:B------:R-:W-:Y:S02]  /*45c70*/  F2FP.BF16.F32.PACK_AB R34, R35, R34 ;  /* 0x000000222322723e */ /* 0x000fe400000010ff */
[----:B---3--:R-:W-:Y:S02]  /*45c80*/  LEA R4, P3, R9, R2, 0x1 ;  /* 0x0000000209047211 */ /* 0x008fe400078608ff */
[----:B-1----:R-:W-:Y:S01]  /*45c90*/  ISETP.LT.AND P4, PT, R11, UR9, !P1 ;  /* 0x000000090b007c0c */ /* 0x002fe2000cf81270 */
[----:B------:R-:W1:Y:S01]  /*45ca0*/  LDCU UR9, c[0x0][0x39c] ;  /* 0x00007380ff0977ac */ /* 0x000e620008000800 */
[----:B------:R-:W1:Y:S01]  /*45cb0*/  LDL.LU R11, [R1+0x1248] ;  /* 0x00124800010b7983 */ /* 0x000e620000300800 */
[----:B------:R-:W-:-:S02]  /*45cc0*/  LEA.HI.X.SX32 R5, R9, R0, 0x1, P3 ;  /* 0x0000000009057211 */ /* 0x000fc400018f0eff */
[C---:B------:R-:W-:Y:S01]  /*45cd0*/  LEA R6, P3, R3.reuse, R2, 0x1 ;  /* 0x0000000203067211 */ /* 0x040fe200078608ff */
[----:B------:R-:W3:Y:S03]  /*45ce0*/  LDL.LU R15, [R1+0x1228] ;  /* 0x00122800010f7983 */ /* 0x000ee60000300800 */
[C---:B------:R-:W-:Y:S01]  /*45cf0*/  LEA.HI.X.SX32 R7, R3.reuse, R0, 0x1, P3 ;  /* 0x0000000003077211 */ /* 0x040fe200018f0eff */
[----:B------:R-:W-:Y:S04]  /*45d00*/  @P0 STG.E.U16 desc[UR20][R4.64], R8 ;  /* 0x0000000804000986 */ /* 0x000fe8000c101514 */
[----:B------:R5:W-:Y:S01]  /*45d10*/  @P2 STG.E.U16 desc[UR20][R6.64], R34 ;  /* 0x0000002206002986 */ /* 0x000be2000c101514 */
[----:B----4-:R-:W-:Y:S01]  /*45d20*/  ISETP.LT.AND P0, PT, R14, UR4, !P1 ;  /* 0x000000040e007c0c */ /* 0x010fe2000cf01270 */
[----:B------:R-:W-:Y:S01]  /*45d30*/  VIADD R9, R3, UR5 ;  /* 0x0000000503097c36 */ /* 0x000fe20008000000 */
[----:B-----5:R-:W-:Y:S01]  /*45d40*/  PRMT R7, R34, 0x7632, R7 ;  /* 0x0000763222077816 */ /* 0x020fe20000000007 */
[----:B------:R-:W3:Y:S01]  /*45d50*/  LDCU UR4, c[0x0][0x39c] ;  /* 0x00007380ff0477ac */ /* 0x000ee20008000800 */
[----:B0-----:R-:W-:Y:S01]  /*45d60*/  ISETP.LT.AND P2, PT, R10, UR6, !P1 ;  /* 0x000000060a007c0c */ /* 0x001fe2000cf41270 */
[C---:B------:R-:W-:Y:S01]  /*45d70*/  VIADD R3, R9.reuse, UR5 ;  /* 0x0000000509037c36 */ /* 0x040fe20008000000 */
[----:B------:R-:W4:Y:S01]  /*45d80*/  LDL.LU R10, [R1+0xf1c] ;  /* 0x000f1c00010a7983 */ /* 0x000f220000300800 */
[C---:B------:R-:W-:Y:S01]  /*45d90*/  LEA R4, P3, R9.reuse, R2, 0x1 ;  /* 0x0000000209047211 */ /* 0x040fe200078608ff */
[----:B------:R-:W4:Y:S02]  /*45da0*/  LDCU UR6, c[0x0][0x39c] ;  /* 0x00007380ff0677ac */ /* 0x000f240008000800 */
[----:B------:R-:W5:Y:S01]  /*45db0*/  LDL.LU R14, [R1+0xf18] ;  /* 0x000f1800010e7983 */ /* 0x000f620000300800 */
[----:B------:R-:W-:-:S02]  /*45dc0*/  LEA.HI.X.SX32 R5, R9, R0, 0x1, P3 ;  /* 0x0000000009057211 */ /* 0x000fc400018f0eff */
[----:B------:R-:W-:Y:S02]  /*45dd0*/  LEA R6, P3, R3, R2, 0x1 ;  /* 0x0000000203067211 */ /* 0x000fe400078608ff */
[----:B------:R-:W-:Y:S01]  /*45de0*/  F2FP.BF16.F32.PACK_AB R36, R37, R36 ;  /* 0x000000242524723e */ /* 0x000fe200000010ff */
[----:B------:R0:W-:Y:S02]  /*45df0*/  @P5 STG.E.U16 desc[UR20][R4.64], R7 ;  /* 0x0000000704005986 */ /* 0x0001e4000c101514 */
[C---:B0-----:R-:W-:Y:S01]  /*45e00*/  LEA.HI.X.SX32 R7, R3.reuse, R0, 0x1, P3 ;  /* 0x0000000003077211 */ /* 0x041fe200018f0eff */
[----:B------:R-:W-:Y:S01]  /*45e10*/  VIADD R3, R3, UR5 ;  /* 0x0000000503037c36 */ /* 0x000fe20008000000 */
[----:B--2---:R-:W-:Y:S01]  /*45e20*/  ISETP.LT.AND P5, PT, R13, UR7, !P1 ;  /* 0x000000070d007c0c */ /* 0x004fe2000cfa1270 */
[----:B------:R-:W5:Y:S01]  /*45e30*/  LDCU UR7, c[0x0][0x39c] ;  /* 0x00007380ff0777ac */ /* 0x000f620008000800 */
[----:B------:R-:W2:Y:S04]  /*45e40*/  LDL.LU R13, [R1+0x1200] ;  /* 0x00120000010d7983 */ /* 0x000ea80000300800 */
[----:B------:R0:W-:Y:S01]  /*45e50*/  @P4 STG.E.U16 desc[UR20][R6.64], R36 ;  /* 0x0000002406004986 */ /* 0x0001e2000c101514 */
[----:B------:R-:W-:-:S04]  /*45e60*/  LEA R8, P4, R3, R2, 0x1 ;  /* 0x0000000203087211 */ /* 0x000fc800078808ff */
[----:B------:R-:W-:Y:S02]  /*45e70*/  LEA.HI.X.SX32 R9, R3, R0, 0x1, P4 ;  /* 0x0000000003097211 */ /* 0x000fe400020f0eff */
[----:B-1----:R-:W-:Y:S01]  /*45e80*/  ISETP.LT.AND P3, PT, R11, UR9, !P1 ;  /* 0x000000090b007c0c */ /* 0x002fe2000cf61270 */
[----:B------:R-:W-:Y:S01]  /*45e90*/  VIADD R11, R3, UR5 ;  /* 0x00000005030b7c36 */ /* 0x000fe20008000000 */
[----:B0-----:R-:W-:Y:S01]  /*45ea0*/  PRMT R7, R36, 0x7632, R7 ;  /* 0x0000763224077816 */ /* 0x001fe20000000007 */
[----:B------:R-:W0:Y:S02]  /*45eb0*/  LDCU UR9, c[0x0][0x39c] ;  /* 0x00007380ff0977ac */ /* 0x000e240008000800 */
[C---:B------:R-:W-:Y:S01]  /*45ec0*/  VIADD R3, R11.reuse, UR5 ;  /* 0x000000050b037c36 */ /* 0x040fe20008000000 */
[----:B------:R-:W-:Y:S02]  /*45ed0*/  LEA R4, P4, R11, R2, 0x1 ;  /* 0x000000020b047211 */ /* 0x000fe400078808ff */
[----:B------:R-:W-:-:S02]  /*45ee0*/  F2FP.BF16.F32.PACK_AB R38, R39, R38 ;  /* 0x000000262726723e */ /* 0x000fc400000010ff */
[----:B------:R-:W-:Y:S01]  /*45ef0*/  LEA.HI.X.SX32 R5, R11, R0, 0x1, P4 ;  /* 0x000000000b057211 */ /* 0x000fe200020f0eff */
[C---:B------:R-:W-:Y:S01]  /*45f00*/  VIADD R11, R3.reuse, UR5 ;  /* 0x00000005030b7c36 */ /* 0x040fe20008000000 */
[----:B------:R-:W-:Y:S01]  /*45f10*/  LEA R6, P4, R3, R2, 0x1 ;  /* 0x0000000203067211 */ /* 0x000fe200078808ff */
[----:B------:R1:W-:Y:S01]  /*45f20*/  @P0 STG.E.U16 desc[UR20][R8.64], R7 ;  /* 0x0000000708000986 */ /* 0x0003e2000c101514 */
[----:B---3--:R-:W-:Y:S01]  /*45f30*/  ISETP.LT.AND P0, PT, R15, UR4, !P1 ;  /* 0x000000040f007c0c */ /* 0x008fe2000cf01270 */
[----:B------:R-:W2:Y:S02]  /*45f40*/  LDCU UR4, c[0x0][0x39c] ;  /* 0x00007380ff0477ac */ /* 0x000ea40008000800 */
[----:B------:R3:W-:Y:S04]  /*45f50*/  @P2 STG.E.U16 desc[UR20][R4.64], R38 ;  /* 0x0000002604002986 */ /* 0x0007e8000c101514 */
[----:B------:R-:W2:Y:S01]  /*45f60*/  LDL.LU R15, [R1+0x11f0] ;  /* 0x0011f000010f7983 */ /* 0x000ea20000300800 */
[----:B-1----:R-:W-:Y:S01]  /*45f70*/  LEA.HI.X.SX32 R7, R3, R0, 0x1, P4 ;  /* 0x0000000003077211 */ /* 0x002fe200020f0eff */
[----:B------:R-:W-:-:S02]  /*45f80*/  VIADD R3, R11, UR5 ;  /* 0x000000050b037c36 */ /* 0x000fc40008000000 */
[----:B------:R-:W2:Y:S04]  /*45f90*/  LDL.LU R17, [R1+0x11e4] ;  /* 0x0011e40001117983 */ /* 0x000ea80000300800 */
[----:B------:R-:W2:Y:S01]  /*45fa0*/  LDL.LU R16, [R1+0x11b8] ;  /* 0x0011b80001107983 */ /* 0x000ea20000300800 */
[----:B----4-:R-:W-:Y:S01]  /*45fb0*/  ISETP.LT.AND P2, PT, R10, UR6, !P1 ;  /* 0x000000060a007c0c */ /* 0x010fe2000cf41270 */
[----:B------:R-:W1:Y:S01]  /*45fc0*/  LDCU UR6, c[0x0][0x39c] ;  /* 0x00007380ff0677ac */ /* 0x000e620008000800 */
[----:B------:R-:W-:-:S04]  /*45fd0*/  LEA R10, P4, R11, R2, 0x1 ;  /* 0x000000020b0a7211 */ /* 0x000fc800078808ff */
[----:B------:R-:W-:Y:S02]  /*45fe0*/  LEA.HI.X.SX32 R11, R11, R0, 0x1, P4 ;  /* 0x000000000b0b7211 */ /* 0x000fe400020f0eff */
[----:B-----5:R-:W-:Y:S01]  /*45ff0*/  ISETP.LT.AND P4, PT, R14, UR7, !P1 ;  /* 0x000000070e007c0c */ /* 0x020fe2000cf81270 */
[----:B------:R-:W4:Y:S01]  /*46000*/  LDCU UR7, c[0x0][0x39c] ;  /* 0x00007380ff0777ac */ /* 0x000f220008000800 */
[----:B------:R-:W0:Y:S01]  /*46010*/  LDL.LU R14, [R1+0x1198] ;  /* 0x00119800010e7983 */ /* 0x000e220000300800 */
[----:B---3--:R-:W-:Y:S02]  /*46020*/  PRMT R5, R38, 0x7632, R5 ;  /* 0x0000763226057816 */ /* 0x008fe40000000005 */
[----:B------:R-:W-:-:S03]  /*46030*/  F2FP.BF16.F32.PACK_AB R40, R41, R40 ;  /* 0x000000282928723e */ /* 0x000fc600000010ff */
[----:B------:R3:W-:Y:S01]  /*46040*/  @P5 STG.E.U16 desc[UR20][R6.64], R5 ;  /* 0x0000000506005986 */ /* 0x0007e2000c101514 */
[----:B------:R-:W-:-:S03]  /*46050*/  LEA R4, P5, R3, R2, 0x1 ;  /* 0x0000000203047211 */ /* 0x000fc600078a08ff */
[----:B------:R-:W-:Y:S01]  /*46060*/  @P3 STG.E.U16 desc[UR20][R10.64], R40 ;  /* 0x000000280a003986 */ /* 0x000fe2000c101514 */
[C---:B---3--:R-:W-:Y:S01]  /*46070*/  LEA.HI.X.SX32 R5, R3.reuse, R0, 0x1, P5 ;  /* 0x0000000003057211 */ /* 0x048fe200028f0eff */
[----:B------:R-:W-:Y:S01]  /*46080*/  VIADD R3, R3, UR5 ;  /* 0x0000000503037c36 */ /* 0x000fe20008000000 */
[----:B--2---:R-:W-:Y:S01]  /*46090*/  ISETP.LT.AND P3, PT, R13, UR4, !P1 ;  /* 0x000000040d007c0c */ /* 0x004fe2000cf61270 */
[----:B------:R-:W2:Y:S02]  /*460a0*/  LDCU UR4, c[0x0][0x39c] ;  /* 0x00007380ff0477ac */ /* 0x000ea40008000800 */
[----:B------:R-:W-:Y:S01]  /*460b0*/  VIADD R13, R3, UR5 ;  /* 0x00000005030d7c36 */ /* 0x000fe20008000000 */
[----:B------:R-:W-:-:S04]  /*460c0*/  PRMT R7, R40, 0x7632, R7 ;  /* 0x0000763228077816 */ /* 0x000fc80000000007 */
[-C--:B------:R-:W-:Y:S01]  /*460d0*/  LEA R8, P5, R13, R2.reuse, 0x1 ;  /* 0x000000020d087211 */ /* 0x080fe200078a08ff */
[----:B------:R3:W-:Y:S01]  /*460e0*/  @P0 STG.E.U16 desc[UR20][R4.64], R7 ;  /* 0x0000000704000986 */ /* 0x0007e2000c101514 */
[----:B------:R-:W-:Y:S02]  /*460f0*/  LEA R6, P0, R3, R2, 0x1 ;  /* 0x0000000203067211 */ /* 0x000fe400078008ff */
[C---:B------:R-:W-:Y:S01]  /*46100*/  LEA.HI.X.SX32 R9, R13.reuse, R0, 0x1, P5 ;  /* 0x000000000d097211 */ /* 0x040fe200028f0eff */
[----:B------:R-:W-:Y:S01]  /*46110*/  VIADD R13, R13, UR5 ;  /* 0x000000050d0d7c36 */ /* 0x000fe20008000000 */
[----:B------:R-:W-:Y:S02]  /*46120*/  F2FP.BF16.F32.PACK_AB R42, R43, R42 ;  /* 0x0000002a2b2a723e */ /* 0x000fe400000010ff */
[----:B---3--:R-:W-:Y:S02]  /*46130*/  LEA.HI.X.SX32 R7, R3, R0, 0x1, P0 ;  /* 0x0000000003077211 */ /* 0x008fe400000f0eff */
[----:B------:R-:W-:-:S03]  /*46140*/  LEA R4, P5, R13, R2, 0x1 ;  /* 0x000000020d047211 */ /* 0x000fc600078a08ff */
[----:B------:R3:W-:Y:S01]  /*46150*/  @P2 STG.E.U16 desc[UR20][R6.64], R42 ;  /* 0x0000002a06002986 */ /* 0x0007e2000c101514 */
[----:B-1----:R-:W-:Y:S01]  /*46160*/  ISETP.LT.AND P0, PT, R15, UR6, !P1 ;  /* 0x000000060f007c0c */ /* 0x002fe2000cf01270 */
[----:B------:R-:W1:Y:S02]  /*46170*/  LDCU UR6, c[0x0][0x39c] ;  /* 0x00007380ff0677ac */ /* 0x000e640008000800 */
[----:B------:R-:W5:Y:S04]  /*46180*/  LDL.LU R15, [R1+0x1158] ;  /* 0x00115800010f7983 */ /* 0x000f680000300800 */
[----:B------:R-:W1:Y:S01]  /*46190*/  LDL.LU R10, [R1+0xf14] ;  /* 0x000f1400010a7983 */ /* 0x000e620000300800 */
[----:B--2---:R-:W-:Y:S01]  /*461a0*/  ISETP.LT.AND P2, PT, R17, UR4, !P1 ;  /* 0x0000000411007c0c */ /* 0x004fe2000cf41270 */
[----:B------:R-:W5:Y:S01]  /*461b0*/  LDCU UR4, c[0x0][0x39c] ;  /* 0x00007380ff0477ac */ /* 0x000f620008000800 */
[----:B------:R-:W-:Y:S01]  /*461c0*/  LEA.HI.X.SX32 R5, R13, R0, 0x1, P5 ;  /* 0x000000000d057211 */ /* 0x000fe200028f0eff */
[----:B------:R-:W2:Y:S01]  /*461d0*/  LDL.LU R17, [R1+0xf04] ;  /* 0x000f040001117983 */ /* 0x000ea20000300800 */
[----:B0-----:R-:W-:-:S02]  /*461e0*/  ISETP.LT.AND P5, PT, R14, UR9, !P1 ;  /* 0x000000090e007c0c */ /* 0x001fc4000cfa1270 */
[----:B------:R-:W-:Y:S01]  /*461f0*/  PRMT R3, R42, 0x7632, R3 ;  /* 0x000076322a037816 */ /* 0x000fe20000000003 */
[----:B------:R-:W2:Y:S01]  /*46200*/  LDL.LU R14, [R1+0x1148] ;  /* 0x00114800010e7983 */ /* 0x000ea20000300800 */
[----:B------:R-:W-:Y:S01]  /*46210*/  F2FP.BF16.F32.PACK_AB R44, R45, R44 ;  /* 0x0000002c2d2c723e */ /* 0x000fe200000010ff */
[----:B------:R-:W-:Y:S01]  /*46220*/  VIADD R13, R13, UR5 ;  /* 0x000000050d0d7c36 */ /* 0x000fe20008000000 */
[----:B------:R-:W2:Y:S01]  /*46230*/  LDCU UR9, c[0x0][0x39c] ;  /* 0x00007380ff0977ac */ /* 0x000ea20008000800 */
[----:B------:R0:W-:Y:S04]  /*46240*/  @P4 STG.E.U16 desc[UR20][R8.64], R3 ;  /* 0x0000000308004986 */ /* 0x0001e8000c101514 */
[----:B------:R4:W-:Y:S01]  /*46250*/  @P3 STG.E.U16 desc[UR20][R4.64], R44 ;  /* 0x0000002c04003986 */ /* 0x0009e2000c101514 */
[C---:B---3--:R-:W-:Y:S01]  /*46260*/  LEA R6, P3, R13.reuse, R2, 0x1 ;  /* 0x000000020d067211 */ /* 0x048fe200078608ff */
[----:B0-----:R-:W-:-:S03]  /*46270*/  VIADD R3, R13, UR5 ;  /* 0x000000050d037c36 */ /* 0x001fc60008000000 */
[----:B------:R-:W-:Y:S01]  /*46280*/  LEA.HI.X.SX32 R7, R13, R0, 0x1, P3 ;  /* 0x000000000d077211 */ /* 0x000fe200018f0eff */
[C---:B------:R-:W-:Y:S01]  /*46290*/  VIADD R11, R3.reuse, UR5 ;  /* 0x00000005030b7c36 */ /* 0x040fe20008000000 */
[----:B------:R-:W-:Y:S02]  /*462a0*/  LEA R8, P3, R3, R2, 0x1 ;  /* 0x0000000203087211 */ /* 0x000fe400078608ff */
[----:B----4-:R-:W-:Y:S02]  /*462b0*/  PRMT R5, R44, 0x7632, R5 ;  /* 0x000076322c057816 */ /* 0x010fe40000000005 */
[----:B------:R-:W-:Y:S02]  /*462c0*/  F2FP.BF16.F32.PACK_AB R46, R47, R46 ;  /* 0x0000002e2f2e723e */ /* 0x000fe400000010ff */
[----:B------:R-:W-:Y:S01]  /*462d0*/  LEA.HI.X.SX32 R9, R3, R0, 0x1, P3 ;  /* 0x0000000003097211 */ /* 0x000fe200018f0eff */
[C---:B------:R-:W-:Y:S01]  /*462e0*/  VIADD R3, R11.reuse, UR5 ;  /* 0x000000050b037c36 */ /* 0x040fe20008000000 */
[C---:B------:R-:W-:Y:S01]  /*462f0*/  LEA R4, P3, R11.reuse, R2, 0x1 ;  /* 0x000000020b047211 */ /* 0x040fe200078608ff */
[----:B------:R0:W-:Y:S04]  /*46300*/  @P0 STG.E.U16 desc[UR20][R6.64], R5 ;  /* 0x0000000506000986 */ /* 0x0001e8000c101514 */
[----:B------:R-:W-:Y:S01]  /*46310*/  @P2 STG.E.U16 desc[UR20][R8.64], R46 ;  /* 0x0000002e08002986 */ /* 0x000fe2000c101514 */
[----:B------:R-:W-:Y:S01]  /*46320*/  ISETP.LT.AND P4, PT, R16, UR7, !P1 ;  /* 0x0000000710007c0c */ /* 0x000fe2000cf81270 */
[----:B------:R-:W3:Y:S02]  /*46330*/  LDCU UR7, c[0x0][0x39c] ;  /* 0x00007380ff0777ac */ /* 0x000ee40008000800 */
[----:B------:R-:W4:Y:S01]  /*46340*/  LDL.LU R16, [R1+0x1124] ;  /* 0x0011240001107983 */ /* 0x000f220000300800 */
[----:B0-----:R-:W-:-:S02]  /*46350*/  LEA.HI.X.SX32 R5, R11, R0, 0x1, P3 ;  /* 0x000000000b057211 */ /* 0x001fc400018f0eff */
[----:B-1----:R-:W-:Y:S01]  /*46360*/  ISETP.LT.AND P2, PT, R10, UR6, !P1 ;  /* 0x000000060a007c0c */ /* 0x002fe2000cf41270 */
[----:B------:R-:W0:Y:S01]  /*46370*/  LDCU UR6, c[0x0][0x39c] ;  /* 0x00007380ff0677ac */ /* 0x000e220008000800 */
[----:B------:R-:W-:Y:S02]  /*46380*/  LEA R10, P3, R3, R2, 0x1 ;  /* 0x00000002030a7211 */ /* 0x000fe400078608ff */
[----:B-----5:R-:W-:Y:S01]  /*46390*/  ISETP.LT.AND P0, PT, R15, UR4, !P1 ;  /* 0x000000040f007c0c */ /* 0x020fe2000cf01270 */
[----:B------:R-:W4:Y:S01]  /*463a0*/  LDCU UR4, c[0x0][0x39c] ;  /* 0x00007380ff0477ac */ /* 0x000f220008000800 */
[----:B------:R-:W-:Y:S01]  /*463b0*/  LEA.HI.X.SX32 R11, R3, R0, 0x1, P3 ;  /* 0x00000000030b7211 */ /* 0x000fe200018f0eff */
[----:B------:R-:W0:Y:S01]  /*463c0*/  LDL.LU R15, [R1+0x10f4] ;  /* 0x0010f400010f7983 */ /* 0x000e220000300800 */
[----:B--2---:R-:W-:Y:S02]  /*463d0*/  ISETP.LT.AND P3, PT, R14, UR9, !P1 ;  /* 0x000000090e007c0c */ /* 0x004fe4000cf61270 */
[----:B------:R-:W-:Y:S01]  /*463e0*/  PRMT R7, R46, 0x7632, R7 ;  /* 0x000076322e077816 */ /* 0x000fe20000000007 */
[----:B------:R-:W2:Y:S01]  /*463f0*/  LDL.LU R14, [R1+0x102c] ;  /* 0x00102c00010e7983 */ /* 0x000ea20000300800 */
[----:B------:R-:W-:Y:S01]  /*46400*/  F2FP.BF16.F32.PACK_AB R48, R49, R48 ;  /* 0x000000303130723e */ /* 0x000fe200000010ff */
[----:B------:R-:W-:Y:S01]  /*46410*/  VIADD R3, R3, UR5 ;  /* 0x0000000503037c36 */ /* 0x000fe20008000000 */
[----:B------:R-:W-:Y:S01]  /*46420*/  F2FP.BF16.F32.PACK_AB R50, R51, R50 ;  /* 0x000000323332723e */ /* 0x000fe200000010ff */
[----:B------:R1:W-:Y:S01]  /*46430*/  @P4 STG.E.U16 desc[UR20][R4.64], R7 ;  /* 0x0000000704004986 */ /* 0x0003e2000c101514 */
[----:B------:R-:W-:Y:S01]  /*46440*/  F2FP.BF16.F32.PACK_AB R52, R53, R52 ;  /* 0x000000343534723e */ /* 0x000fe200000010ff */
[----:B------:R-:W5:Y:S02]  /*46450*/  LDCU UR9, c[0x0][0x39c] ;  /* 0x00007380ff0977ac */ /* 0x000f640008000800 */
[----:B------:R-:W-:Y:S01]  /*46460*/  @P5 STG.E.U16 desc[UR20][R10.64], R48 ;  /* 0x000000300a005986 */ /* 0x000fe2000c101514 */
[----:B------:R-:W-:-:S03]  /*46470*/  LEA R6, P5, R3, R2, 0x1 ;  /* 0x0000000203067211 */ /* 0x000fc600078a08ff */
[----:B------:R-:W5:Y:S01]  /*46480*/  LDL.LU R13, [R1+0x1028] ;  /* 0x00102800010d7983 */ /* 0x000f620000300800 */
[----:B------:R-:W-:Y:S02]  /*46490*/  PRMT R12, R48, 0x7632, R12 ;  /* 0x00007632300c7816 */ /* 0x000fe4000000000c */
[----:B-1----:R-:W-:-:S05]  /*464a0*/  LEA.HI.X.SX32 R7, R3, R0, 0x1, P5 ;  /* 0x0000000003077211 */ /* 0x002fca00028f0eff */
[----:B------:R1:W-:Y:S01]  /*464b0*/  @P0 STG.E.U16 desc[UR20][R6.64], R12 ;  /* 0x0000000c06000986 */ /* 0x0003e2000c101514 */
[----:B------:R-:W-:Y:S01]  /*464c0*/  VIADD R9, R3, UR5 ;  /* 0x0000000503097c36 */ /* 0x000fe20008000000 */
[----:B---3--:R-:W-:Y:S01]  /*464d0*/  ISETP.LT.AND P4, PT, R17, UR7, !P1 ;  /* 0x0000000711007c0c */ /* 0x008fe2000cf81270 */
[----:B------:R-:W2:Y:S01]  /*464e0*/  LDCU UR7, c[0x0][0x39c] ;  /* 0x00007380ff0777ac */ /* 0x000ea20008000800 */
[----:B-1----:R-:W3:Y:S02]  /*464f0*/  LDL.LU R12, [R1+0x101c] ;  /* 0x00101c00010c7983 */ /* 0x002ee40000300800 */
[C---:B------:R-:W-:Y:S02]  /*46500*/  LEA R4, P5, R9.reuse, R2, 0x1 ;  /* 0x0000000209047211 */ /* 0x040fe400078a08ff */
[----:B------:R-:W3:Y:S01]  /*46510*/  LDL.LU R17, [R1+0xefc] ;  /* 0x000efc0001117983 */ /* 0x000ee20000300800 */
[C---:B------:R-:W-:Y:S01]  /*46520*/  VIADD R3, R9.reuse, UR5 ;  /* 0x0000000509037c36 */ /* 0x040fe20008000000 */
[----:B------:R-:W-:-:S04]  /*46530*/  LEA.HI.X.SX32 R5, R9, R0, 0x1, P5 ;  /* 0x0000000009057211 */ /* 0x000fc800028f0eff */
[C---:B------:R-:W-:Y:S01]  /*46540*/  LEA R8, P5, R3.reuse, R2, 0x1 ;  /* 0x0000000203087211 */ /* 0x040fe200078a08ff */
[----:B------:R1:W-:Y:S03]  /*46550*/  @P2 STG.E.U16 desc[UR20][R4.64], R50 ;  /* 0x0000003204002986 */ /* 0x0003e6000c101514 */
[----:B------:R-:W-:Y:S02]  /*46560*/  LEA.HI.X.SX32 R9, R3, R0, 0x1, P5 ;  /* 0x0000000003097211 */ /* 0x000fe400028f0eff */
[----:B----4-:R-:W-:Y:S01]  /*46570*/  ISETP.LT.AND P0, PT, R16, UR4, !P1 ;  /* 0x0000000410007c0c */ /* 0x010fe2000cf01270 */
[----:B------:R-:W5:Y:S01]  /*46580*/  LDCU UR4, c[0x0][0x39c] ;  /* 0x00007380ff0477ac */ /* 0x000f620008000800 */
[----:B------:R-:W4:Y:S01]  /*46590*/  LDL.LU R16, [R1+0xef0] ;  /* 0x000ef00001107983 */ /* 0x000f220000300800 */
[----:B-1----:R-:W-:Y:S02]  /*465a0*/  PRMT R5, R50, 0x7632, R5 ;  /* 0x0000763232057816 */ /* 0x002fe40000000005 */
[----:B0-----:R-:W-:Y:S01]  /*465b0*/  ISETP.LT.AND P2, PT, R15, UR6, !P1 ;  /* 0x000000060f007c0c */ /* 0x001fe2000cf41270 */
[----:B------:R-:W-:-:S02]  /*465c0*/  VIADD R11, R3, UR5 ;  /* 0x00000005030b7c36 */ /* 0x000fc40008000000 */
[----:B------:R0:W-:Y:S01]  /*465d0*/  @P4 STG.E.U16 desc[UR20][R8.64], R5 ;  /* 0x0000000508004986 */ /* 0x0001e2000c101514 */
[----:B------:R-:W3:Y:S03]  /*465e0*/  LDCU UR6, c[0x0][0x39c] ;  /* 0x00007380ff0677ac */ /* 0x000ee60008000800 */
[----:B------:R-:W4:Y:S01]  /*465f0*/  LDL.LU R15, [R1+0x1010] ;  /* 0x00101000010f7983 */ /* 0x000f220000300800 */
[----:B--2---:R-:W-:Y:S01]  /*46600*/  ISETP.LT.AND P4, PT, R14, UR7, !P1 ;  /* 0x000000070e007c0c */ /* 0x004fe2000cf81270 */
[C---:B------:R-:W-:Y:S02]  /*46610*/  VIADD R3, R11.reuse, UR5 ;  /* 0x000000050b037c36 */ /* 0x040fe40008000000 */
[----:B------:R-:W2:Y:S01]  /*46620*/  LDL.LU R14, [R1+0x1008] ;  /* 0x00100800010e7983 */ /* 0x000ea20000300800 */
[C---:B------:R-:W-:Y:S01]  /*46630*/  LEA R10, P5, R11.reuse, R2, 0x1 ;  /* 0x000000020b0a7211 */ /* 0x040fe200078a08ff */
[----:B------:R-:W4:Y:S03]  /*46640*/  LDCU UR7, c[0x0][0x39c] ;  /* 0x00007380ff0777ac */ /* 0x000f260008000800 */
[----:B------:R-:W-:-:S02]  /*46650*/  LEA.HI.X.SX32 R11, R11, R0, 0x1, P5 ;  /* 0x000000000b0b7211 */ /* 0x000fc400028f0eff */
[C---:B------:R-:W-:Y:S02]  /*46660*/  LEA R4, P5, R3.reuse, R2, 0x1 ;  /* 0x0000000203047211 */ /* 0x040fe400078a08ff */
[----:B------:R-:W-:Y:S01]  /*46670*/  PRMT R7, R52, 0x7632, R7 ;  /* 0x0000763234077816 */ /* 0x000fe20000000007 */
[----:B------:R-:W-:Y:S01]  /*46680*/  @P3 STG.E.U16 desc[UR20][R10.64], R52 ;  /* 0x000000340a003986 */ /* 0x000fe2000c101514 */
[C---:B0-----:R-:W-:Y:S01]  /*46690*/  LEA.HI.X.SX32 R5, R3.reuse, R0, 0x1, P5 ;  /* 0x0000000003057211 */ /* 0x041fe200028f0eff */
[----:B------:R-:W-:Y:S01]  /*466a0*/  VIADD R3, R3, UR5 ;  /* 0x0000000503037c36 */ /* 0x000fe20008000000 */
[----:B-----5:R-:W-:Y:S01]  /*466b0*/  ISETP.LT.AND P3, PT, R13, UR4, !P1 ;  /* 0x000000040d007c0c */ /* 0x020fe2000cf61270 */
[----:B------:R-:W0:Y:S02]  /*466c0*/  LDCU UR4, c[0x0][0x39c] ;  /* 0x00007380ff0477ac */ /* 0x000e240008000800 */
[C---:B------:R-:W-:Y:S01]  /*466d0*/  VIADD R13, R3.reuse, UR5 ;  /* 0x00000005030d7c36 */ /* 0x040fe20008000000 */
[----:B------:R1:W-:Y:S01]  /*466e0*/  @P0 STG.E.U16 desc[UR20][R4.64], R7 ;  /* 0x0000000704000986 */ /* 0x0003e2000c101514 */
[----:B------:R-:W-:-:S02]  /*466f0*/  LEA R6, P0, R3, R2, 0x1 ;  /* 0x0000000203067211 */ /* 0x000fc400078008ff */
[----:B------:R-:W-:Y:S02]  /*46700*/  F2FP.BF16.F32.PACK_AB R54, R55, R54 ;  /* 0x000000363736723e */ /* 0x000fe400000010ff */
[----:B------:R-:W-:-:S04]  /*46710*/  LEA R8, P5, R13, R2, 0x1 ;  /* 0x000000020d087211 */ /* 0x000fc800078a08ff */
[-C--:B------:R-:W-:Y:S02]  /*46720*/  LEA.HI.X.SX32 R9, R13, R0.reuse, 0x1, P5 ;  /* 0x000000000d097211 */ /* 0x080fe400028f0eff */
[----:B-1----:R-:W-:Y:S02]  /*46730*/  LEA.HI.X.SX32 R7, R3, R0, 0x1, P0 ;  /* 0x0000000003077211 */ /* 0x002fe400000f0eff */
[----:B---3--:R-:W-:Y:S01]  /*46740*/  ISETP.LT.AND P0, PT, R12, UR6, !P1 ;  /* 0x000000060c007c0c */ /* 0x008fe2000cf01270 */
[----:B------:R-:W-:Y:S01]  /*46750*/  VIADD R13, R13, UR5 ;  /* 0x000000050d0d7c36 */ /* 0x000fe20008000000 */
[----:B------:R-:W3:Y:S01]  /*46760*/  LDL.LU R12, [R1+0xff4] ;  /* 0x000ff400010c7983 */ /* 0x000ee20000300800 */
[----:B------:R-:W-:Y:S01]  /*46770*/  PRMT R3, R54, 0x7632, R3 ;  /* 0x0000763236037816 */ /* 0x000fe20000000003 */
[----:B------:R-:W3:Y:S02]  /*46780*/  LDCU UR6, c[0x0][0x39c] ;  /* 0x00007380ff0677ac */ /* 0x000ee40008000800 */
[----:B------:R-:W5:Y:S04]  /*46790*/  LDL.LU R10, [R1+0xf88] ;  /* 0x000f8800010a7983 */ /* 0x000f680000300800 */
[----:B------:R1:W-:Y:S01]  /*467a0*/  @P2 STG.E.U16 desc[UR20][R6.64], R54 ;  /* 0x0000003606002986 */ /* 0x0003e2000c101514 */
[----:B0-----:R-:W-:Y:S01]  /*467b0*/  ISETP.LT.AND P2, PT, R17, UR4, !P1 ;  /* 0x0000000411007c0c */ /* 0x001fe2000cf41270 */
[----:B------:R-:W2:Y:S02]  /*467c0*/  LDCU UR4, c[0x0][0x39c] ;  /* 0x00007380ff0477ac */ /* 0x000ea40008000800 */
[----:B------:R-:W-:Y:S01]  /*467d0*/  @P4 STG.E.U16 desc[UR20][R8.64], R3 ;  /* 0x0000000308004986 */ /* 0x000fe2000c101514 */
[----:B------:R-:W-:-:S02]  /*467e0*/  LEA R4, P4, R13, R2, 0x1 ;  /* 0x000000020d047211 */ /* 0x000fc400078808ff */
[----:B------:R-:W-:Y:S02]  /*467f0*/  F2FP.BF16.F32.PACK_AB R56, R57, R56 ;  /* 0x000000383938723e */ /* 0x000fe400000010ff */
[C---:B------:R-:W-:Y:S01]  /*46800*/  LEA.HI.X.SX32 R5, R13.reuse, R0, 0x1, P4 ;  /* 0x000000000d057211 */ /* 0x040fe200020f0eff */
[----:B------:R-:W-:-:S04]  /*46810*/  VIADD R13, R13, UR5 ;  /* 0x000000050d0d7c36 */ /* 0x000fc80008000000 */
[----:B------:R0:W-:Y:S01]  /*46820*/  @P3 STG.E.U16 desc[UR20][R4.64], R56 ;  /* 0x0000003804003986 */ /* 0x0001e2000c101514 */
[----:B-1----:R-:W-:-:S04]  /*46830*/  LEA R6, P3, R13, R2, 0x1 ;  /* 0x000000020d067211 */ /* 0x002fc800078608ff */
[----:B------:R-:W-:Y:S02]  /*46840*/  LEA.HI.X.SX32 R7, R13, R0, 0x1, P3 ;  /* 0x000000000d077211 */ /* 0x000fe400018f0eff */
[----:B0-----:R-:W-:-:S05]  /*46850*/  PRMT R5, R56, 0x7632, R5 ;  /* 0x0000763238057816 */ /* 0x001fca0000000005 */
[----:B------:R0:W-:Y:S01]  /*46860*/  @P0 STG.E.U16 desc[UR20][R6.64], R5 ;  /* 0x0000000506000986 */ /* 0x0001e2000c101514 */
[----:B----4-:R-:W-:Y:S01]  /*46870*/  ISETP.LT.AND P5, PT, R16, UR7, !P1 ;  /* 0x0000000710007c0c */ /* 0x010fe2000cfa1270 */
[----:B------:R-:W-:Y:S01]  /*46880*/  VIADD R3, R13, UR5 ;  /* 0x000000050d037c36 */ /* 0x000fe20008000000 */
[----:B------:R-:W5:Y:S01]  /*46890*/  LDCU UR7, c[0x0][0x39c] ;  /* 0x00007380ff0777ac */ /* 0x000f620008000800 */
[----:B--2---:R-:W-:Y:S02]  /*468a0*/  ISETP.LT.AND P0, PT, R14, UR4, !P1 ;  /* 0x000000040e007c0c */ /* 0x004fe4000cf01270 */
[C---:B------:R-:W-:Y:S01]  /*468b0*/  VIADD R11, R3.reuse, UR5 ;  /* 0x00000005030b7c36 */ /* 0x040fe20008000000 */
[----:B------:R-:W2:Y:S01]  /*468c0*/  LDL.LU R14, [R1+0xf84] ;  /* 0x000f8400010e7983 */ /* 0x000ea20000300800 */
[C---:B------:R-:W-:Y:S01]  /*468d0*/  LEA R8, P3, R3.reuse, R2, 0x1 ;  /* 0x0000000203087211 */ /* 0x040fe200078608ff */
[----:B------:R-:W2:Y:S02]  /*468e0*/  LDCU UR4, c[0x0][0x39c] ;  /* 0x00007380ff0477ac */ /* 0x000ea40008000800 */
[----:B------:R-:W4:Y:S04]  /*468f0*/  LDL.LU R18, [R1+0xf7c] ;  /* 0x000f7c0001127983 */ /* 0x000f280000300800 */
[----:B------:R-:W4:Y:S01]  /*46900*/  LDL.LU R16, [R1+0xeec] ;  /* 0x000eec0001107983 */ /* 0x000f220000300800 */
[----:B------:R-:W-:-:S02]  /*46910*/  LEA.HI.X.SX32 R9, R3, R0, 0x1, P3 ;  /* 0x0000000003097211 */ /* 0x000fc400018f0eff */
[----:B------:R-:W-:Y:S02]  /*46920*/  LEA R4, P3, R11, R2, 0x1 ;  /* 0x000000020b047211 */ /* 0x000fe400078608ff */
[----:B------:R-:W-:Y:S02]  /*46930*/  F2FP.BF16.F32.PACK_AB R58, R59, R58 ;  /* 0x0000003a3b3a723e */ /* 0x000fe400000010ff */
[C---:B0-----:R-:W-:Y:S01]  /*46940*/  LEA.HI.X.SX32 R5, R11.reuse, R0, 0x1, P3 ;  /* 0x000000000b057211 */ /* 0x041fe200018f0eff */
[----:B------:R-:W-:Y:S01]  /*46950*/  VIADD R11, R11, UR5 ;  /* 0x000000050b0b7c36 */ /* 0x000fe20008000000 */
[----:B------:R-:W-:Y:S01]  /*46960*/  PRMT R7, R58, 0x7632, R7 ;  /* 0x000076323a077816 */ /* 0x000fe20000000007 */
[----:B------:R0:W-:Y:S02]  /*46970*/  @P2 STG.E.U16 desc[UR20][R8.64], R58 ;  /* 0x0000003a08002986 */ /* 0x0001e4000c101514 */
[----:B------:R-:W-:Y:S02]  /*46980*/  VIADD R3, R11, UR5 ;  /* 0x000000050b037c36 */ /* 0x000fe40008000000 */
[----:B------:R1:W-:Y:S01]  /*46990*/  @P5 STG.E.U16 desc[UR20][R4.64], R7 ;  /* 0x0000000704005986 */ /* 0x0003e2000c101514 */
[----:B------:R-:W-:Y:S01]  /*469a0*/  ISETP.LT.AND P4, PT, R15, UR9, !P1 ;  /* 0x000000090f007c0c */ /* 0x000fe2000cf81270 */
[----:B0-----:R-:W-:Y:S01]  /*469b0*/  VIADD R9, R3, UR5 ;  /* 0x0000000503097c36 */ /* 0x001fe20008000000 */
[----:B-----5:R-:W-:-:S03]  /*469c0*/  ISETP.LT.AND P2, PT, R10, UR7, !P1 ;  /* 0x000000070a007c0c */ /* 0x020fc6000cf41270 */
[----:B------:R-:W-:Y:S01]  /*469d0*/  VIADD R13, R9, UR5 ;  /* 0x00000005090d7c36 */ /* 0x000fe20008000000 */
[C---:B------:R-:W-:Y:S01]  /*469e0*/  LEA R10, P5, R11.reuse, R2, 0x1 ;  /* 0x000000020b0a7211 */ /* 0x040fe200078a08ff */
[----:B------:R-:W0:Y:S03]  /*469f0*/  LDCU UR7, c[0x0][0x39c] ;  /* 0x00007380ff0777ac */ /* 0x000e260008000800 */
[----:B------:R-:W-:Y:S02]  /*46a00*/  LEA.HI.X.SX32 R11, R11, R0, 0x1, P5 ;  /* 0x000000000b0b7211 */ /* 0x000fe400028f0eff */
[----:B------:R-:W-:Y:S02]  /*46a10*/  LEA R6, P5, R3, R2, 0x1 ;  /* 0x0000000203067211 */ /* 0x000fe400078a08ff */
[----:B------:R-:W-:Y:S02]  /*46a20*/  F2FP.BF16.F32.PACK_AB R60, R61, R60 ;  /* 0x0000003c3d3c723e */ /* 0x000fe400000010ff */
[----:B-1----:R-:W-:Y:S01]  /*46a30*/  LEA.HI.X.SX32 R7, R3, R0, 0x1, P5 ;  /* 0x0000000003077211 */ /* 0x002fe200028f0eff */
[----:B------:R-:W-:Y:S01]  /*46a40*/  VIADD R3, R13, UR5 ;  /* 0x000000050d037c36 */ /* 0x000fe20008000000 */
[----:B---3--:R-:W-:Y:S01]  /*46a50*/  ISETP.LT.AND P3, PT, R12, UR6, !P1 ;  /* 0x000000060c007c0c */ /* 0x008fe2000cf61270 */
[----:B------:R-:W4:Y:S01]  /*46a60*/  LDCU UR6, c[0x0][0x39c] ;  /* 0x00007380ff0677ac */ /* 0x000f220008000800 */
[----:B------:R-:W-:Y:S01]  /*46a70*/  PRMT R5, R60, 0x7632, R5 ;  /* 0x000076323c057816 */ /* 0x000fe20000000005 */
[----:B------:R-:W-:Y:S01]  /*46a80*/  VIADD R15, R3, UR5 ;  /* 0x00000005030f7c36 */ /* 0x000fe20008000000 */
[----:B------:R-:W-:Y:S01]  /*46a90*/  @P4 STG.E.U16 desc[UR20][R10.64], R60 ;  /* 0x0000003c0a004986 */ /* 0x000fe2000c101514 */
[----:B------:R-:W-:-:S02]  /*46aa0*/  LEA R4, P4, R9, R2, 0x1 ;  /* 0x0000000209047211 */ /* 0x000fc400078808ff */
[----:B------:R-:W-:Y:S01]  /*46ab0*/  LEA R8, P5, R13, R2, 0x1 ;  /* 0x000000020d087211 */ /* 0x000fe200078a08ff */
[----:B------:R-:W-:Y:S01]  /*46ac0*/  VIADD R17, R15, UR5 ;  /* 0x000000050f117c36 */ /* 0x000fe20008000000 */
[----:B------:R1:W-:Y:S03]  /*46ad0*/  @P0 STG.E.U16 desc[UR20][R6.64], R5 ;  /* 0x0000000506000986 */ /* 0x0003e6000c101514 */
[----:B------:R-:W-:Y:S01]  /*46ae0*/  VIADD R19, R17, UR5 ;  /* 0x0000000511137c36 */ /* 0x000fe20008000000 */
[-C--:B-1----:R-:W-:Y:S02]  /*46af0*/  LEA.HI.X.SX32 R5, R9, R0.reuse, 0x1, P4 ;  /* 0x0000000009057211 */ /* 0x082fe400020f0eff */
[----:B------:R-:W-:Y:S02]  /*46b00*/  LEA.HI.X.SX32 R9, R13, R0, 0x1, P5 ;  /* 0x000000000d097211 */ /* 0x000fe400028f0eff */
[----:B------:R-:W-:-:S02]  /*46b10*/  LEA R12, P5, R15, R2, 0x1 ;  /* 0x000000020f0c7211 */ /* 0x000fc400078a08ff */
[----:B------:R-:W-:Y:S02]  /*46b20*/  LEA R10, P0, R3, R2, 0x1 ;  /* 0x00000002030a7211 */ /* 0x000fe400078008ff */
[-C--:B------:R-:W-:Y:S02]  /*46b30*/  LEA.HI.X.SX32 R13, R15, R0.reuse, 0x1, P5 ;  /* 0x000000000f0d7211 */ /* 0x080fe400028f0eff */
[----:B------:R-:W-:Y:S02]  /*46b40*/  LEA.HI.X.SX32 R11, R3, R0, 0x1, P0 ;  /* 0x00000000030b7211 */ /* 0x000fe400000f0eff */
[----:B------:R-:W-:Y:S02]  /*46b50*/  F2FP.BF16.F32.PACK_AB R62, R63, R62 ;  /* 0x0000003e3f3e723e */ /* 0x000fe400000010ff */
[----:B------:R-:W-:Y:S02]  /*46b60*/  F2FP.BF16.F32.PACK_AB R64, R65, R64 ;  /* 0x000000404140723e */ /* 0x000fe400000010ff */
[----:B------:R-:W-:-:S02]  /*46b70*/  F2FP.BF16.F32.PACK_AB R66, R67, R66 ;  /* 0x000000424342723e */ /* 0x000fc400000010ff */
[----:B------:R-:W-:Y:S01]  /*46b80*/  PRMT R6, R64, 0x7632, R6 ;  /* 0x0000763240067816 */ /* 0x000fe20000000006 */
[----:B------:R1:W-:Y:S01]  /*46b90*/  @P3 STG.E.U16 desc[UR20][R4.64], R62 ;  /* 0x0000003e04003986 */ /* 0x0003e2000c101514 */
[----:B------:R-:W-:Y:S02]  /*46ba0*/  PRMT R7, R66, 0x7632, R7 ;  /* 0x0000763242077816 */ /* 0x000fe40000000007 */
[----:B--2---:R-:W-:Y:S02]  /*46bb0*/  ISETP.LT.AND P4, PT, R14, UR4, !P1 ;  /* 0x000000040e007c0c */ /* 0x004fe4000cf81270 */
[C---:B------:R-:W-:Y:S02]  /*46bc0*/  LEA R14, P5, R19.reuse, R2, 0x1 ;  /* 0x00000002130e7211 */ /* 0x040fe400078a08ff */
[----:B----4-:R-:W-:Y:S02]  /*46bd0*/  ISETP.LT.AND P0, PT, R18, UR6, !P1 ;  /* 0x0000000612007c0c */ /* 0x010fe4000cf01270 */
[----:B------:R-:W-:-:S02]  /*46be0*/  LEA.HI.X.SX32 R15, R19, R0, 0x1, P5 ;  /* 0x00000000130f7211 */ /* 0x000fc400028f0eff */
[----:B0-----:R-:W-:Y:S02]  /*46bf0*/  ISETP.LT.AND P1, PT, R16, UR7, !P1 ;  /* 0x0000000710007c0c */ /* 0x001fe4000cf21270 */
[----:B------:R-:W-:-:S04]  /*46c00*/  LEA R2, P5, R17, R2, 0x1 ;  /* 0x0000000211027211 */ /* 0x000fc800078a08ff */
[----:B------:R-:W-:Y:S02]  /*46c10*/  LEA.HI.X.SX32 R3, R17, R0, 0x1, P5 ;  /* 0x0000000011037211 */ /* 0x000fe400028f0eff */
[----:B------:R-:W-:-:S05]  /*46c20*/  PRMT R0, R62, 0x7632, R0 ;  /* 0x000076323e007816 */ /* 0x000fca0000000000 */
[----:B------:R1:W-:Y:S04]  /*46c30*/  @P2 STG.E.U16 desc[UR20][R8.64], R0 ;  /* 0x0000000008002986 */ /* 0x0003e8000c101514 */
[----:B------:R1:W-:Y:S04]  /*46c40*/  @P4 STG.E.U16 desc[UR20][R10.64], R64 ;  /* 0x000000400a004986 */ /* 0x0003e8000c101514 */
[----:B------:R1:W-:Y:S04]  /*46c50*/  @P0 STG.E.U16 desc[UR20][R12.64], R6 ;  /* 0x000000060c000986 */ /* 0x0003e8000c101514 */
[----:B------:R1:W-:Y:S04]  /*46c60*/  @P1 STG.E.U16 desc[UR20][R2.64], R66 ;  /* 0x0000004202001986 */ /* 0x0003e8000c101514 */
[----:B------:R1:W-:Y:S01]  /*46c70*/  @P6 STG.E.U16 desc[UR20][R14.64], R7 ;  /* 0x000000070e006986 */ /* 0x0003e2000c101514 */
[----:B------:R-:W-:Y:S06]  /*46c80*/  BAR.SYNC.DEFER_BLOCKING 0x0 ;  /* 0x0000000000007b1d */ /* 0x000fec0000010000 */
[----:B------:R-:W-:Y:S05]  /*46c90*/  BRA.U UP0, `(.L_x_14) ;  /* 0x0000000100a07547 */ /* 0x000fea000b800000 */
[----:B------:R-:W0:Y:S01]  /*46ca0*/  S2UR UR5, SR_CgaCtaId ;  /* 0x00000000000579c3 */ /* 0x000e220000008800 */
[----:B------:R-:W-:Y:S01]  /*46cb0*/  NOP ;  /* 0x0000000000007918 */ /* 0x000fe20000000000 */
[----:B------:R-:W-:Y:S01]  /*46cc0*/  UMOV UR4, 0x50 ;  /* 0x0000005000047882 */ /* 0x000fe20000000000 */
[----:B-1----:R-:W-:Y:S02]  /*46cd0*/  IMAD.U32 R0, RZ, RZ, UR8 ;  /* 0x00000008ff007e24 */ /* 0x002fe4000f8e00ff */
[----:B------:R-:W-:Y:S02]  /*46ce0*/  IMAD.MOV.U32 R3, RZ, RZ, 0xffff ;  /* 0x0000ffffff037424 */ /* 0x000fe400078e00ff */
[----:B------:R-:W-:Y:S01]  /*46cf0*/  IMAD.MOV.U32 R7, RZ, RZ, 0x1 ;  /* 0x00000001ff077424 */ /* 0x000fe200078e00ff */
[----:B------:R-:W-:-:S04]  /*46d00*/  LOP3.LUT R0, R0, 0xffff, RZ, 0xc0, !PT ;  /* 0x0000ffff00007812 */ /* 0x000fc800078ec0ff */
[----:B------:R-:W-:-:S05]  /*46d10*/  SHF.R.U32.HI R0, RZ, 0x5, R0 ;  /* 0x00000005ff007819 */ /* 0x000fca0000011600 */
[----:B------:R-:W-:Y:S01]  /*46d20*/  VIADD R2, R0, 0x10 ;  /* 0x0000001000027836 */ /* 0x000fe20000000000 */
[----:B------:R-:W-:Y:S01]  /*46d30*/  SHF.L.U32 R0, R3, R0, RZ ;  /* 0x0000000003007219 */ /* 0x000fe200000006ff */
[----:B0-----:R-:W-:-:S03]  /*46d40*/  ULEA UR6, UR5, UR4, 0x18 ;  /* 0x0000000405067291 */ /* 0x001fc6000f8ec0ff */
[----:B------:R-:W-:-:S04]  /*46d50*/  SHF.L.U32 R3, R7, R2, RZ ;  /* 0x0000000207037219 */ /* 0x000fc800000006ff */
[----:B------:R-:W-:Y:S02]  /*46d60*/  LOP3.LUT R0, R3, R0, RZ, 0xfc, !PT ;  /* 0x0000000003007212 */ /* 0x000fe400078efcff */
[----:B------:R-:W0:Y:S02]  /*46d70*/  LDS R5, [UR6] ;  /* 0x00000006ff057984 */ /* 0x000e240008000800 */
[C---:B------:R-:W-:Y:S02]  /*46d80*/  LOP3.LUT R2, R0.reuse, 0xffff, RZ, 0xc0, !PT ;  /* 0x0000ffff00027812 */ /* 0x040fe400078ec0ff */
[----:B0-----:R-:W-:-:S04]  /*46d90*/  LOP3.LUT R3, R0, 0xffff, R5, 0x80, !PT ;  /* 0x0000ffff00037812 */ /* 0x001fc800078e8005 */
[----:B------:R-:W-:-:S13]  /*46da0*/  ISETP.NE.AND P0, PT, R3, R2, PT ;  /* 0x000000020300720c */ /* 0x000fda0003f05270 */
[----:B------:R-:W-:Y:S05]  /*46db0*/  @P0 BRA `(.L_x_15) ;  /* 0x0000000000500947 */ /* 0x000fea0003800000 */
[----:B------:R-:W-:Y:S02]  /*46dc0*/  SHF.R.U32.HI R5, RZ, 0x10, R5 ;  /* 0x00000010ff057819 */ /* 0x000fe40000011605 */
[----:B------:R-:W-:-:S04]  /*46dd0*/  SHF.R.U32.HI R2, RZ, 0x10, R0 ;  /* 0x00000010ff027819 */ /* 0x000fc80000011600 */
[----:B------:R-:W-:-:S04]  /*46de0*/  LOP3.LUT R5, R5, R2, RZ, 0xc0, !PT ;  /* 0x0000000205057212 */ /* 0x000fc800078ec0ff */
[----:B------:R-:W-:-:S13]  /*46df0*/  ISETP.NE.AND P0, PT, R5, R2, PT ;  /* 0x000000020500720c */ /* 0x000fda0003f05270 */
[----:B------:R-:W-:Y:S05]  /*46e00*/  @P0 BRA `(.L_x_16) ;  /* 0x0000000000300947 */ /* 0x000fea0003800000 */
[----:B------:R-:W-:Y:S01]  /*46e10*/  R2UR UR4, R0 ;  /* 0x00000000000472ca */ /* 0x000fe200000e0000 */
[----:B------:R-:W-:Y:S01]  /*46e20*/  VOTEU.ANY UR5, UPT, PT ;  /* 0x0000000000057886 */ /* 0x000fe200038e0100 */
[----:B------:R-:W0:Y:S01]  /*46e30*/  S2R R0, SR_LANEID ;  /* 0x0000000000007919 */ /* 0x000e220000000000 */
[----:B------:R-:W-:-:S10]  /*46e40*/  UFLO.U32 UR5, UR5 ;  /* 0x00000005000572bd */ /* 0x000fd400080e0000 */
[----:B------:R-:W-:-:S06]  /*46e50*/  ULOP3.LUT UR4, URZ, UR4, URZ, 0x33, !UPT ;  /* 0x00000004ff047292 */ /* 0x000fcc000f8e33ff */
[----:B------:R-:W-:-:S04]  /*46e60*/  IMAD.U32 R2, RZ, RZ, UR4 ;  /* 0x00000004ff027e24 */ /* 0x000fc8000f8e00ff */
[----:B------:R-:W1:Y:S02]  /*46e70*/  REDUX UR7, R2 ;  /* 0x00000000020773c4 */ /* 0x000e640000000000 */
[----:B------:R2:W-:Y:S01]  /*46e80*/  UTCATOMSWS.AND URZ, UR4 ;  /* 0x0000000400ff79e3 */ /* 0x0005e20008000000 */
[----:B0-----:R-:W-:Y:S01]  /*46e90*/  ISETP.EQ.U32.AND P0, PT, R0, UR5, PT ;  /* 0x0000000500007c0c */ /* 0x001fe2000bf02070 */
[----:B-1----:R-:W-:-:S12]  /*46ea0*/  IMAD.U32 R0, RZ, RZ, UR7 ;  /* 0x00000007ff007e24 */ /* 0x002fd8000f8e00ff */
[----:B------:R2:W-:Y:S01]  /*46eb0*/  @P0 ATOMS.AND RZ, [UR6], R0 ;  /* 0x00000000ffff098c */ /* 0x0005e2000a800006 */
[----:B------:R-:W-:Y:S05]  /*46ec0*/  BRA `(.L_x_14) ;  /* 0x0000000000147947 */ /* 0x000fea0003800000 */
.L_x_16:
[----:B------:R-:W-:-:S07]  /*46ed0*/  MOV R2, 0x46ef0 ;  /* 0x00046ef000027802 */ /* 0x000fce0000000f00 */
[----:B------:R-:W-:Y:S05]  /*46ee0*/  CALL.REL.NOINC `($__internal_0_$__cuda_sm10x_tcgen05_guardrail_trap_col_being_dealloced_not_returned_by_alloc) ;  /* 0x00000000002c7944 */ /* 0x000fea0003c00000 */
[----:B------:R-:W-:Y:S05]  /*46ef0*/  BRA `(.L_x_14) ;  /* 0x0000000000087947 */ /* 0x000fea0003800000 */
.L_x_15:
[----:B------:R-:W-:-:S07]  /*46f00*/  MOV R2, 0x46f20 ;  /* 0x00046f2000027802 */ /* 0x000fce0000000f00 */
[----:B------:R-:W-:Y:S05]  /*46f10*/  CALL.REL.NOINC `($__internal_2_$__cuda_sm10x_tcgen05_guardrail_trap_unallocated_columns_being_dealloced) ;  /* 0x0000000000387944 */ /* 0x000fea0003c00000 */
.L_x_14:
[----:B------:R-:W-:Y:S01]  /*46f20*/  NOP ;  /* 0x0000000000007918 */ /* 0x000fe20000000000 */
[----:B--2---:R-:W-:Y:S05]  /*46f30*/  EXIT ;  /* 0x000000000000794d */ /* 0x004fea0003800000 */
.L_x_9:
[----:B------:R-:W0:Y:S02]  /*46f40*/  SYNCS.PHASECHK.TRANS64.TRYWAIT P3, [UR6], R5 ;  /* 0x00000005ff0075a7 */ /* 0x000e240008061106 */
[----:B0-----:R-:W-:Y:S05]  /*46f50*/  @!P3 BRA `(.L_x_9) ;  /* 0xfffffffc00f8b947 */ /* 0x001fea000383ffff */
[----:B------:R-:W-:Y:S05]  /*46f60*/  BRA `(.L_x_17) ;  /* 0xfffffe5c00ec7947 */ /* 0x000fea000383ffff */
.L_x_13:
[----:B------:R-:W2:Y:S02]  /*46f70*/  SYNCS.PHASECHK.TRANS64.TRYWAIT P3, [UR6], R8 ;  /* 0x00000008ff0075a7 */ /* 0x000ea40008061106 */
[----:B--2---:R-:W-:Y:S05]  /*46f80*/  @!P3 BRA `(.L_x_13) ;  /* 0xfffffffc00f8b947 */ /* 0x004fea000383ffff */
[----:B------:R-:W-:Y:S05]  /*46f90*/  BRA `(.L_x_12) ;  /* 0xffffff5000d47947 */ /* 0x000fea000383ffff */
        .weak           $__internal_0_$__cuda_sm10x_tcgen05_guardrail_trap_col_being_dealloced_not_returned_by_alloc
        .type           $__internal_0_$__cuda_sm10x_tcgen05_guardrail_trap_col_being_dealloced_not_returned_by_alloc,@function
        .size           $__internal_0_$__cuda_sm10x_tcgen05_guardrail_trap_col_being_dealloced_not_returned_by_alloc,($__internal_1_$__cuda_sm10x_tcgen05_guardrail_trap_phase_invalid_during_alloc - $__internal_0_$__cuda_sm10x_tcgen05_guardrail_trap_col_being_dealloced_not_returned_by_alloc)
$__internal_0_$__cuda_sm10x_tcgen05_guardrail_trap_col_being_dealloced_not_returned_by_alloc:
[----:B------:R-:W-:Y:S05]  /*46fa0*/  BPT.TRAP 0x1 ;  /* 0x000000040000795c */ /* 0x000fea0000300000 */
[----:B------:R-:W-:-:S04]  /*46fb0*/  IMAD.MOV.U32 R3, RZ, RZ, 0x0 ;  /* 0x00000000ff037424 */ /* 0x000fc800078e00ff */
[----:B------:R-:W-:Y:S05]  /*46fc0*/  RET.REL.NODEC R2 `(matmul_kernel) ;  /* 0xfffffb90020c7950 */ /* 0x000fea0003c3ffff */
        .weak           $__internal_1_$__cuda_sm10x_tcgen05_guardrail_trap_phase_invalid_during_alloc
        .type           $__internal_1_$__cuda_sm10x_tcgen05_guardrail_trap_phase_invalid_during_alloc,@function
        .size           $__internal_1_$__cuda_sm10x_tcgen05_guardrail_trap_phase_invalid_during_alloc,($__internal_2_$__cuda_sm10x_tcgen05_guardrail_trap_unallocated_columns_being_dealloced - $__internal_1_$__cuda_sm10x_tcgen05_guardrail_trap_phase_invalid_during_alloc)
$__internal_1_$__cuda_sm10x_tcgen05_guardrail_trap_phase_invalid_during_alloc:
[----:B------:R-:W-:Y:S05]  /*46fd0*/  BPT.TRAP 0x1 ;  /* 0x000000040000795c */ /* 0x000fea0000300000 */
[----:B------:R-:W-:-:S04]  /*46fe0*/  IMAD.MOV.U32 R3, RZ, RZ, 0x0 ;  /* 0x00000000ff037424 */ /* 0x000fc800078e00ff */
[----:B------:R-:W-:Y:S05]  /*46ff0*/  RET.REL.NODEC R2 `(matmul_kernel) ;  /* 0xfffffb9002007950 */ /* 0x000fea0003c3ffff */
        .weak           $__internal_2_$__cuda_sm10x_tcgen05_guardrail_trap_unallocated_columns_being_dealloced
        .type           $__internal_2_$__cuda_sm10x_tcgen05_guardrail_trap_unallocated_columns_being_dealloced,@function
        .size           $__internal_2_$__cuda_sm10x_tcgen05_guardrail_trap_unallocated_columns_being_dealloced,(.L_x_21 - $__internal_2_$__cuda_sm10x_tcgen05_guardrail_trap_unallocated_columns_being_dealloced)
$__internal_2_$__cuda_sm10x_tcgen05_guardrail_trap_unallocated_columns_being_dealloced:
[----:B------:R-:W-:Y:S05]  /*47000*/  BPT.TRAP 0x1 ;  /* 0x000000040000795c */ /* 0x000fea0000300000 */
[----:B------:R-:W-:-:S04]  /*47010*/  IMAD.MOV.U32 R3, RZ, RZ, 0x0 ;  /* 0x00000000ff037424 */ /* 0x000fc800078e00ff */
[----:B------:R-:W-:Y:S05]  /*47020*/  RET.REL.NODEC R2 `(matmul_kernel) ;  /* 0xfffffb8c02f47950 */ /* 0x000fea0003c3ffff */
.L_x_18:
[----:B------:R-:W-:-:S00]  /*47030*/  BRA `(.L_x_18) ;  /* 0xfffffffc00fc7947 */ /* 0x000fc0000383ffff */
[----:B------:R-:W-:-:S00]  /*47040*/  NOP ;  /* 0x0000000000007918 */ /* 0x000fc00000000000 */
        /* <DEDUP_REMOVED lines=11> */
.L_x_21:


//--------------------- .nv.shared.matmul_kernel  --------------------------
	.section	.nv.shared.matmul_kernel,"aw",@nobits
	.sectionflags	@""
	.align	16
	.zero		1024


//--------------------- .nv.shared.reserved.0     --------------------------
	.section	.nv.shared.reserved.0,"aw",@nobits
	.align	8
	.weak		__nv_reservedSMEM_offset_0_alias
	.size		__nv_reservedSMEM_offset_0_alias, 0, 64
	.other		__nv_reservedSMEM_offset_0_alias,@"STO_CUDA_RESERVED_SHARED STV_DEFAULT"
__nv_reservedSMEM_offset_0_alias:
	.zero		0
.nv.shared.reserved.0:
	.zero		64
	.weak		__nv_reservedSMEM_allocation_phase
	.type		__nv_reservedSMEM_allocation_phase,@object
	.size		__nv_reservedSMEM_allocation_phase,(.L_0 - __nv_reservedSMEM_allocation_phase)
__nv_reservedSMEM_allocation_phase:
	.zero		1
.L_0:
	.zero		7
	.weak		__nv_reservedSMEM_devtool_atexit_pc
	.type		__nv_reservedSMEM_devtool_atexit_pc,@object
	.size		__nv_reservedSMEM_devtool_atexit_pc,(__nv_reservedSMEM_allocation_mask - __nv_reservedSMEM_devtool_atexit_pc)
__nv_reservedSMEM_devtool_atexit_pc:
	.zero		8
	.weak		__nv_reservedSMEM_allocation_mask
	.type		__nv_reservedSMEM_allocation_mask,@object
	.size		__nv_reservedSMEM_allocation_mask,(.L_2 - __nv_reservedSMEM_allocation_mask)
__nv_reservedSMEM_allocation_mask:
	.zero		4
.L_2:


//--------------------- .nv.constant0.matmul_kernel --------------------------
	.section	.nv.constant0.matmul_kernel,"a",@progbits
	.sectionflags	@""
	.align	4
.nv.constant0.matmul_kernel:
	.zero		976


//--------------------- SYMBOLS --------------------------

	.type		.nv.reservedSmem.offset0,@object
	.size		.nv.reservedSmem.offset0,0x4
	.type		.nv.reservedSmem.cap,@object
	.size		.nv.reservedSmem.cap,0x4
